// Copyright (c) 2024, Jay Shah, Ganesh Bikshandi, Ying Zhang, Vijay Thakkar, Pradeep Ramani, Tri Dao.
// Splitting the different template instantiations to different files to speed up compilation.
// This file is auto-generated. See "generate_kernels.py"

#include "flash_bwd_launch_template.h"

#ifndef FLASHATTENTION_DISABLE_HDIM128
template<>
void run_mha_bwd_<90, cutlass::bfloat16_t, 128, false>(Flash_bwd_params &params, cudaStream_t stream) {
    run_mha_bwd_hdim128<90, cutlass::bfloat16_t, false>(params, stream);
}
#endif


// ===== COMPILED SASS (sm_90a) =====

	.target	sm_90a

	.elftype	@"ET_EXEC"


//--------------------- .note.nv.tkinfo           --------------------------
	.section	.note.nv.tkinfo,"",@"SHT_NOTE"
	.sectionflags	@"SHF_NOTE_NV_TKINFO"
	.tkinfo
        /*0018*/ 	.word	0x00000002
        /*0030*/ 	.string	""
        /*0030*/ 	.string	"ptxas"
        /*0030*/ 	.string	"Cuda compilation tools, release 13.0, V13.0.88"
        /*0030*/ 	.string	"Build cuda_13.0.r13.0/compiler.36424714_0"
        /*0030*/ 	.string	"-arch sm_90a -m 64 "



//--------------------- .note.nv.cuinfo           --------------------------
	.section	.note.nv.cuinfo,"",@"SHT_NOTE"
	.sectionflags	@"SHF_NOTE_NV_CUINFO"
        /*0018*/ 	.short	0x0002
        /*001a*/ 	.short	0x005a
        /*001c*/ 	.short	0x0082
	.zero		2


//--------------------- .nv.info                  --------------------------
	.section	.nv.info,"",@"SHT_CUDA_INFO"
	.align	4


	//----- nvinfo : EIATTR_REGCOUNT
	.align		4
        /*0000*/ 	.byte	0x04, 0x2f
        /*0002*/ 	.short	(.L_20 - .L_19)
	.align		4
.L_19:
        /*0004*/ 	.word	index@(_ZN7cutlass13device_kernelIN5flash22FlashAttnBwdPreprocessIN4cute5tupleIJNS3_1CILi64EEENS5_ILi128EEEEEENS_10bfloat16_tEfNS_4arch4Sm90ELb1ELb1EEEEEvNT_6ParamsE)
        /*0008*/ 	.word	0x00000040


	//----- nvinfo : EIATTR_FRAME_SIZE
	.align		4
.L_20:
        /*000c*/ 	.byte	0x04, 0x11
        /*000e*/ 	.short	(.L_22 - .L_21)
	.align		4
.L_21:
        /*0010*/ 	.word	index@(_ZN7cutlass13device_kernelIN5flash22FlashAttnBwdPreprocessIN4cute5tupleIJNS3_1CILi64EEENS5_ILi128EEEEEENS_10bfloat16_tEfNS_4arch4Sm90ELb1ELb1EEEEEvNT_6ParamsE)
        /*0014*/ 	.word	0x00000000


	//----- nvinfo : EIATTR_REGCOUNT
	.align		4
.L_22:
        /*0018*/ 	.byte	0x04, 0x2f
        /*001a*/ 	.short	(.L_24 - .L_23)
	.align		4
.L_23:
        /*001c*/ 	.word	index@(_ZN7cutlass13device_kernelIN5flash11enable_sm90INS1_16FlashAttnBwdSm90INS1_25CollectiveMainloopBwdSm90ILi2ELi2ELi2EN4cute5tupleIJNS5_1CILi1EEES8_S8_EEENS6_IJNS7_ILi64EEENS7_ILi128EEESB_EEENS_10bfloat16_tEfNS_4arch4Sm90ELb1ELb0ELb0ELb1ELb1ELb1ELb0ELb0ELi2ELi1ELi2ELi1ELb0EEENS1_24CollectiveEpilogueBwdGQAISC_fSF_Li256ELb1ELb1EEENS1_25SingleTileBwdLPTSchedulerILb1ELi128ELb1EEEEEEEEEvNT_6ParamsE)
        /*0020*/ 	.word	0x000000a8


	//----- nvinfo : EIATTR_FRAME_SIZE
	.align		4
.L_24:
        /*0024*/ 	.byte	0x04, 0x11
        /*0026*/ 	.short	(.L_26 - .L_25)
	.align		4
.L_25:
        /*0028*/ 	.word	index@(_ZN7cutlass13device_kernelIN5flash11enable_sm90INS1_16FlashAttnBwdSm90INS1_25CollectiveMainloopBwdSm90ILi2ELi2ELi2EN4cute5tupleIJNS5_1CILi1EEES8_S8_EEENS6_IJNS7_ILi64EEENS7_ILi128EEESB_EEENS_10bfloat16_tEfNS_4arch4Sm90ELb1ELb0ELb0ELb1ELb1ELb1ELb0ELb0ELi2ELi1ELi2ELi1ELb0EEENS1_24CollectiveEpilogueBwdGQAISC_fSF_Li256ELb1ELb1EEENS1_25SingleTileBwdLPTSchedulerILb1ELi128ELb1EEEEEEEEEvNT_6ParamsE)
        /*002c*/ 	.word	0x00000008


	//----- nvinfo : EIATTR_REGCOUNT
	.align		4
.L_26:
        /*0030*/ 	.byte	0x04, 0x2f
        /*0032*/ 	.short	(.L_28 - .L_27)
	.align		4
.L_27:
        /*0034*/ 	.word	index@(_ZN7cutlass13device_kernelIN5flash32FlashAttnBwdPostprocessConvertdQIN4cute5tupleIJNS3_1CILi64EEENS5_ILi128EEEEEENS_10bfloat16_tEfNS_4arch4Sm90ELi256ENS3_8TiledMMAINS3_8MMA_AtomIJNS3_4SM904GMMA27MMA_64x64x16_F32BF16BF16_SSILNSF_5MajorE0ELSH_1ELNSF_7ScaleInE1ELSI_1EEEEEENS3_6LayoutINS4_IJNS5_ILi1EEENS5_ILi2EEESM_EEENS4_IJNS5_ILi0EEESM_SP_EEEEENS4_IJNS3_10UnderscoreESS_SS_EEEEELb0EEEEEvNT_6ParamsE)
        /*0038*/ 	.word	0x00000038


	//----- nvinfo : EIATTR_FRAME_SIZE
	.align		4
.L_28:
        /*003c*/ 	.byte	0x04, 0x11
        /*003e*/ 	.short	(.L_30 - .L_29)
	.align		4
.L_29:
        /*0040*/ 	.word	index@(_ZN7cutlass13device_kernelIN5flash32FlashAttnBwdPostprocessConvertdQIN4cute5tupleIJNS3_1CILi64EEENS5_ILi128EEEEEENS_10bfloat16_tEfNS_4arch4Sm90ELi256ENS3_8TiledMMAINS3_8MMA_AtomIJNS3_4SM904GMMA27MMA_64x64x16_F32BF16BF16_SSILNSF_5MajorE0ELSH_1ELNSF_7ScaleInE1ELSI_1EEEEEENS3_6LayoutINS4_IJNS5_ILi1EEENS5_ILi2EEESM_EEENS4_IJNS5_ILi0EEESM_SP_EEEEENS4_IJNS3_10UnderscoreESS_SS_EEEEELb0EEEEEvNT_6ParamsE)
        /*0044*/ 	.word	0x00000000


	//----- nvinfo : EIATTR_REGCOUNT
	.align		4
.L_30:
        /*0048*/ 	.byte	0x04, 0x2f
        /*004a*/ 	.short	(.L_32 - .L_31)
	.align		4
.L_31:
        /*004c*/ 	.word	index@(_ZN7cutlass13device_kernelIN5flash32FlashAttnBwdPostprocessConvertdQIN4cute5tupleIJNS3_1CILi128EEES6_EEENS_10bfloat16_tEfNS_4arch4Sm90ELi256ENS3_8TiledMMAINS3_8MMA_AtomIJNS3_4SM904GMMA28MMA_64x128x16_F32BF16BF16_RSILNSE_5MajorE0ELSG_1ELNSE_7ScaleInE1ELSH_1EEEEEENS3_6LayoutINS4_IJNS5_ILi2EEENS5_ILi1EEESM_EEENS4_IJSM_NS5_ILi0EEESO_EEEEENS4_IJNS3_10UnderscoreESR_SR_EEEEELb0EEEEEvNT_6ParamsE)
        /*0050*/ 	.word	0x00000058


	//----- nvinfo : EIATTR_FRAME_SIZE
	.align		4
.L_32:
        /*0054*/ 	.byte	0x04, 0x11
        /*0056*/ 	.short	(.L_34 - .L_33)
	.align		4
.L_33:
        /*0058*/ 	.word	index@(_ZN7cutlass13device_kernelIN5flash32FlashAttnBwdPostprocessConvertdQIN4cute5tupleIJNS3_1CILi128EEES6_EEENS_10bfloat16_tEfNS_4arch4Sm90ELi256ENS3_8TiledMMAINS3_8MMA_AtomIJNS3_4SM904GMMA28MMA_64x128x16_F32BF16BF16_RSILNSE_5MajorE0ELSG_1ELNSE_7ScaleInE1ELSH_1EEEEEENS3_6LayoutINS4_IJNS5_ILi2EEENS5_ILi1EEESM_EEENS4_IJSM_NS5_ILi0EEESO_EEEEENS4_IJNS3_10UnderscoreESR_SR_EEEEELb0EEEEEvNT_6ParamsE)
        /*005c*/ 	.word	0x00000000


	//----- nvinfo : EIATTR_REGCOUNT
	.align		4
.L_34:
        /*0060*/ 	.byte	0x04, 0x2f
        /*0062*/ 	.short	(.L_36 - .L_35)
	.align		4
.L_35:
        /*0064*/ 	.word	index@(_ZN7cutlass13device_kernelIN5flash11enable_sm90INS1_16FlashAttnBwdSm90INS1_25CollectiveMainloopBwdSm90ILi2ELi2ELi2EN4cute5tupleIJNS5_1CILi1EEES8_S8_EEENS6_IJNS7_ILi64EEENS7_ILi128EEESB_EEENS_10bfloat16_tEfNS_4arch4Sm90ELb1ELb0ELb0ELb1ELb0ELb1ELb0ELb0ELi2ELi1ELi2ELi1ELb0EEENS1_24CollectiveEpilogueBwdGQAISC_fSF_Li256ELb1ELb0EEENS1_25SingleTileBwdLPTSchedulerILb1ELi128ELb0EEEEEEEEEvNT_6ParamsE)
        /*0068*/ 	.word	0x000000a8


	//----- nvinfo : EIATTR_FRAME_SIZE
	.align		4
.L_36:
        /*006c*/ 	.byte	0x04, 0x11
        /*006e*/ 	.short	(.L_38 - .L_37)
	.align		4
.L_37:
        /*0070*/ 	.word	index@(_ZN7cutlass13device_kernelIN5flash11enable_sm90INS1_16FlashAttnBwdSm90INS1_25CollectiveMainloopBwdSm90ILi2ELi2ELi2EN4cute5tupleIJNS5_1CILi1EEES8_S8_EEENS6_IJNS7_ILi64EEENS7_ILi128EEESB_EEENS_10bfloat16_tEfNS_4arch4Sm90ELb1ELb0ELb0ELb1ELb0ELb1ELb0ELb0ELi2ELi1ELi2ELi1ELb0EEENS1_24CollectiveEpilogueBwdGQAISC_fSF_Li256ELb1ELb0EEENS1_25SingleTileBwdLPTSchedulerILb1ELi128ELb0EEEEEEEEEvNT_6ParamsE)
        /*0074*/ 	.word	0x00000008


	//----- nvinfo : EIATTR_REGCOUNT
	.align		4
.L_38:
        /*0078*/ 	.byte	0x04, 0x2f
        /*007a*/ 	.short	(.L_40 - .L_39)
	.align		4
.L_39:
        /*007c*/ 	.word	index@(_ZN7cutlass13device_kernelIN5flash11enable_sm90INS1_16FlashAttnBwdSm90INS1_25CollectiveMainloopBwdSm90ILi2ELi2ELi2EN4cute5tupleIJNS5_1CILi1EEES8_S8_EEENS6_IJNS7_ILi64EEENS7_ILi128EEESB_EEENS_10bfloat16_tEfNS_4arch4Sm90ELb1ELb0ELb0ELb1ELb1ELb1ELb0ELb0ELi2ELi1ELi2ELi1ELb0EEENS1_21CollectiveEpilogueBwdISC_SD_SF_Li256ELb1ELb0ELi1EEENS1_25SingleTileBwdLPTSchedulerILb1ELi128ELb1EEEEEEEEEvNT_6ParamsE)
        /*0080*/ 	.word	0x000000a8


	//----- nvinfo : EIATTR_FRAME_SIZE
	.align		4
.L_40:
        /*0084*/ 	.byte	0x04, 0x11
        /*0086*/ 	.short	(.L_42 - .L_41)
	.align		4
.L_41:
        /*0088*/ 	.word	index@(_ZN7cutlass13device_kernelIN5flash11enable_sm90INS1_16FlashAttnBwdSm90INS1_25CollectiveMainloopBwdSm90ILi2ELi2ELi2EN4cute5tupleIJNS5_1CILi1EEES8_S8_EEENS6_IJNS7_ILi64EEENS7_ILi128EEESB_EEENS_10bfloat16_tEfNS_4arch4Sm90ELb1ELb0ELb0ELb1ELb1ELb1ELb0ELb0ELi2ELi1ELi2ELi1ELb0EEENS1_21CollectiveEpilogueBwdISC_SD_SF_Li256ELb1ELb0ELi1EEENS1_25SingleTileBwdLPTSchedulerILb1ELi128ELb1EEEEEEEEEvNT_6ParamsE)
        /*008c*/ 	.word	0x00000008


	//----- nvinfo : EIATTR_REGCOUNT
	.align		4
.L_42:
        /*0090*/ 	.byte	0x04, 0x2f
        /*0092*/ 	.short	(.L_44 - .L_43)
	.align		4
.L_43:
        /*0094*/ 	.word	index@(_ZN7cutlass13device_kernelIN5flash11enable_sm90INS1_16FlashAttnBwdSm90INS1_25CollectiveMainloopBwdSm90ILi2ELi2ELi2EN4cute5tupleIJNS5_1CILi1EEES8_S8_EEENS6_IJNS7_ILi64EEENS7_ILi128EEESB_EEENS_10bfloat16_tEfNS_4arch4Sm90ELb1ELb0ELb0ELb1ELb0ELb1ELb0ELb0ELi2ELi1ELi2ELi1ELb0EEENS1_21CollectiveEpilogueBwdISC_SD_SF_Li256ELb1ELb0ELi1EEENS1_25SingleTileBwdLPTSchedulerILb1ELi128ELb0EEEEEEEEEvNT_6ParamsE)
        /*0098*/ 	.word	0x000000a8


	//----- nvinfo : EIATTR_FRAME_SIZE
	.align		4
.L_44:
        /*009c*/ 	.byte	0x04, 0x11
        /*009e*/ 	.short	(.L_46 - .L_45)
	.align		4
.L_45:
        /*00a0*/ 	.word	index@(_ZN7cutlass13device_kernelIN5flash11enable_sm90INS1_16FlashAttnBwdSm90INS1_25CollectiveMainloopBwdSm90ILi2ELi2ELi2EN4cute5tupleIJNS5_1CILi1EEES8_S8_EEENS6_IJNS7_ILi64EEENS7_ILi128EEESB_EEENS_10bfloat16_tEfNS_4arch4Sm90ELb1ELb0ELb0ELb1ELb0ELb1ELb0ELb0ELi2ELi1ELi2ELi1ELb0EEENS1_21CollectiveEpilogueBwdISC_SD_SF_Li256ELb1ELb0ELi1EEENS1_25SingleTileBwdLPTSchedulerILb1ELi128ELb0EEEEEEEEEvNT_6ParamsE)
        /*00a4*/ 	.word	0x00000008


	//----- nvinfo : EIATTR_REGCOUNT
	.align		4
.L_46:
        /*00a8*/ 	.byte	0x04, 0x2f
        /*00aa*/ 	.short	(.L_48 - .L_47)
	.align		4
.L_47:
        /*00ac*/ 	.word	index@(_ZN7cutlass13device_kernelIN5flash22FlashAttnBwdPreprocessIN4cute5tupleIJNS3_1CILi64EEENS5_ILi128EEEEEENS_10bfloat16_tEfNS_4arch4Sm90ELb1ELb0EEEEEvNT_6ParamsE)
        /*00b0*/ 	.word	0x00000040


	//----- nvinfo : EIATTR_FRAME_SIZE
	.align		4
.L_48:
        /*00b4*/ 	.byte	0x04, 0x11
        /*00b6*/ 	.short	(.L_50 - .L_49)
	.align		4
.L_49:
        /*00b8*/ 	.word	index@(_ZN7cutlass13device_kernelIN5flash22FlashAttnBwdPreprocessIN4cute5tupleIJNS3_1CILi64EEENS5_ILi128EEEEEENS_10bfloat16_tEfNS_4arch4Sm90ELb1ELb0EEEEEvNT_6ParamsE)
        /*00bc*/ 	.word	0x00000000


	//----- nvinfo : EIATTR_REGCOUNT
	.align		4
.L_50:
        /*00c0*/ 	.byte	0x04, 0x2f
        /*00c2*/ 	.short	(.L_52 - .L_51)
	.align		4
.L_51:
        /*00c4*/ 	.word	index@(_ZN7cutlass13device_kernelIN5flash11enable_sm90INS1_16FlashAttnBwdSm90INS1_25CollectiveMainloopBwdSm90ILi2ELi2ELi2EN4cute5tupleIJNS5_1CILi1EEES8_S8_EEENS6_IJNS7_ILi64EEENS7_ILi128EEESB_EEENS_10bfloat16_tEfNS_4arch4Sm90ELb1ELb0ELb0ELb0ELb1ELb1ELb0ELb0ELi2ELi1ELi2ELi1ELb0EEENS1_24CollectiveEpilogueBwdGQAISC_fSF_Li256ELb0ELb1EEENS1_25SingleTileBwdLPTSchedulerILb0ELi128ELb1EEEEEEEEEvNT_6ParamsE)
        /*00c8*/ 	.word	0x000000a8


	//----- nvinfo : EIATTR_FRAME_SIZE
	.align		4
.L_52:
        /*00cc*/ 	.byte	0x04, 0x11
        /*00ce*/ 	.short	(.L_54 - .L_53)
	.align		4
.L_53:
        /*00d0*/ 	.word	index@(_ZN7cutlass13device_kernelIN5flash11enable_sm90INS1_16FlashAttnBwdSm90INS1_25CollectiveMainloopBwdSm90ILi2ELi2ELi2EN4cute5tupleIJNS5_1CILi1EEES8_S8_EEENS6_IJNS7_ILi64EEENS7_ILi128EEESB_EEENS_10bfloat16_tEfNS_4arch4Sm90ELb1ELb0ELb0ELb0ELb1ELb1ELb0ELb0ELi2ELi1ELi2ELi1ELb0EEENS1_24CollectiveEpilogueBwdGQAISC_fSF_Li256ELb0ELb1EEENS1_25SingleTileBwdLPTSchedulerILb0ELi128ELb1EEEEEEEEEvNT_6ParamsE)
        /*00d4*/ 	.word	0x00000008


	//----- nvinfo : EIATTR_REGCOUNT
	.align		4
.L_54:
        /*00d8*/ 	.byte	0x04, 0x2f
        /*00da*/ 	.short	(.L_56 - .L_55)
	.align		4
.L_55:
        /*00dc*/ 	.word	index@(_ZN7cutlass13device_kernelIN5flash11enable_sm90INS1_16FlashAttnBwdSm90INS1_25CollectiveMainloopBwdSm90ILi2ELi2ELi2EN4cute5tupleIJNS5_1CILi1EEES8_S8_EEENS6_IJNS7_ILi64EEENS7_ILi128EEESB_EEENS_10bfloat16_tEfNS_4arch4Sm90ELb1ELb0ELb0ELb0ELb0ELb1ELb0ELb0ELi2ELi1ELi2ELi1ELb0EEENS1_24CollectiveEpilogueBwdGQAISC_fSF_Li256ELb0ELb0EEENS1_25SingleTileBwdLPTSchedulerILb0ELi128ELb0EEEEEEEEEvNT_6ParamsE)
        /*00e0*/ 	.word	0x000000a8


	//----- nvinfo : EIATTR_FRAME_SIZE
	.align		4
.L_56:
        /*00e4*/ 	.byte	0x04, 0x11
        /*00e6*/ 	.short	(.L_58 - .L_57)
	.align		4
.L_57:
        /*00e8*/ 	.word	index@(_ZN7cutlass13device_kernelIN5flash11enable_sm90INS1_16FlashAttnBwdSm90INS1_25CollectiveMainloopBwdSm90ILi2ELi2ELi2EN4cute5tupleIJNS5_1CILi1EEES8_S8_EEENS6_IJNS7_ILi64EEENS7_ILi128EEESB_EEENS_10bfloat16_tEfNS_4arch4Sm90ELb1ELb0ELb0ELb0ELb0ELb1ELb0ELb0ELi2ELi1ELi2ELi1ELb0EEENS1_24CollectiveEpilogueBwdGQAISC_fSF_Li256ELb0ELb0EEENS1_25SingleTileBwdLPTSchedulerILb0ELi128ELb0EEEEEEEEEvNT_6ParamsE)
        /*00ec*/ 	.word	0x00000008


	//----- nvinfo : EIATTR_REGCOUNT
	.align		4
.L_58:
        /*00f0*/ 	.byte	0x04, 0x2f
        /*00f2*/ 	.short	(.L_60 - .L_59)
	.align		4
.L_59:
        /*00f4*/ 	.word	index@(_ZN7cutlass13device_kernelIN5flash11enable_sm90INS1_16FlashAttnBwdSm90INS1_25CollectiveMainloopBwdSm90ILi2ELi2ELi2EN4cute5tupleIJNS5_1CILi1EEES8_S8_EEENS6_IJNS7_ILi64EEENS7_ILi128EEESB_EEENS_10bfloat16_tEfNS_4arch4Sm90ELb1ELb0ELb0ELb0ELb1ELb1ELb0ELb0ELi2ELi1ELi2ELi1ELb0EEENS1_21CollectiveEpilogueBwdISC_SD_SF_Li256ELb0ELb0ELi1EEENS1_25SingleTileBwdLPTSchedulerILb0ELi128ELb1EEEEEEEEEvNT_6ParamsE)
        /*00f8*/ 	.word	0x000000a8


	//----- nvinfo : EIATTR_FRAME_SIZE
	.align		4
.L_60:
        /*00fc*/ 	.byte	0x04, 0x11
        /*00fe*/ 	.short	(.L_62 - .L_61)
	.align		4
.L_61:
        /*0100*/ 	.word	index@(_ZN7cutlass13device_kernelIN5flash11enable_sm90INS1_16FlashAttnBwdSm90INS1_25CollectiveMainloopBwdSm90ILi2ELi2ELi2EN4cute5tupleIJNS5_1CILi1EEES8_S8_EEENS6_IJNS7_ILi64EEENS7_ILi128EEESB_EEENS_10bfloat16_tEfNS_4arch4Sm90ELb1ELb0ELb0ELb0ELb1ELb1ELb0ELb0ELi2ELi1ELi2ELi1ELb0EEENS1_21CollectiveEpilogueBwdISC_SD_SF_Li256ELb0ELb0ELi1EEENS1_25SingleTileBwdLPTSchedulerILb0ELi128ELb1EEEEEEEEEvNT_6ParamsE)
        /*0104*/ 	.word	0x00000008


	//----- nvinfo : EIATTR_REGCOUNT
	.align		4
.L_62:
        /*0108*/ 	.byte	0x04, 0x2f
        /*010a*/ 	.short	(.L_64 - .L_63)
	.align		4
.L_63:
        /*010c*/ 	.word	index@(_ZN7cutlass13device_kernelIN5flash11enable_sm90INS1_16FlashAttnBwdSm90INS1_25CollectiveMainloopBwdSm90ILi2ELi2ELi2EN4cute5tupleIJNS5_1CILi1EEES8_S8_EEENS6_IJNS7_ILi64EEENS7_ILi128EEESB_EEENS_10bfloat16_tEfNS_4arch4Sm90ELb1ELb0ELb0ELb0ELb0ELb1ELb0ELb0ELi2ELi1ELi2ELi1ELb0EEENS1_21CollectiveEpilogueBwdISC_SD_SF_Li256ELb0ELb0ELi1EEENS1_25SingleTileBwdLPTSchedulerILb0ELi128ELb0EEEEEEEEEvNT_6ParamsE)
        /*0110*/ 	.word	0x000000a8


	//----- nvinfo : EIATTR_FRAME_SIZE
	.align		4
.L_64:
        /*0114*/ 	.byte	0x04, 0x11
        /*0116*/ 	.short	(.L_66 - .L_65)
	.align		4
.L_65:
        /*0118*/ 	.word	index@(_ZN7cutlass13device_kernelIN5flash11enable_sm90INS1_16FlashAttnBwdSm90INS1_25CollectiveMainloopBwdSm90ILi2ELi2ELi2EN4cute5tupleIJNS5_1CILi1EEES8_S8_EEENS6_IJNS7_ILi64EEENS7_ILi128EEESB_EEENS_10bfloat16_tEfNS_4arch4Sm90ELb1ELb0ELb0ELb0ELb0ELb1ELb0ELb0ELi2ELi1ELi2ELi1ELb0EEENS1_21CollectiveEpilogueBwdISC_SD_SF_Li256ELb0ELb0ELi1EEENS1_25SingleTileBwdLPTSchedulerILb0ELi128ELb0EEEEEEEEEvNT_6ParamsE)
        /*011c*/ 	.word	0x00000008


	//----- nvinfo : EIATTR_REGCOUNT
	.align		4
.L_66:
        /*0120*/ 	.byte	0x04, 0x2f
        /*0122*/ 	.short	(.L_68 - .L_67)
	.align		4
.L_67:
        /*0124*/ 	.word	index@(_ZN7cutlass13device_kernelIN5flash11enable_sm90INS1_16FlashAttnBwdSm90INS1_25CollectiveMainloopBwdSm90ILi2ELi2ELi2EN4cute5tupleIJNS5_1CILi1EEES8_S8_EEENS6_IJNS7_ILi64EEENS7_ILi128EEESB_EEENS_10bfloat16_tEfNS_4arch4Sm90ELb0ELb1ELb0ELb1ELb1ELb1ELb0ELb0ELi2ELi1ELi2ELi1ELb0EEENS1_24CollectiveEpilogueBwdGQAISC_fSF_Li256ELb1ELb1EEENS1_19SingleTileSchedulerILb1ELb0ELb0ELi128EEEEEEEEEvNT_6ParamsE)
        /*0128*/ 	.word	0x000000a8


	//----- nvinfo : EIATTR_FRAME_SIZE
	.align		4
.L_68:
        /*012c*/ 	.byte	0x04, 0x11
        /*012e*/ 	.short	(.L_70 - .L_69)
	.align		4
.L_69:
        /*0130*/ 	.word	index@(_ZN7cutlass13device_kernelIN5flash11enable_sm90INS1_16FlashAttnBwdSm90INS1_25CollectiveMainloopBwdSm90ILi2ELi2ELi2EN4cute5tupleIJNS5_1CILi1EEES8_S8_EEENS6_IJNS7_ILi64EEENS7_ILi128EEESB_EEENS_10bfloat16_tEfNS_4arch4Sm90ELb0ELb1ELb0ELb1ELb1ELb1ELb0ELb0ELi2ELi1ELi2ELi1ELb0EEENS1_24CollectiveEpilogueBwdGQAISC_fSF_Li256ELb1ELb1EEENS1_19SingleTileSchedulerILb1ELb0ELb0ELi128EEEEEEEEEvNT_6ParamsE)
        /*0134*/ 	.word	0x00000008


	//----- nvinfo : EIATTR_REGCOUNT
	.align		4
.L_70:
        /*0138*/ 	.byte	0x04, 0x2f
        /*013a*/ 	.short	(.L_72 - .L_71)
	.align		4
.L_71:
        /*013c*/ 	.word	index@(_ZN7cutlass13device_kernelIN5flash11enable_sm90INS1_16FlashAttnBwdSm90INS1_25CollectiveMainloopBwdSm90ILi2ELi2ELi2EN4cute5tupleIJNS5_1CILi1EEES8_S8_EEENS6_IJNS7_ILi64EEENS7_ILi128EEESB_EEENS_10bfloat16_tEfNS_4arch4Sm90ELb0ELb1ELb0ELb1ELb0ELb1ELb0ELb0ELi2ELi1ELi2ELi1ELb0EEENS1_24CollectiveEpilogueBwdGQAISC_fSF_Li256ELb1ELb0EEENS1_19SingleTileSchedulerILb1ELb0ELb0ELi128EEEEEEEEEvNT_6ParamsE)
        /*0140*/ 	.word	0x000000a8


	//----- nvinfo : EIATTR_FRAME_SIZE
	.align		4
.L_72:
        /*0144*/ 	.byte	0x04, 0x11
        /*0146*/ 	.short	(.L_74 - .L_73)
	.align		4
.L_73:
        /*0148*/ 	.word	index@(_ZN7cutlass13device_kernelIN5flash11enable_sm90INS1_16FlashAttnBwdSm90INS1_25CollectiveMainloopBwdSm90ILi2ELi2ELi2EN4cute5tupleIJNS5_1CILi1EEES8_S8_EEENS6_IJNS7_ILi64EEENS7_ILi128EEESB_EEENS_10bfloat16_tEfNS_4arch4Sm90ELb0ELb1ELb0ELb1ELb0ELb1ELb0ELb0ELi2ELi1ELi2ELi1ELb0EEENS1_24CollectiveEpilogueBwdGQAISC_fSF_Li256ELb1ELb0EEENS1_19SingleTileSchedulerILb1ELb0ELb0ELi128EEEEEEEEEvNT_6ParamsE)
        /*014c*/ 	.word	0x00000008


	//----- nvinfo : EIATTR_REGCOUNT
	.align		4
.L_74:
        /*0150*/ 	.byte	0x04, 0x2f
        /*0152*/ 	.short	(.L_76 - .L_75)
	.align		4
.L_75:
        /*0154*/ 	.word	index@(_ZN7cutlass13device_kernelIN5flash11enable_sm90INS1_16FlashAttnBwdSm90INS1_25CollectiveMainloopBwdSm90ILi2ELi2ELi2EN4cute5tupleIJNS5_1CILi1EEES8_S8_EEENS6_IJNS7_ILi64EEENS7_ILi128EEESB_EEENS_10bfloat16_tEfNS_4arch4Sm90ELb0ELb1ELb0ELb1ELb1ELb1ELb0ELb0ELi2ELi1ELi2ELi1ELb0EEENS1_21CollectiveEpilogueBwdISC_SD_SF_Li256ELb1ELb0ELi1EEENS1_19SingleTileSchedulerILb1ELb0ELb0ELi128EEEEEEEEEvNT_6ParamsE)
        /*0158*/ 	.word	0x000000a8


	//----- nvinfo : EIATTR_FRAME_SIZE
	.align		4
.L_76:
        /*015c*/ 	.byte	0x04, 0x11
        /*015e*/ 	.short	(.L_78 - .L_77)
	.align		4
.L_77:
        /*0160*/ 	.word	index@(_ZN7cutlass13device_kernelIN5flash11enable_sm90INS1_16FlashAttnBwdSm90INS1_25CollectiveMainloopBwdSm90ILi2ELi2ELi2EN4cute5tupleIJNS5_1CILi1EEES8_S8_EEENS6_IJNS7_ILi64EEENS7_ILi128EEESB_EEENS_10bfloat16_tEfNS_4arch4Sm90ELb0ELb1ELb0ELb1ELb1ELb1ELb0ELb0ELi2ELi1ELi2ELi1ELb0EEENS1_21CollectiveEpilogueBwdISC_SD_SF_Li256ELb1ELb0ELi1EEENS1_19SingleTileSchedulerILb1ELb0ELb0ELi128EEEEEEEEEvNT_6ParamsE)
        /*0164*/ 	.word	0x00000008


	//----- nvinfo : EIATTR_REGCOUNT
	.align		4
.L_78:
        /*0168*/ 	.byte	0x04, 0x2f
        /*016a*/ 	.short	(.L_80 - .L_79)
	.align		4
.L_79:
        /*016c*/ 	.word	index@(_ZN7cutlass13device_kernelIN5flash11enable_sm90INS1_16FlashAttnBwdSm90INS1_25CollectiveMainloopBwdSm90ILi2ELi2ELi2EN4cute5tupleIJNS5_1CILi1EEES8_S8_EEENS6_IJNS7_ILi64EEENS7_ILi128EEESB_EEENS_10bfloat16_tEfNS_4arch4Sm90ELb0ELb1ELb0ELb1ELb0ELb1ELb0ELb0ELi2ELi1ELi2ELi1ELb0EEENS1_21CollectiveEpilogueBwdISC_SD_SF_Li256ELb1ELb0ELi1EEENS1_19SingleTileSchedulerILb1ELb0ELb0ELi128EEEEEEEEEvNT_6ParamsE)
        /*0170*/ 	.word	0x000000a8


	//----- nvinfo : EIATTR_FRAME_SIZE
	.align		4
.L_80:
        /*0174*/ 	.byte	0x04, 0x11
        /*0176*/ 	.short	(.L_82 - .L_81)
	.align		4
.L_81:
        /*0178*/ 	.word	index@(_ZN7cutlass13device_kernelIN5flash11enable_sm90INS1_16FlashAttnBwdSm90INS1_25CollectiveMainloopBwdSm90ILi2ELi2ELi2EN4cute5tupleIJNS5_1CILi1EEES8_S8_EEENS6_IJNS7_ILi64EEENS7_ILi128EEESB_EEENS_10bfloat16_tEfNS_4arch4Sm90ELb0ELb1ELb0ELb1ELb0ELb1ELb0ELb0ELi2ELi1ELi2ELi1ELb0EEENS1_21CollectiveEpilogueBwdISC_SD_SF_Li256ELb1ELb0ELi1EEENS1_19SingleTileSchedulerILb1ELb0ELb0ELi128EEEEEEEEEvNT_6ParamsE)
        /*017c*/ 	.word	0x00000008


	//----- nvinfo : EIATTR_REGCOUNT
	.align		4
.L_82:
        /*0180*/ 	.byte	0x04, 0x2f
        /*0182*/ 	.short	(.L_84 - .L_83)
	.align		4
.L_83:
        /*0184*/ 	.word	index@(_ZN7cutlass13device_kernelIN5flash11enable_sm90INS1_16FlashAttnBwdSm90INS1_25CollectiveMainloopBwdSm90ILi2ELi2ELi2EN4cute5tupleIJNS5_1CILi1EEES8_S8_EEENS6_IJNS7_ILi64EEENS7_ILi128EEESB_EEENS_10bfloat16_tEfNS_4arch4Sm90ELb0ELb1ELb0ELb0ELb1ELb1ELb0ELb0ELi2ELi1ELi2ELi1ELb0EEENS1_24CollectiveEpilogueBwdGQAISC_fSF_Li256ELb0ELb1EEENS1_19SingleTileSchedulerILb0ELb0ELb0ELi128EEEEEEEEEvNT_6ParamsE)
        /*0188*/ 	.word	0x000000a8


	//----- nvinfo : EIATTR_FRAME_SIZE
	.align		4
.L_84:
        /*018c*/ 	.byte	0x04, 0x11
        /*018e*/ 	.short	(.L_86 - .L_85)
	.align		4
.L_85:
        /*0190*/ 	.word	index@(_ZN7cutlass13device_kernelIN5flash11enable_sm90INS1_16FlashAttnBwdSm90INS1_25CollectiveMainloopBwdSm90ILi2ELi2ELi2EN4cute5tupleIJNS5_1CILi1EEES8_S8_EEENS6_IJNS7_ILi64EEENS7_ILi128EEESB_EEENS_10bfloat16_tEfNS_4arch4Sm90ELb0ELb1ELb0ELb0ELb1ELb1ELb0ELb0ELi2ELi1ELi2ELi1ELb0EEENS1_24CollectiveEpilogueBwdGQAISC_fSF_Li256ELb0ELb1EEENS1_19SingleTileSchedulerILb0ELb0ELb0ELi128EEEEEEEEEvNT_6ParamsE)
        /*0194*/ 	.word	0x00000008


	//----- nvinfo : EIATTR_REGCOUNT
	.align		4
.L_86:
        /*0198*/ 	.byte	0x04, 0x2f
        /*019a*/ 	.short	(.L_88 - .L_87)
	.align		4
.L_87:
        /*019c*/ 	.word	index@(_ZN7cutlass13device_kernelIN5flash11enable_sm90INS1_16FlashAttnBwdSm90INS1_25CollectiveMainloopBwdSm90ILi2ELi2ELi2EN4cute5tupleIJNS5_1CILi1EEES8_S8_EEENS6_IJNS7_ILi64EEENS7_ILi128EEESB_EEENS_10bfloat16_tEfNS_4arch4Sm90ELb0ELb1ELb0ELb0ELb0ELb1ELb0ELb0ELi2ELi1ELi2ELi1ELb0EEENS1_24CollectiveEpilogueBwdGQAISC_fSF_Li256ELb0ELb0EEENS1_19SingleTileSchedulerILb0ELb0ELb0ELi128EEEEEEEEEvNT_6ParamsE)
        /*01a0*/ 	.word	0x000000a8


	//----- nvinfo : EIATTR_FRAME_SIZE
	.align		4
.L_88:
        /*01a4*/ 	.byte	0x04, 0x11
        /*01a6*/ 	.short	(.L_90 - .L_89)
	.align		4
.L_89:
        /*01a8*/ 	.word	index@(_ZN7cutlass13device_kernelIN5flash11enable_sm90INS1_16FlashAttnBwdSm90INS1_25CollectiveMainloopBwdSm90ILi2ELi2ELi2EN4cute5tupleIJNS5_1CILi1EEES8_S8_EEENS6_IJNS7_ILi64EEENS7_ILi128EEESB_EEENS_10bfloat16_tEfNS_4arch4Sm90ELb0ELb1ELb0ELb0ELb0ELb1ELb0ELb0ELi2ELi1ELi2ELi1ELb0EEENS1_24CollectiveEpilogueBwdGQAISC_fSF_Li256ELb0ELb0EEENS1_19SingleTileSchedulerILb0ELb0ELb0ELi128EEEEEEEEEvNT_6ParamsE)
        /*01ac*/ 	.word	0x00000008


	//----- nvinfo : EIATTR_REGCOUNT
	.align		4
.L_90:
        /*01b0*/ 	.byte	0x04, 0x2f
        /*01b2*/ 	.short	(.L_92 - .L_91)
	.align		4
.L_91:
        /*01b4*/ 	.word	index@(_ZN7cutlass13device_kernelIN5flash11enable_sm90INS1_16FlashAttnBwdSm90INS1_25CollectiveMainloopBwdSm90ILi2ELi2ELi2EN4cute5tupleIJNS5_1CILi1EEES8_S8_EEENS6_IJNS7_ILi64EEENS7_ILi128EEESB_EEENS_10bfloat16_tEfNS_4arch4Sm90ELb0ELb1ELb0ELb0ELb1ELb1ELb0ELb0ELi2ELi1ELi2ELi1ELb0EEENS1_21CollectiveEpilogueBwdISC_SD_SF_Li256ELb0ELb0ELi1EEENS1_19SingleTileSchedulerILb0ELb0ELb0ELi128EEEEEEEEEvNT_6ParamsE)
        /*01b8*/ 	.word	0x000000a8


	//----- nvinfo : EIATTR_FRAME_SIZE
	.align		4
.L_92:
        /*01bc*/ 	.byte	0x04, 0x11
        /*01be*/ 	.short	(.L_94 - .L_93)
	.align		4
.L_93:
        /*01c0*/ 	.word	index@(_ZN7cutlass13device_kernelIN5flash11enable_sm90INS1_16FlashAttnBwdSm90INS1_25CollectiveMainloopBwdSm90ILi2ELi2ELi2EN4cute5tupleIJNS5_1CILi1EEES8_S8_EEENS6_IJNS7_ILi64EEENS7_ILi128EEESB_EEENS_10bfloat16_tEfNS_4arch4Sm90ELb0ELb1ELb0ELb0ELb1ELb1ELb0ELb0ELi2ELi1ELi2ELi1ELb0EEENS1_21CollectiveEpilogueBwdISC_SD_SF_Li256ELb0ELb0ELi1EEENS1_19SingleTileSchedulerILb0ELb0ELb0ELi128EEEEEEEEEvNT_6ParamsE)
        /*01c4*/ 	.word	0x00000008


	//----- nvinfo : EIATTR_REGCOUNT
	.align		4
.L_94:
        /*01c8*/ 	.byte	0x04, 0x2f
        /*01ca*/ 	.short	(.L_96 - .L_95)
	.align		4
.L_95:
        /*01cc*/ 	.word	index@(_ZN7cutlass13device_kernelIN5flash11enable_sm90INS1_16FlashAttnBwdSm90INS1_25CollectiveMainloopBwdSm90ILi2ELi2ELi2EN4cute5tupleIJNS5_1CILi1EEES8_S8_EEENS6_IJNS7_ILi64EEENS7_ILi128EEESB_EEENS_10bfloat16_tEfNS_4arch4Sm90ELb0ELb1ELb0ELb0ELb0ELb1ELb0ELb0ELi2ELi1ELi2ELi1ELb0EEENS1_21CollectiveEpilogueBwdISC_SD_SF_Li256ELb0ELb0ELi1EEENS1_19SingleTileSchedulerILb0ELb0ELb0ELi128EEEEEEEEEvNT_6ParamsE)
        /*01d0*/ 	.word	0x000000a8


	//----- nvinfo : EIATTR_FRAME_SIZE
	.align		4
.L_96:
        /*01d4*/ 	.byte	0x04, 0x11
        /*01d6*/ 	.short	(.L_98 - .L_97)
	.align		4
.L_97:
        /*01d8*/ 	.word	index@(_ZN7cutlass13device_kernelIN5flash11enable_sm90INS1_16FlashAttnBwdSm90INS1_25CollectiveMainloopBwdSm90ILi2ELi2ELi2EN4cute5tupleIJNS5_1CILi1EEES8_S8_EEENS6_IJNS7_ILi64EEENS7_ILi128EEESB_EEENS_10bfloat16_tEfNS_4arch4Sm90ELb0ELb1ELb0ELb0ELb0ELb1ELb0ELb0ELi2ELi1ELi2ELi1ELb0EEENS1_21CollectiveEpilogueBwdISC_SD_SF_Li256ELb0ELb0ELi1EEENS1_19SingleTileSchedulerILb0ELb0ELb0ELi128EEEEEEEEEvNT_6ParamsE)
        /*01dc*/ 	.word	0x00000008


	//----- nvinfo : EIATTR_REGCOUNT
	.align		4
.L_98:
        /*01e0*/ 	.byte	0x04, 0x2f
        /*01e2*/ 	.short	(.L_100 - .L_99)
	.align		4
.L_99:
        /*01e4*/ 	.word	index@(_ZN7cutlass13device_kernelIN5flash22FlashAttnBwdPreprocessIN4cute5tupleIJNS3_1CILi80EEENS5_ILi128EEEEEENS_10bfloat16_tEfNS_4arch4Sm90ELb1ELb1EEEEEvNT_6ParamsE)
        /*01e8*/ 	.word	0x00000048


	//----- nvinfo : EIATTR_FRAME_SIZE
	.align		4
.L_100:
        /*01ec*/ 	.byte	0x04, 0x11
        /*01ee*/ 	.short	(.L_102 - .L_101)
	.align		4
.L_101:
        /*01f0*/ 	.word	index@(_ZN7cutlass13device_kernelIN5flash22FlashAttnBwdPreprocessIN4cute5tupleIJNS3_1CILi80EEENS5_ILi128EEEEEENS_10bfloat16_tEfNS_4arch4Sm90ELb1ELb1EEEEEvNT_6ParamsE)
        /*01f4*/ 	.word	0x00000000


	//----- nvinfo : EIATTR_REGCOUNT
	.align		4
.L_102:
        /*01f8*/ 	.byte	0x04, 0x2f
        /*01fa*/ 	.short	(.L_104 - .L_103)
	.align		4
.L_103:
        /*01fc*/ 	.word	index@(_ZN7cutlass13device_kernelIN5flash11enable_sm90INS1_16FlashAttnBwdSm90INS1_25CollectiveMainloopBwdSm90ILi2ELi2ELi2EN4cute5tupleIJNS5_1CILi1EEES8_S8_EEENS6_IJNS7_ILi80EEENS7_ILi128EEESB_EEENS_10bfloat16_tEfNS_4arch4Sm90ELb0ELb0ELb0ELb1ELb1ELb1ELb0ELb1ELi2ELi1ELi2ELi1ELb0EEENS1_24CollectiveEpilogueBwdGQAISC_fSF_Li256ELb1ELb1EEENS1_19SingleTileSchedulerILb1ELb0ELb0ELi128EEEEEEEEEvNT_6ParamsE)
        /*0200*/ 	.word	0x000000a8


	//----- nvinfo : EIATTR_FRAME_SIZE
	.align		4
.L_104:
        /*0204*/ 	.byte	0x04, 0x11
        /*0206*/ 	.short	(.L_106 - .L_105)
	.align		4
.L_105:
        /*0208*/ 	.word	index@(_ZN7cutlass13device_kernelIN5flash11enable_sm90INS1_16FlashAttnBwdSm90INS1_25CollectiveMainloopBwdSm90ILi2ELi2ELi2EN4cute5tupleIJNS5_1CILi1EEES8_S8_EEENS6_IJNS7_ILi80EEENS7_ILi128EEESB_EEENS_10bfloat16_tEfNS_4arch4Sm90ELb0ELb0ELb0ELb1ELb1ELb1ELb0ELb1ELi2ELi1ELi2ELi1ELb0EEENS1_24CollectiveEpilogueBwdGQAISC_fSF_Li256ELb1ELb1EEENS1_19SingleTileSchedulerILb1ELb0ELb0ELi128EEEEEEEEEvNT_6ParamsE)
        /*020c*/ 	.word	0x00000028


	//----- nvinfo : EIATTR_REGCOUNT
	.align		4
.L_106:
        /*0210*/ 	.byte	0x04, 0x2f
        /*0212*/ 	.short	(.L_108 - .L_107)
	.align		4
.L_107:
        /*0214*/ 	.word	index@(_ZN7cutlass13device_kernelIN5flash32FlashAttnBwdPostprocessConvertdQIN4cute5tupleIJNS3_1CILi80EEENS5_ILi128EEEEEENS_10bfloat16_tEfNS_4arch4Sm90ELi256ENS3_8TiledMMAINS3_8MMA_AtomIJNS3_4SM904GMMA27MMA_64x16x16_F32BF16BF16_SSILNSF_5MajorE1ELSH_0ELNSF_7ScaleInE1ELSI_1EEEEEENS3_6LayoutINS4_IJNS5_ILi2EEENS5_ILi1EEESN_EEENS4_IJSN_NS5_ILi0EEESP_EEEEENS4_IJNS3_10UnderscoreESS_SS_EEEEELb1EEEEEvNT_6ParamsE)
        /*0218*/ 	.word	0x00000040


	//----- nvinfo : EIATTR_FRAME_SIZE
	.align		4
.L_108:
        /*021c*/ 	.byte	0x04, 0x11
        /*021e*/ 	.short	(.L_110 - .L_109)
	.align		4
.L_109:
        /*0220*/ 	.word	index@(_ZN7cutlass13device_kernelIN5flash32FlashAttnBwdPostprocessConvertdQIN4cute5tupleIJNS3_1CILi80EEENS5_ILi128EEEEEENS_10bfloat16_tEfNS_4arch4Sm90ELi256ENS3_8TiledMMAINS3_8MMA_AtomIJNS3_4SM904GMMA27MMA_64x16x16_F32BF16BF16_SSILNSF_5MajorE1ELSH_0ELNSF_7ScaleInE1ELSI_1EEEEEENS3_6LayoutINS4_IJNS5_ILi2EEENS5_ILi1EEESN_EEENS4_IJSN_NS5_ILi0EEESP_EEEEENS4_IJNS3_10UnderscoreESS_SS_EEEEELb1EEEEEvNT_6ParamsE)
        /*0224*/ 	.word	0x00000000


	//----- nvinfo : EIATTR_REGCOUNT
	.align		4
.L_110:
        /*0228*/ 	.byte	0x04, 0x2f
        /*022a*/ 	.short	(.L_112 - .L_111)
	.align		4
.L_111:
        /*022c*/ 	.word	index@(_ZN7cutlass13device_kernelIN5flash11enable_sm90INS1_16FlashAttnBwdSm90INS1_25CollectiveMainloopBwdSm90ILi2ELi2ELi2EN4cute5tupleIJNS5_1CILi1EEES8_S8_EEENS6_IJNS7_ILi80EEENS7_ILi128EEESB_EEENS_10bfloat16_tEfNS_4arch4Sm90ELb0ELb0ELb0ELb1ELb0ELb1ELb0ELb1ELi2ELi1ELi2ELi1ELb0EEENS1_24CollectiveEpilogueBwdGQAISC_fSF_Li256ELb1ELb0EEENS1_19SingleTileSchedulerILb1ELb0ELb0ELi128EEEEEEEEEvNT_6ParamsE)
        /*0230*/ 	.word	0x000000a8


	//----- nvinfo : EIATTR_FRAME_SIZE
	.align		4
.L_112:
        /*0234*/ 	.byte	0x04, 0x11
        /*0236*/ 	.short	(.L_114 - .L_113)
	.align		4
.L_113:
        /*0238*/ 	.word	index@(_ZN7cutlass13device_kernelIN5flash11enable_sm90INS1_16FlashAttnBwdSm90INS1_25CollectiveMainloopBwdSm90ILi2ELi2ELi2EN4cute5tupleIJNS5_1CILi1EEES8_S8_EEENS6_IJNS7_ILi80EEENS7_ILi128EEESB_EEENS_10bfloat16_tEfNS_4arch4Sm90ELb0ELb0ELb0ELb1ELb0ELb1ELb0ELb1ELi2ELi1ELi2ELi1ELb0EEENS1_24CollectiveEpilogueBwdGQAISC_fSF_Li256ELb1ELb0EEENS1_19SingleTileSchedulerILb1ELb0ELb0ELi128EEEEEEEEEvNT_6ParamsE)
        /*023c*/ 	.word	0x00000028


	//----- nvinfo : EIATTR_REGCOUNT
	.align		4
.L_114:
        /*0240*/ 	.byte	0x04, 0x2f
        /*0242*/ 	.short	(.L_116 - .L_115)
	.align		4
.L_115:
        /*0244*/ 	.word	index@(_ZN7cutlass13device_kernelIN5flash11enable_sm90INS1_16FlashAttnBwdSm90INS1_25CollectiveMainloopBwdSm90ILi2ELi2ELi2EN4cute5tupleIJNS5_1CILi1EEES8_S8_EEENS6_IJNS7_ILi80EEENS7_ILi128EEESB_EEENS_10bfloat16_tEfNS_4arch4Sm90ELb0ELb0ELb0ELb1ELb1ELb1ELb0ELb1ELi2ELi1ELi2ELi1ELb0EEENS1_21CollectiveEpilogueBwdISC_SD_SF_Li256ELb1ELb0ELi1EEENS1_19SingleTileSchedulerILb1ELb0ELb0ELi128EEEEEEEEEvNT_6ParamsE)
        /*0248*/ 	.word	0x000000a8


	//----- nvinfo : EIATTR_FRAME_SIZE
	.align		4
.L_116:
        /*024c*/ 	.byte	0x04, 0x11
        /*024e*/ 	.short	(.L_118 - .L_117)
	.align		4
.L_117:
        /*0250*/ 	.word	index@(_ZN7cutlass13device_kernelIN5flash11enable_sm90INS1_16FlashAttnBwdSm90INS1_25CollectiveMainloopBwdSm90ILi2ELi2ELi2EN4cute5tupleIJNS5_1CILi1EEES8_S8_EEENS6_IJNS7_ILi80EEENS7_ILi128EEESB_EEENS_10bfloat16_tEfNS_4arch4Sm90ELb0ELb0ELb0ELb1ELb1ELb1ELb0ELb1ELi2ELi1ELi2ELi1ELb0EEENS1_21CollectiveEpilogueBwdISC_SD_SF_Li256ELb1ELb0ELi1EEENS1_19SingleTileSchedulerILb1ELb0ELb0ELi128EEEEEEEEEvNT_6ParamsE)
        /*0254*/ 	.word	0x00000028


	//----- nvinfo : EIATTR_REGCOUNT
	.align		4
.L_118:
        /*0258*/ 	.byte	0x04, 0x2f
        /*025a*/ 	.short	(.L_120 - .L_119)
	.align		4
.L_119:
        /*025c*/ 	.word	index@(_ZN7cutlass13device_kernelIN5flash11enable_sm90INS1_16FlashAttnBwdSm90INS1_25CollectiveMainloopBwdSm90ILi2ELi2ELi2EN4cute5tupleIJNS5_1CILi1EEES8_S8_EEENS6_IJNS7_ILi80EEENS7_ILi128EEESB_EEENS_10bfloat16_tEfNS_4arch4Sm90ELb0ELb0ELb0ELb1ELb0ELb1ELb0ELb1ELi2ELi1ELi2ELi1ELb0EEENS1_21CollectiveEpilogueBwdISC_SD_SF_Li256ELb1ELb0ELi1EEENS1_19SingleTileSchedulerILb1ELb0ELb0ELi128EEEEEEEEEvNT_6ParamsE)
        /*0260*/ 	.word	0x000000a8


	//----- nvinfo : EIATTR_FRAME_SIZE
	.align		4
.L_120:
        /*0264*/ 	.byte	0x04, 0x11
        /*0266*/ 	.short	(.L_122 - .L_121)
	.align		4
.L_121:
        /*0268*/ 	.word	index@(_ZN7cutlass13device_kernelIN5flash11enable_sm90INS1_16FlashAttnBwdSm90INS1_25CollectiveMainloopBwdSm90ILi2ELi2ELi2EN4cute5tupleIJNS5_1CILi1EEES8_S8_EEENS6_IJNS7_ILi80EEENS7_ILi128EEESB_EEENS_10bfloat16_tEfNS_4arch4Sm90ELb0ELb0ELb0ELb1ELb0ELb1ELb0ELb1ELi2ELi1ELi2ELi1ELb0EEENS1_21CollectiveEpilogueBwdISC_SD_SF_Li256ELb1ELb0ELi1EEENS1_19SingleTileSchedulerILb1ELb0ELb0ELi128EEEEEEEEEvNT_6ParamsE)
        /*026c*/ 	.word	0x00000028


	//----- nvinfo : EIATTR_REGCOUNT
	.align		4
.L_122:
        /*0270*/ 	.byte	0x04, 0x2f
        /*0272*/ 	.short	(.L_124 - .L_123)
	.align		4
.L_123:
        /*0274*/ 	.word	index@(_ZN7cutlass13device_kernelIN5flash22FlashAttnBwdPreprocessIN4cute5tupleIJNS3_1CILi80EEENS5_ILi128EEEEEENS_10bfloat16_tEfNS_4arch4Sm90ELb1ELb0EEEEEvNT_6ParamsE)
        /*0278*/ 	.word	0x00000046


	//----- nvinfo : EIATTR_FRAME_SIZE
	.align		4
.L_124:
        /*027c*/ 	.byte	0x04, 0x11
        /*027e*/ 	.short	(.L_126 - .L_125)
	.align		4
.L_125:
        /*0280*/ 	.word	index@(_ZN7cutlass13device_kernelIN5flash22FlashAttnBwdPreprocessIN4cute5tupleIJNS3_1CILi80EEENS5_ILi128EEEEEENS_10bfloat16_tEfNS_4arch4Sm90ELb1ELb0EEEEEvNT_6ParamsE)
        /*0284*/ 	.word	0x00000000


	//----- nvinfo : EIATTR_REGCOUNT
	.align		4
.L_126:
        /*0288*/ 	.byte	0x04, 0x2f
        /*028a*/ 	.short	(.L_128 - .L_127)
	.align		4
.L_127:
        /*028c*/ 	.word	index@(_ZN7cutlass13device_kernelIN5flash11enable_sm90INS1_16FlashAttnBwdSm90INS1_25CollectiveMainloopBwdSm90ILi2ELi2ELi2EN4cute5tupleIJNS5_1CILi1EEES8_S8_EEENS6_IJNS7_ILi80EEENS7_ILi128EEESB_EEENS_10bfloat16_tEfNS_4arch4Sm90ELb0ELb0ELb0ELb0ELb1ELb1ELb0ELb1ELi2ELi1ELi2ELi1ELb0EEENS1_24CollectiveEpilogueBwdGQAISC_fSF_Li256ELb0ELb1EEENS1_19SingleTileSchedulerILb0ELb0ELb0ELi128EEEEEEEEEvNT_6ParamsE)
        /*0290*/ 	.word	0x000000a8


	//----- nvinfo : EIATTR_FRAME_SIZE
	.align		4
.L_128:
        /*0294*/ 	.byte	0x04, 0x11
        /*0296*/ 	.short	(.L_130 - .L_129)
	.align		4
.L_129:
        /*0298*/ 	.word	index@(_ZN7cutlass13device_kernelIN5flash11enable_sm90INS1_16FlashAttnBwdSm90INS1_25CollectiveMainloopBwdSm90ILi2ELi2ELi2EN4cute5tupleIJNS5_1CILi1EEES8_S8_EEENS6_IJNS7_ILi80EEENS7_ILi128EEESB_EEENS_10bfloat16_tEfNS_4arch4Sm90ELb0ELb0ELb0ELb0ELb1ELb1ELb0ELb1ELi2ELi1ELi2ELi1ELb0EEENS1_24CollectiveEpilogueBwdGQAISC_fSF_Li256ELb0ELb1EEENS1_19SingleTileSchedulerILb0ELb0ELb0ELi128EEEEEEEEEvNT_6ParamsE)
        /*029c*/ 	.word	0x00000020


	//----- nvinfo : EIATTR_REGCOUNT
	.align		4
.L_130:
        /*02a0*/ 	.byte	0x04, 0x2f
        /*02a2*/ 	.short	(.L_132 - .L_131)
	.align		4
.L_131:
        /*02a4*/ 	.word	index@(_ZN7cutlass13device_kernelIN5flash11enable_sm90INS1_16FlashAttnBwdSm90INS1_25CollectiveMainloopBwdSm90ILi2ELi2ELi2EN4cute5tupleIJNS5_1CILi1EEES8_S8_EEENS6_IJNS7_ILi80EEENS7_ILi128EEESB_EEENS_10bfloat16_tEfNS_4arch4Sm90ELb0ELb0ELb0ELb0ELb0ELb1ELb0ELb1ELi2ELi1ELi2ELi1ELb0EEENS1_24CollectiveEpilogueBwdGQAISC_fSF_Li256ELb0ELb0EEENS1_19SingleTileSchedulerILb0ELb0ELb0ELi128EEEEEEEEEvNT_6ParamsE)
        /*02a8*/ 	.word	0x000000a8


	//----- nvinfo : EIATTR_FRAME_SIZE
	.align		4
.L_132:
        /*02ac*/ 	.byte	0x04, 0x11
        /*02ae*/ 	.short	(.L_134 - .L_133)
	.align		4
.L_133:
        /*02b0*/ 	.word	index@(_ZN7cutlass13device_kernelIN5flash11enable_sm90INS1_16FlashAttnBwdSm90INS1_25CollectiveMainloopBwdSm90ILi2ELi2ELi2EN4cute5tupleIJNS5_1CILi1EEES8_S8_EEENS6_IJNS7_ILi80EEENS7_ILi128EEESB_EEENS_10bfloat16_tEfNS_4arch4Sm90ELb0ELb0ELb0ELb0ELb0ELb1ELb0ELb1ELi2ELi1ELi2ELi1ELb0EEENS1_24CollectiveEpilogueBwdGQAISC_fSF_Li256ELb0ELb0EEENS1_19SingleTileSchedulerILb0ELb0ELb0ELi128EEEEEEEEEvNT_6ParamsE)
        /*02b4*/ 	.word	0x00000020


	//----- nvinfo : EIATTR_REGCOUNT
	.align		4
.L_134:
        /*02b8*/ 	.byte	0x04, 0x2f
        /*02ba*/ 	.short	(.L_136 - .L_135)
	.align		4
.L_135:
        /*02bc*/ 	.word	index@(_ZN7cutlass13device_kernelIN5flash11enable_sm90INS1_16FlashAttnBwdSm90INS1_25CollectiveMainloopBwdSm90ILi2ELi2ELi2EN4cute5tupleIJNS5_1CILi1EEES8_S8_EEENS6_IJNS7_ILi80EEENS7_ILi128EEESB_EEENS_10bfloat16_tEfNS_4arch4Sm90ELb0ELb0ELb0ELb0ELb1ELb1ELb0ELb1ELi2ELi1ELi2ELi1ELb0EEENS1_21CollectiveEpilogueBwdISC_SD_SF_Li256ELb0ELb0ELi1EEENS1_19SingleTileSchedulerILb0ELb0ELb0ELi128EEEEEEEEEvNT_6ParamsE)
        /*02c0*/ 	.word	0x000000a8


	//----- nvinfo : EIATTR_FRAME_SIZE
	.align		4
.L_136:
        /*02c4*/ 	.byte	0x04, 0x11
        /*02c6*/ 	.short	(.L_138 - .L_137)
	.align		4
.L_137:
        /*02c8*/ 	.word	index@(_ZN7cutlass13device_kernelIN5flash11enable_sm90INS1_16FlashAttnBwdSm90INS1_25CollectiveMainloopBwdSm90ILi2ELi2ELi2EN4cute5tupleIJNS5_1CILi1EEES8_S8_EEENS6_IJNS7_ILi80EEENS7_ILi128EEESB_EEENS_10bfloat16_tEfNS_4arch4Sm90ELb0ELb0ELb0ELb0ELb1ELb1ELb0ELb1ELi2ELi1ELi2ELi1ELb0EEENS1_21CollectiveEpilogueBwdISC_SD_SF_Li256ELb0ELb0ELi1EEENS1_19SingleTileSchedulerILb0ELb0ELb0ELi128EEEEEEEEEvNT_6ParamsE)
        /*02cc*/ 	.word	0x00000020


	//----- nvinfo : EIATTR_REGCOUNT
	.align		4
.L_138:
        /*02d0*/ 	.byte	0x04, 0x2f
        /*02d2*/ 	.short	(.L_140 - .L_139)
	.align		4
.L_139:
        /*02d4*/ 	.word	index@(_ZN7cutlass13device_kernelIN5flash11enable_sm90INS1_16FlashAttnBwdSm90INS1_25CollectiveMainloopBwdSm90ILi2ELi2ELi2EN4cute5tupleIJNS5_1CILi1EEES8_S8_EEENS6_IJNS7_ILi80EEENS7_ILi128EEESB_EEENS_10bfloat16_tEfNS_4arch4Sm90ELb0ELb0ELb0ELb0ELb0ELb1ELb0ELb1ELi2ELi1ELi2ELi1ELb0EEENS1_21CollectiveEpilogueBwdISC_SD_SF_Li256ELb0ELb0ELi1EEENS1_19SingleTileSchedulerILb0ELb0ELb0ELi128EEEEEEEEEvNT_6ParamsE)
        /*02d8*/ 	.word	0x000000a8


	//----- nvinfo : EIATTR_FRAME_SIZE
	.align		4
.L_140:
        /*02dc*/ 	.byte	0x04, 0x11
        /*02de*/ 	.short	(.L_142 - .L_141)
	.align		4
.L_141:
        /*02e0*/ 	.word	index@(_ZN7cutlass13device_kernelIN5flash11enable_sm90INS1_16FlashAttnBwdSm90INS1_25CollectiveMainloopBwdSm90ILi2ELi2ELi2EN4cute5tupleIJNS5_1CILi1EEES8_S8_EEENS6_IJNS7_ILi80EEENS7_ILi128EEESB_EEENS_10bfloat16_tEfNS_4arch4Sm90ELb0ELb0ELb0ELb0ELb0ELb1ELb0ELb1ELi2ELi1ELi2ELi1ELb0EEENS1_21CollectiveEpilogueBwdISC_SD_SF_Li256ELb0ELb0ELi1EEENS1_19SingleTileSchedulerILb0ELb0ELb0ELi128EEEEEEEEEvNT_6ParamsE)
        /*02e4*/ 	.word	0x00000020


	//----- nvinfo : EIATTR_MIN_STACK_SIZE
	.align		4
.L_142:
        /*02e8*/ 	.byte	0x04, 0x12
        /*02ea*/ 	.short	(.L_144 - .L_143)
	.align		4
.L_143:
        /*02ec*/ 	.word	index@(_ZN7cutlass13device_kernelIN5flash11enable_sm90INS1_16FlashAttnBwdSm90INS1_25CollectiveMainloopBwdSm90ILi2ELi2ELi2EN4cute5tupleIJNS5_1CILi1EEES8_S8_EEENS6_IJNS7_ILi80EEENS7_ILi128EEESB_EEENS_10bfloat16_tEfNS_4arch4Sm90ELb0ELb0ELb0ELb0ELb0ELb1ELb0ELb1ELi2ELi1ELi2ELi1ELb0EEENS1_21CollectiveEpilogueBwdISC_SD_SF_Li256ELb0ELb0ELi1EEENS1_19SingleTileSchedulerILb0ELb0ELb0ELi128EEEEEEEEEvNT_6ParamsE)
        /*02f0*/ 	.word	0x00000020


	//----- nvinfo : EIATTR_MIN_STACK_SIZE
	.align		4
.L_144:
        /*02f4*/ 	.byte	0x04, 0x12
        /*02f6*/ 	.short	(.L_146 - .L_145)
	.align		4
.L_145:
        /*02f8*/ 	.word	index@(_ZN7cutlass13device_kernelIN5flash11enable_sm90INS1_16FlashAttnBwdSm90INS1_25CollectiveMainloopBwdSm90ILi2ELi2ELi2EN4cute5tupleIJNS5_1CILi1EEES8_S8_EEENS6_IJNS7_ILi80EEENS7_ILi128EEESB_EEENS_10bfloat16_tEfNS_4arch4Sm90ELb0ELb0ELb0ELb0ELb1ELb1ELb0ELb1ELi2ELi1ELi2ELi1ELb0EEENS1_21CollectiveEpilogueBwdISC_SD_SF_Li256ELb0ELb0ELi1EEENS1_19SingleTileSchedulerILb0ELb0ELb0ELi128EEEEEEEEEvNT_6ParamsE)
        /*02fc*/ 	.word	0x00000020


	//----- nvinfo : EIATTR_MIN_STACK_SIZE
	.align		4
.L_146:
        /*0300*/ 	.byte	0x04, 0x12
        /*0302*/ 	.short	(.L_148 - .L_147)
	.align		4
.L_147:
        /*0304*/ 	.word	index@(_ZN7cutlass13device_kernelIN5flash11enable_sm90INS1_16FlashAttnBwdSm90INS1_25CollectiveMainloopBwdSm90ILi2ELi2ELi2EN4cute5tupleIJNS5_1CILi1EEES8_S8_EEENS6_IJNS7_ILi80EEENS7_ILi128EEESB_EEENS_10bfloat16_tEfNS_4arch4Sm90ELb0ELb0ELb0ELb0ELb0ELb1ELb0ELb1ELi2ELi1ELi2ELi1ELb0EEENS1_24CollectiveEpilogueBwdGQAISC_fSF_Li256ELb0ELb0EEENS1_19SingleTileSchedulerILb0ELb0ELb0ELi128EEEEEEEEEvNT_6ParamsE)
        /*0308*/ 	.word	0x00000020


	//----- nvinfo : EIATTR_MIN_STACK_SIZE
	.align		4
.L_148:
        /*030c*/ 	.byte	0x04, 0x12
        /*030e*/ 	.short	(.L_150 - .L_149)
	.align		4
.L_149:
        /*0310*/ 	.word	index@(_ZN7cutlass13device_kernelIN5flash11enable_sm90INS1_16FlashAttnBwdSm90INS1_25CollectiveMainloopBwdSm90ILi2ELi2ELi2EN4cute5tupleIJNS5_1CILi1EEES8_S8_EEENS6_IJNS7_ILi80EEENS7_ILi128EEESB_EEENS_10bfloat16_tEfNS_4arch4Sm90ELb0ELb0ELb0ELb0ELb1ELb1ELb0ELb1ELi2ELi1ELi2ELi1ELb0EEENS1_24CollectiveEpilogueBwdGQAISC_fSF_Li256ELb0ELb1EEENS1_19SingleTileSchedulerILb0ELb0ELb0ELi128EEEEEEEEEvNT_6ParamsE)
        /*0314*/ 	.word	0x00000020


	//----- nvinfo : EIATTR_MIN_STACK_SIZE
	.align		4
.L_150:
        /*0318*/ 	.byte	0x04, 0x12
        /*031a*/ 	.short	(.L_152 - .L_151)
	.align		4
.L_151:
        /*031c*/ 	.word	index@(_ZN7cutlass13device_kernelIN5flash22FlashAttnBwdPreprocessIN4cute5tupleIJNS3_1CILi80EEENS5_ILi128EEEEEENS_10bfloat16_tEfNS_4arch4Sm90ELb1ELb0EEEEEvNT_6ParamsE)
        /*0320*/ 	.word	0x00000000


	//----- nvinfo : EIATTR_MIN_STACK_SIZE
	.align		4
.L_152:
        /*0324*/ 	.byte	0x04, 0x12
        /*0326*/ 	.short	(.L_154 - .L_153)
	.align		4
.L_153:
        /*0328*/ 	.word	index@(_ZN7cutlass13device_kernelIN5flash11enable_sm90INS1_16FlashAttnBwdSm90INS1_25CollectiveMainloopBwdSm90ILi2ELi2ELi2EN4cute5tupleIJNS5_1CILi1EEES8_S8_EEENS6_IJNS7_ILi80EEENS7_ILi128EEESB_EEENS_10bfloat16_tEfNS_4arch4Sm90ELb0ELb0ELb0ELb1ELb0ELb1ELb0ELb1ELi2ELi1ELi2ELi1ELb0EEENS1_21CollectiveEpilogueBwdISC_SD_SF_Li256ELb1ELb0ELi1EEENS1_19SingleTileSchedulerILb1ELb0ELb0ELi128EEEEEEEEEvNT_6ParamsE)
        /*032c*/ 	.word	0x00000028


	//----- nvinfo : EIATTR_MIN_STACK_SIZE
	.align		4
.L_154:
        /*0330*/ 	.byte	0x04, 0x12
        /*0332*/ 	.short	(.L_156 - .L_155)
	.align		4
.L_155:
        /*0334*/ 	.word	index@(_ZN7cutlass13device_kernelIN5flash11enable_sm90INS1_16FlashAttnBwdSm90INS1_25CollectiveMainloopBwdSm90ILi2ELi2ELi2EN4cute5tupleIJNS5_1CILi1EEES8_S8_EEENS6_IJNS7_ILi80EEENS7_ILi128EEESB_EEENS_10bfloat16_tEfNS_4arch4Sm90ELb0ELb0ELb0ELb1ELb1ELb1ELb0ELb1ELi2ELi1ELi2ELi1ELb0EEENS1_21CollectiveEpilogueBwdISC_SD_SF_Li256ELb1ELb0ELi1EEENS1_19SingleTileSchedulerILb1ELb0ELb0ELi128EEEEEEEEEvNT_6ParamsE)
        /*0338*/ 	.word	0x00000028


	//----- nvinfo : EIATTR_MIN_STACK_SIZE
	.align		4
.L_156:
        /*033c*/ 	.byte	0x04, 0x12
        /*033e*/ 	.short	(.L_158 - .L_157)
	.align		4
.L_157:
        /*0340*/ 	.word	index@(_ZN7cutlass13device_kernelIN5flash11enable_sm90INS1_16FlashAttnBwdSm90INS1_25CollectiveMainloopBwdSm90ILi2ELi2ELi2EN4cute5tupleIJNS5_1CILi1EEES8_S8_EEENS6_IJNS7_ILi80EEENS7_ILi128EEESB_EEENS_10bfloat16_tEfNS_4arch4Sm90ELb0ELb0ELb0ELb1ELb0ELb1ELb0ELb1ELi2ELi1ELi2ELi1ELb0EEENS1_24CollectiveEpilogueBwdGQAISC_fSF_Li256ELb1ELb0EEENS1_19SingleTileSchedulerILb1ELb0ELb0ELi128EEEEEEEEEvNT_6ParamsE)
        /*0344*/ 	.word	0x00000028


	//----- nvinfo : EIATTR_MIN_STACK_SIZE
	.align		4
.L_158:
        /*0348*/ 	.byte	0x04, 0x12
        /*034a*/ 	.short	(.L_160 - .L_159)
	.align		4
.L_159:
        /*034c*/ 	.word	index@(_ZN7cutlass13device_kernelIN5flash32FlashAttnBwdPostprocessConvertdQIN4cute5tupleIJNS3_1CILi80EEENS5_ILi128EEEEEENS_10bfloat16_tEfNS_4arch4Sm90ELi256ENS3_8TiledMMAINS3_8MMA_AtomIJNS3_4SM904GMMA27MMA_64x16x16_F32BF16BF16_SSILNSF_5MajorE1ELSH_0ELNSF_7ScaleInE1ELSI_1EEEEEENS3_6LayoutINS4_IJNS5_ILi2EEENS5_ILi1EEESN_EEENS4_IJSN_NS5_ILi0EEESP_EEEEENS4_IJNS3_10UnderscoreESS_SS_EEEEELb1EEEEEvNT_6ParamsE)
        /*0350*/ 	.word	0x00000000


	//----- nvinfo : EIATTR_MIN_STACK_SIZE
	.align		4
.L_160:
        /*0354*/ 	.byte	0x04, 0x12
        /*0356*/ 	.short	(.L_162 - .L_161)
	.align		4
.L_161:
        /*0358*/ 	.word	index@(_ZN7cutlass13device_kernelIN5flash11enable_sm90INS1_16FlashAttnBwdSm90INS1_25CollectiveMainloopBwdSm90ILi2ELi2ELi2EN4cute5tupleIJNS5_1CILi1EEES8_S8_EEENS6_IJNS7_ILi80EEENS7_ILi128EEESB_EEENS_10bfloat16_tEfNS_4arch4Sm90ELb0ELb0ELb0ELb1ELb1ELb1ELb0ELb1ELi2ELi1ELi2ELi1ELb0EEENS1_24CollectiveEpilogueBwdGQAISC_fSF_Li256ELb1ELb1EEENS1_19SingleTileSchedulerILb1ELb0ELb0ELi128EEEEEEEEEvNT_6ParamsE)
        /*035c*/ 	.word	0x00000028


	//----- nvinfo : EIATTR_MIN_STACK_SIZE
	.align		4
.L_162:
        /*0360*/ 	.byte	0x04, 0x12
        /*0362*/ 	.short	(.L_164 - .L_163)
	.align		4
.L_163:
        /*0364*/ 	.word	index@(_ZN7cutlass13device_kernelIN5flash22FlashAttnBwdPreprocessIN4cute5tupleIJNS3_1CILi80EEENS5_ILi128EEEEEENS_10bfloat16_tEfNS_4arch4Sm90ELb1ELb1EEEEEvNT_6ParamsE)
        /*0368*/ 	.word	0x00000000


	//----- nvinfo : EIATTR_MIN_STACK_SIZE
	.align		4
.L_164:
        /*036c*/ 	.byte	0x04, 0x12
        /*036e*/ 	.short	(.L_166 - .L_165)
	.align		4
.L_165:
        /*0370*/ 	.word	index@(_ZN7cutlass13device_kernelIN5flash11enable_sm90INS1_16FlashAttnBwdSm90INS1_25CollectiveMainloopBwdSm90ILi2ELi2ELi2EN4cute5tupleIJNS5_1CILi1EEES8_S8_EEENS6_IJNS7_ILi64EEENS7_ILi128EEESB_EEENS_10bfloat16_tEfNS_4arch4Sm90ELb0ELb1ELb0ELb0ELb0ELb1ELb0ELb0ELi2ELi1ELi2ELi1ELb0EEENS1_21CollectiveEpilogueBwdISC_SD_SF_Li256ELb0ELb0ELi1EEENS1_19SingleTileSchedulerILb0ELb0ELb0ELi128EEEEEEEEEvNT_6ParamsE)
        /*0374*/ 	.word	0x00000008


	//----- nvinfo : EIATTR_MIN_STACK_SIZE
	.align		4
.L_166:
        /*0378*/ 	.byte	0x04, 0x12
        /*037a*/ 	.short	(.L_168 - .L_167)
	.align		4
.L_167:
        /*037c*/ 	.word	index@(_ZN7cutlass13device_kernelIN5flash11enable_sm90INS1_16FlashAttnBwdSm90INS1_25CollectiveMainloopBwdSm90ILi2ELi2ELi2EN4cute5tupleIJNS5_1CILi1EEES8_S8_EEENS6_IJNS7_ILi64EEENS7_ILi128EEESB_EEENS_10bfloat16_tEfNS_4arch4Sm90ELb0ELb1ELb0ELb0ELb1ELb1ELb0ELb0ELi2ELi1ELi2ELi1ELb0EEENS1_21CollectiveEpilogueBwdISC_SD_SF_Li256ELb0ELb0ELi1EEENS1_19SingleTileSchedulerILb0ELb0ELb0ELi128EEEEEEEEEvNT_6ParamsE)
        /*0380*/ 	.word	0x00000008


	//----- nvinfo : EIATTR_MIN_STACK_SIZE
	.align		4
.L_168:
        /*0384*/ 	.byte	0x04, 0x12
        /*0386*/ 	.short	(.L_170 - .L_169)
	.align		4
.L_169:
        /*0388*/ 	.word	index@(_ZN7cutlass13device_kernelIN5flash11enable_sm90INS1_16FlashAttnBwdSm90INS1_25CollectiveMainloopBwdSm90ILi2ELi2ELi2EN4cute5tupleIJNS5_1CILi1EEES8_S8_EEENS6_IJNS7_ILi64EEENS7_ILi128EEESB_EEENS_10bfloat16_tEfNS_4arch4Sm90ELb0ELb1ELb0ELb0ELb0ELb1ELb0ELb0ELi2ELi1ELi2ELi1ELb0EEENS1_24CollectiveEpilogueBwdGQAISC_fSF_Li256ELb0ELb0EEENS1_19SingleTileSchedulerILb0ELb0ELb0ELi128EEEEEEEEEvNT_6ParamsE)
        /*038c*/ 	.word	0x00000008


	//----- nvinfo : EIATTR_MIN_STACK_SIZE
	.align		4
.L_170:
        /*0390*/ 	.byte	0x04, 0x12
        /*0392*/ 	.short	(.L_172 - .L_171)
	.align		4
.L_171:
        /*0394*/ 	.word	index@(_ZN7cutlass13device_kernelIN5flash11enable_sm90INS1_16FlashAttnBwdSm90INS1_25CollectiveMainloopBwdSm90ILi2ELi2ELi2EN4cute5tupleIJNS5_1CILi1EEES8_S8_EEENS6_IJNS7_ILi64EEENS7_ILi128EEESB_EEENS_10bfloat16_tEfNS_4arch4Sm90ELb0ELb1ELb0ELb0ELb1ELb1ELb0ELb0ELi2ELi1ELi2ELi1ELb0EEENS1_24CollectiveEpilogueBwdGQAISC_fSF_Li256ELb0ELb1EEENS1_19SingleTileSchedulerILb0ELb0ELb0ELi128EEEEEEEEEvNT_6ParamsE)
        /*0398*/ 	.word	0x00000008


	//----- nvinfo : EIATTR_MIN_STACK_SIZE
	.align		4
.L_172:
        /*039c*/ 	.byte	0x04, 0x12
        /*039e*/ 	.short	(.L_174 - .L_173)
	.align		4
.L_173:
        /*03a0*/ 	.word	index@(_ZN7cutlass13device_kernelIN5flash11enable_sm90INS1_16FlashAttnBwdSm90INS1_25CollectiveMainloopBwdSm90ILi2ELi2ELi2EN4cute5tupleIJNS5_1CILi1EEES8_S8_EEENS6_IJNS7_ILi64EEENS7_ILi128EEESB_EEENS_10bfloat16_tEfNS_4arch4Sm90ELb0ELb1ELb0ELb1ELb0ELb1ELb0ELb0ELi2ELi1ELi2ELi1ELb0EEENS1_21CollectiveEpilogueBwdISC_SD_SF_Li256ELb1ELb0ELi1EEENS1_19SingleTileSchedulerILb1ELb0ELb0ELi128EEEEEEEEEvNT_6ParamsE)
        /*03a4*/ 	.word	0x00000008


	//----- nvinfo : EIATTR_MIN_STACK_SIZE
	.align		4
.L_174:
        /*03a8*/ 	.byte	0x04, 0x12
        /*03aa*/ 	.short	(.L_176 - .L_175)
	.align		4
.L_175:
        /*03ac*/ 	.word	index@(_ZN7cutlass13device_kernelIN5flash11enable_sm90INS1_16FlashAttnBwdSm90INS1_25CollectiveMainloopBwdSm90ILi2ELi2ELi2EN4cute5tupleIJNS5_1CILi1EEES8_S8_EEENS6_IJNS7_ILi64EEENS7_ILi128EEESB_EEENS_10bfloat16_tEfNS_4arch4Sm90ELb0ELb1ELb0ELb1ELb1ELb1ELb0ELb0ELi2ELi1ELi2ELi1ELb0EEENS1_21CollectiveEpilogueBwdISC_SD_SF_Li256ELb1ELb0ELi1EEENS1_19SingleTileSchedulerILb1ELb0ELb0ELi128EEEEEEEEEvNT_6ParamsE)
        /*03b0*/ 	.word	0x00000008


	//----- nvinfo : EIATTR_MIN_STACK_SIZE
	.align		4
.L_176:
        /*03b4*/ 	.byte	0x04, 0x12
        /*03b6*/ 	.short	(.L_178 - .L_177)
	.align		4
.L_177:
        /*03b8*/ 	.word	index@(_ZN7cutlass13device_kernelIN5flash11enable_sm90INS1_16FlashAttnBwdSm90INS1_25CollectiveMainloopBwdSm90ILi2ELi2ELi2EN4cute5tupleIJNS5_1CILi1EEES8_S8_EEENS6_IJNS7_ILi64EEENS7_ILi128EEESB_EEENS_10bfloat16_tEfNS_4arch4Sm90ELb0ELb1ELb0ELb1ELb0ELb1ELb0ELb0ELi2ELi1ELi2ELi1ELb0EEENS1_24CollectiveEpilogueBwdGQAISC_fSF_Li256ELb1ELb0EEENS1_19SingleTileSchedulerILb1ELb0ELb0ELi128EEEEEEEEEvNT_6ParamsE)
        /*03bc*/ 	.word	0x00000008


	//----- nvinfo : EIATTR_MIN_STACK_SIZE
	.align		4
.L_178:
        /*03c0*/ 	.byte	0x04, 0x12
        /*03c2*/ 	.short	(.L_180 - .L_179)
	.align		4
.L_179:
        /*03c4*/ 	.word	index@(_ZN7cutlass13device_kernelIN5flash11enable_sm90INS1_16FlashAttnBwdSm90INS1_25CollectiveMainloopBwdSm90ILi2ELi2ELi2EN4cute5tupleIJNS5_1CILi1EEES8_S8_EEENS6_IJNS7_ILi64EEENS7_ILi128EEESB_EEENS_10bfloat16_tEfNS_4arch4Sm90ELb0ELb1ELb0ELb1ELb1ELb1ELb0ELb0ELi2ELi1ELi2ELi1ELb0EEENS1_24CollectiveEpilogueBwdGQAISC_fSF_Li256ELb1ELb1EEENS1_19SingleTileSchedulerILb1ELb0ELb0ELi128EEEEEEEEEvNT_6ParamsE)
        /*03c8*/ 	.word	0x00000008


	//----- nvinfo : EIATTR_MIN_STACK_SIZE
	.align		4
.L_180:
        /*03cc*/ 	.byte	0x04, 0x12
        /*03ce*/ 	.short	(.L_182 - .L_181)
	.align		4
.L_181:
        /*03d0*/ 	.word	index@(_ZN7cutlass13device_kernelIN5flash11enable_sm90INS1_16FlashAttnBwdSm90INS1_25CollectiveMainloopBwdSm90ILi2ELi2ELi2EN4cute5tupleIJNS5_1CILi1EEES8_S8_EEENS6_IJNS7_ILi64EEENS7_ILi128EEESB_EEENS_10bfloat16_tEfNS_4arch4Sm90ELb1ELb0ELb0ELb0ELb0ELb1ELb0ELb0ELi2ELi1ELi2ELi1ELb0EEENS1_21CollectiveEpilogueBwdISC_SD_SF_Li256ELb0ELb0ELi1EEENS1_25SingleTileBwdLPTSchedulerILb0ELi128ELb0EEEEEEEEEvNT_6ParamsE)
        /*03d4*/ 	.word	0x00000008


	//----- nvinfo : EIATTR_MIN_STACK_SIZE
	.align		4
.L_182:
        /*03d8*/ 	.byte	0x04, 0x12
        /*03da*/ 	.short	(.L_184 - .L_183)
	.align		4
.L_183:
        /*03dc*/ 	.word	index@(_ZN7cutlass13device_kernelIN5flash11enable_sm90INS1_16FlashAttnBwdSm90INS1_25CollectiveMainloopBwdSm90ILi2ELi2ELi2EN4cute5tupleIJNS5_1CILi1EEES8_S8_EEENS6_IJNS7_ILi64EEENS7_ILi128EEESB_EEENS_10bfloat16_tEfNS_4arch4Sm90ELb1ELb0ELb0ELb0ELb1ELb1ELb0ELb0ELi2ELi1ELi2ELi1ELb0EEENS1_21CollectiveEpilogueBwdISC_SD_SF_Li256ELb0ELb0ELi1EEENS1_25SingleTileBwdLPTSchedulerILb0ELi128ELb1EEEEEEEEEvNT_6ParamsE)
        /*03e0*/ 	.word	0x00000008


	//----- nvinfo : EIATTR_MIN_STACK_SIZE
	.align		4
.L_184:
        /*03e4*/ 	.byte	0x04, 0x12
        /*03e6*/ 	.short	(.L_186 - .L_185)
	.align		4
.L_185:
        /*03e8*/ 	.word	index@(_ZN7cutlass13device_kernelIN5flash11enable_sm90INS1_16FlashAttnBwdSm90INS1_25CollectiveMainloopBwdSm90ILi2ELi2ELi2EN4cute5tupleIJNS5_1CILi1EEES8_S8_EEENS6_IJNS7_ILi64EEENS7_ILi128EEESB_EEENS_10bfloat16_tEfNS_4arch4Sm90ELb1ELb0ELb0ELb0ELb0ELb1ELb0ELb0ELi2ELi1ELi2ELi1ELb0EEENS1_24CollectiveEpilogueBwdGQAISC_fSF_Li256ELb0ELb0EEENS1_25SingleTileBwdLPTSchedulerILb0ELi128ELb0EEEEEEEEEvNT_6ParamsE)
        /*03ec*/ 	.word	0x00000008


	//----- nvinfo : EIATTR_MIN_STACK_SIZE
	.align		4
.L_186:
        /*03f0*/ 	.byte	0x04, 0x12
        /*03f2*/ 	.short	(.L_188 - .L_187)
	.align		4
.L_187:
        /*03f4*/ 	.word	index@(_ZN7cutlass13device_kernelIN5flash11enable_sm90INS1_16FlashAttnBwdSm90INS1_25CollectiveMainloopBwdSm90ILi2ELi2ELi2EN4cute5tupleIJNS5_1CILi1EEES8_S8_EEENS6_IJNS7_ILi64EEENS7_ILi128EEESB_EEENS_10bfloat16_tEfNS_4arch4Sm90ELb1ELb0ELb0ELb0ELb1ELb1ELb0ELb0ELi2ELi1ELi2ELi1ELb0EEENS1_24CollectiveEpilogueBwdGQAISC_fSF_Li256ELb0ELb1EEENS1_25SingleTileBwdLPTSchedulerILb0ELi128ELb1EEEEEEEEEvNT_6ParamsE)
        /*03f8*/ 	.word	0x00000008


	//----- nvinfo : EIATTR_MIN_STACK_SIZE
	.align		4
.L_188:
        /*03fc*/ 	.byte	0x04, 0x12
        /*03fe*/ 	.short	(.L_190 - .L_189)
	.align		4
.L_189:
        /*0400*/ 	.word	index@(_ZN7cutlass13device_kernelIN5flash22FlashAttnBwdPreprocessIN4cute5tupleIJNS3_1CILi64EEENS5_ILi128EEEEEENS_10bfloat16_tEfNS_4arch4Sm90ELb1ELb0EEEEEvNT_6ParamsE)
        /*0404*/ 	.word	0x00000000


	//----- nvinfo : EIATTR_MIN_STACK_SIZE
	.align		4
.L_190:
        /*0408*/ 	.byte	0x04, 0x12
        /*040a*/ 	.short	(.L_192 - .L_191)
	.align		4
.L_191:
        /*040c*/ 	.word	index@(_ZN7cutlass13device_kernelIN5flash11enable_sm90INS1_16FlashAttnBwdSm90INS1_25CollectiveMainloopBwdSm90ILi2ELi2ELi2EN4cute5tupleIJNS5_1CILi1EEES8_S8_EEENS6_IJNS7_ILi64EEENS7_ILi128EEESB_EEENS_10bfloat16_tEfNS_4arch4Sm90ELb1ELb0ELb0ELb1ELb0ELb1ELb0ELb0ELi2ELi1ELi2ELi1ELb0EEENS1_21CollectiveEpilogueBwdISC_SD_SF_Li256ELb1ELb0ELi1EEENS1_25SingleTileBwdLPTSchedulerILb1ELi128ELb0EEEEEEEEEvNT_6ParamsE)
        /*0410*/ 	.word	0x00000008


	//----- nvinfo : EIATTR_MIN_STACK_SIZE
	.align		4
.L_192:
        /*0414*/ 	.byte	0x04, 0x12
        /*0416*/ 	.short	(.L_194 - .L_193)
	.align		4
.L_193:
        /*0418*/ 	.word	index@(_ZN7cutlass13device_kernelIN5flash11enable_sm90INS1_16FlashAttnBwdSm90INS1_25CollectiveMainloopBwdSm90ILi2ELi2ELi2EN4cute5tupleIJNS5_1CILi1EEES8_S8_EEENS6_IJNS7_ILi64EEENS7_ILi128EEESB_EEENS_10bfloat16_tEfNS_4arch4Sm90ELb1ELb0ELb0ELb1ELb1ELb1ELb0ELb0ELi2ELi1ELi2ELi1ELb0EEENS1_21CollectiveEpilogueBwdISC_SD_SF_Li256ELb1ELb0ELi1EEENS1_25SingleTileBwdLPTSchedulerILb1ELi128ELb1EEEEEEEEEvNT_6ParamsE)
        /*041c*/ 	.word	0x00000008


	//----- nvinfo : EIATTR_MIN_STACK_SIZE
	.align		4
.L_194:
        /*0420*/ 	.byte	0x04, 0x12
        /*0422*/ 	.short	(.L_196 - .L_195)
	.align		4
.L_195:
        /*0424*/ 	.word	index@(_ZN7cutlass13device_kernelIN5flash11enable_sm90INS1_16FlashAttnBwdSm90INS1_25CollectiveMainloopBwdSm90ILi2ELi2ELi2EN4cute5tupleIJNS5_1CILi1EEES8_S8_EEENS6_IJNS7_ILi64EEENS7_ILi128EEESB_EEENS_10bfloat16_tEfNS_4arch4Sm90ELb1ELb0ELb0ELb1ELb0ELb1ELb0ELb0ELi2ELi1ELi2ELi1ELb0EEENS1_24CollectiveEpilogueBwdGQAISC_fSF_Li256ELb1ELb0EEENS1_25SingleTileBwdLPTSchedulerILb1ELi128ELb0EEEEEEEEEvNT_6ParamsE)
        /*0428*/ 	.word	0x00000008


	//----- nvinfo : EIATTR_MIN_STACK_SIZE
	.align		4
.L_196:
        /*042c*/ 	.byte	0x04, 0x12
        /*042e*/ 	.short	(.L_198 - .L_197)
	.align		4
.L_197:
        /*0430*/ 	.word	index@(_ZN7cutlass13device_kernelIN5flash32FlashAttnBwdPostprocessConvertdQIN4cute5tupleIJNS3_1CILi128EEES6_EEENS_10bfloat16_tEfNS_4arch4Sm90ELi256ENS3_8TiledMMAINS3_8MMA_AtomIJNS3_4SM904GMMA28MMA_64x128x16_F32BF16BF16_RSILNSE_5MajorE0ELSG_1ELNSE_7ScaleInE1ELSH_1EEEEEENS3_6LayoutINS4_IJNS5_ILi2EEENS5_ILi1EEESM_EEENS4_IJSM_NS5_ILi0EEESO_EEEEENS4_IJNS3_10UnderscoreESR_SR_EEEEELb0EEEEEvNT_6ParamsE)
        /*0434*/ 	.word	0x00000000


	//----- nvinfo : EIATTR_MIN_STACK_SIZE
	.align		4
.L_198:
        /*0438*/ 	.byte	0x04, 0x12
        /*043a*/ 	.short	(.L_200 - .L_199)
	.align		4
.L_199:
        /*043c*/ 	.word	index@(_ZN7cutlass13device_kernelIN5flash32FlashAttnBwdPostprocessConvertdQIN4cute5tupleIJNS3_1CILi64EEENS5_ILi128EEEEEENS_10bfloat16_tEfNS_4arch4Sm90ELi256ENS3_8TiledMMAINS3_8MMA_AtomIJNS3_4SM904GMMA27MMA_64x64x16_F32BF16BF16_SSILNSF_5MajorE0ELSH_1ELNSF_7ScaleInE1ELSI_1EEEEEENS3_6LayoutINS4_IJNS5_ILi1EEENS5_ILi2EEESM_EEENS4_IJNS5_ILi0EEESM_SP_EEEEENS4_IJNS3_10UnderscoreESS_SS_EEEEELb0EEEEEvNT_6ParamsE)
        /*0440*/ 	.word	0x00000000


	//----- nvinfo : EIATTR_MIN_STACK_SIZE
	.align		4
.L_200:
        /*0444*/ 	.byte	0x04, 0x12
        /*0446*/ 	.short	(.L_202 - .L_201)
	.align		4
.L_201:
        /*0448*/ 	.word	index@(_ZN7cutlass13device_kernelIN5flash11enable_sm90INS1_16FlashAttnBwdSm90INS1_25CollectiveMainloopBwdSm90ILi2ELi2ELi2EN4cute5tupleIJNS5_1CILi1EEES8_S8_EEENS6_IJNS7_ILi64EEENS7_ILi128EEESB_EEENS_10bfloat16_tEfNS_4arch4Sm90ELb1ELb0ELb0ELb1ELb1ELb1ELb0ELb0ELi2ELi1ELi2ELi1ELb0EEENS1_24CollectiveEpilogueBwdGQAISC_fSF_Li256ELb1ELb1EEENS1_25SingleTileBwdLPTSchedulerILb1ELi128ELb1EEEEEEEEEvNT_6ParamsE)
        /*044c*/ 	.word	0x00000008


	//----- nvinfo : EIATTR_MIN_STACK_SIZE
	.align		4
.L_202:
        /*0450*/ 	.byte	0x04, 0x12
        /*0452*/ 	.short	(.L_204 - .L_203)
	.align		4
.L_203:
        /*0454*/ 	.word	index@(_ZN7cutlass13device_kernelIN5flash22FlashAttnBwdPreprocessIN4cute5tupleIJNS3_1CILi64EEENS5_ILi128EEEEEENS_10bfloat16_tEfNS_4arch4Sm90ELb1ELb1EEEEEvNT_6ParamsE)
        /*0458*/ 	.word	0x00000000
.L_204:


//--------------------- .nv.compat                --------------------------
	.section	.nv.compat,"",@"SHT_CUDA_COMPAT_INFO"
	.align	4
        /*0000*/ 	.byte	0x02, 0x09, 0x01, 0x00, 0x02, 0x02, 0x04, 0x00, 0x02, 0x05, 0x05, 0x00, 0x03, 0x07, 0x01, 0x01
        /*0010*/ 	.byte	0x02, 0x03, 0x01, 0x00, 0x02, 0x06, 0x01, 0x00, 0x04, 0x0b, 0x08, 0x00, 0x00, 0x00, 0x00, 0x00
        /*0020*/ 	.byte	0x00, 0x00, 0x00, 0x00


//--------------------- .nv.info._ZN7cutlass13device_kernelIN5flash11enable_sm90INS1_16FlashAttnBwdSm90INS1_25CollectiveMainloopBwdSm90ILi2ELi2ELi2EN4cute5tupleIJNS5_1CILi1EEES8_S8_EEENS6_IJNS7_ILi80EEENS7_ILi128EEESB_EEENS_10bfloat16_tEfNS_4arch4Sm90ELb0ELb0ELb0ELb0ELb0ELb1ELb0ELb1ELi2ELi1ELi2ELi1ELb0EEENS1_21CollectiveEpilogueBwdISC_SD_SF_Li256ELb0ELb0ELi1EEENS1_19SingleTileSchedulerILb0ELb0ELb0ELi128EEEEEEEEEvNT_6ParamsE --------------------------
	.section	.nv.info._ZN7cutlass13device_kernelIN5flash11enable_sm90INS1_16FlashAttnBwdSm90INS1_25CollectiveMainloopBwdSm90ILi2ELi2ELi2EN4cute5tupleIJNS5_1CILi1EEES8_S8_EEENS6_IJNS7_ILi80EEENS7_ILi128EEESB_EEENS_10bfloat16_tEfNS_4arch4Sm90ELb0ELb0ELb0ELb0ELb0ELb1ELb0ELb1ELi2ELi1ELi2ELi1ELb0EEENS1_21CollectiveEpilogueBwdISC_SD_SF_Li256ELb0ELb0ELi1EEENS1_19SingleTileSchedulerILb0ELb0ELb0ELi128EEEEEEEEEvNT_6ParamsE,"",@"SHT_CUDA_INFO"
	.sectionflags	@""
	.align	4


	//----- nvinfo : EIATTR_CUDA_API_VERSION
	.align		4
        /*0000*/ 	.byte	0x04, 0x37
        /*0002*/ 	.short	(.L_206 - .L_205)
.L_205:
        /*0004*/ 	.word	0x00000082


	//----- nvinfo : EIATTR_KPARAM_INFO
	.align		4
.L_206:
        /*0008*/ 	.byte	0x04, 0x17
        /*000a*/ 	.short	(.L_208 - .L_207)
.L_207:
        /*000c*/ 	.word	0x00000000
        /*0010*/ 	.short	0x0000
        /*0012*/ 	.short	0x0070
        /*0014*/ 	.byte	0x00, 0xf0, 0x01, 0x24


	//----- nvinfo : EIATTR_SPARSE_MMA_MASK
	.align		4
.L_208:
        /*0018*/ 	.byte	0x03, 0x50
        /*001a*/ 	.short	0x0000


	//----- nvinfo : EIATTR_MAXREG_COUNT
	.align		4
        /*001c*/ 	.byte	0x03, 0x1b
        /*001e*/ 	.short	0x00a8


	//----- nvinfo : EIATTR_NUM_BARRIERS
	.align		4
        /*0020*/ 	.byte	0x02, 0x4c
        /*0022*/ 	.byte	0x10
	.zero		1


	//----- nvinfo : EIATTR_EXTERNS
	.align		4
        /*0024*/ 	.byte	0x04, 0x0f
        /*0026*/ 	.short	(.L_210 - .L_209)


	//   ....[0]....
	.align		4
.L_209:
        /*0028*/ 	.word	index@(__assertfail)


	//----- nvinfo : EIATTR_ANNOTATIONS
	.align		4
.L_210:
        /*002c*/ 	.byte	0x04, 0x55
        /*002e*/ 	.short	(.L_212 - .L_211)


	//   ....[0]....
.L_211:
        /*0030*/ 	.word	0x00000001
        /*0034*/ 	.byte	0xb0, 0x05, 0x00, 0x00, 0x01, 0x00, 0x00, 0x00, 0x10, 0x09, 0x00, 0x00, 0x01, 0x00, 0x00, 0x00
        /* <DEDUP_REMOVED lines=9> */
        /*00d4*/ 	.byte	0x20, 0x99, 0x00, 0x00


	//----- nvinfo : EIATTR_MERCURY_ISA_VERSION
	.align		4
.L_212:
        /*00d8*/ 	.byte	0x03, 0x5f
        /*00da*/ 	.short	0x0101


	//----- nvinfo : EIATTR_INT_WARP_WIDE_INSTR_OFFSETS
	.align		4
        /*00dc*/ 	.byte	0x04, 0x31
        /*00de*/ 	.short	(.L_214 - .L_213)


	//   ....[0]....
.L_213:
        /*00e0*/ 	.word	0x000001e0


	//   ....[1]....
        /*00e4*/ 	.word	0x000002a0


	//----- nvinfo : EIATTR_COOP_GROUP_MASK_REGIDS
	.align		4
.L_214:
        /*00e8*/ 	.byte	0x04, 0x29
        /*00ea*/ 	.short	(.L_216 - .L_215)


	//   ....[0]....
.L_215:
        /*00ec*/ 	.word	0xffffffff


	//   ....[1]....
        /*00f0*/ 	.word	0xffffffff


	//   ....[2]....
        /*00f4*/ 	.word	0xffffffff


	//   ....[3]....
        /*00f8*/ 	.word	0xffffffff


	//   ....[4]....
        /*00fc*/ 	.word	0xffffffff


	//   ....[5]....
        /*0100*/ 	.word	0xffffffff


	//   ....[6]....
        /*0104*/ 	.word	0xffffffff


	//   ....[7]....
        /*0108*/ 	.word	0xffffffff


	//   ....[8]....
        /*010c*/ 	.word	0x0500000f


	//----- nvinfo : EIATTR_COOP_GROUP_INSTR_OFFSETS
	.align		4
.L_216:
        /*0110*/ 	.byte	0x04, 0x28
        /*0112*/ 	.short	(.L_218 - .L_217)


	//   ....[0]....
.L_217:
        /*0114*/ 	.word	0x00000060


	//   ....[1]....
        /*0118*/ 	.word	0x000001f0


	//   ....[2]....
        /*011c*/ 	.word	0x00000280


	//   ....[3]....
        /*0120*/ 	.word	0x00000400


	//   ....[4]....
        /*0124*/ 	.word	0x00000650


	//   ....[5]....
        /*0128*/ 	.word	0x00000bb0


	//   ....[6]....
        /*012c*/ 	.word	0x00006be0


	//   ....[7]....
        /*0130*/ 	.word	0x000072f0


	//   ....[8]....
        /*0134*/ 	.word	0x00009b90


	//----- nvinfo : EIATTR_REG_RECONFIG
	.align		4
.L_218:
        /*0138*/ 	.byte	0x01, 0x54
	.zero		2


	//----- nvinfo : EIATTR_SYSCALL_OFFSETS
	.align		4
        /*013c*/ 	.byte	0x04, 0x46
        /*013e*/ 	.short	(.L_220 - .L_219)


	//   ....[0]....
.L_219:
        /*0140*/ 	.word	0x000007e0


	//   ....[1]....
        /*0144*/ 	.word	0x000008d0


	//   ....[2]....
        /*0148*/ 	.word	0x00000a40


	//   ....[3]....
        /*014c*/ 	.word	0x00000b30


	//   ....[4]....
        /*0150*/ 	.word	0x00006550


	//   ....[5]....
        /*0154*/ 	.word	0x00006680


	//   ....[6]....
        /*0158*/ 	.word	0x000067a0


	//   ....[7]....
        /*015c*/ 	.word	0x000068c0


	//----- nvinfo : EIATTR_MBARRIER_INSTR_OFFSETS
	.align		4
.L_220:
        /*0160*/ 	.byte	0x04, 0x39
        /*0162*/ 	.short	(.L_222 - .L_221)


	//   ....[0]....
.L_221:
        /*0164*/ 	.word	0x000002c0
        /*0168*/ 	.word	0x000000ff
        /*016c*/ 	.word	0x00038800
        /*0170*/ 	.short	0x0100
        /*0172*/ 	.byte	0x06
	.zero		1


	//   ....[1]....
        /*0174*/ 	.word	0x000003b0
        /*0178*/ 	.word	0x000000ff
        /*017c*/ 	.word	0x00038810
        /*0180*/ 	.short	0x0100
        /*0182*/ 	.byte	0x08
	.zero		1


	//   ....[2]....
        /*0184*/ 	.word	0x000003c0
        /*0188*/ 	.word	0x000000ff
        /*018c*/ 	.word	0x00038820
        /*0190*/ 	.short	0x0100
        /*0192*/ 	.byte	0x08
	.zero		1


	//   ....[3]....
        /*0194*/ 	.word	0x000003d0
        /*0198*/ 	.word	0x000000ff
        /*019c*/ 	.word	0x00038818
        /*01a0*/ 	.short	0x0100
        /*01a2*/ 	.byte	0x08
	.zero		1


	//   ....[4]....
        /*01a4*/ 	.word	0x000003e0
        /*01a8*/ 	.word	0x000000ff
        /*01ac*/ 	.word	0x00038828
        /*01b0*/ 	.short	0x0100
        /*01b2*/ 	.byte	0x08
	.zero		1


	//   ....[5]....
        /*01b4*/ 	.word	0x00000510
        /*01b8*/ 	.word	0x000000ff
        /*01bc*/ 	.word	0x00038830
        /*01c0*/ 	.short	0x0100
        /*01c2*/ 	.byte	0x08
	.zero		1


	//   ....[6]....
        /*01c4*/ 	.word	0x00000520
        /*01c8*/ 	.word	0x000000ff
        /*01cc*/ 	.word	0x00038840
        /*01d0*/ 	.short	0x0100
        /*01d2*/ 	.byte	0x08
	.zero		1


	//   ....[7]....
        /*01d4*/ 	.word	0x00000530
        /*01d8*/ 	.word	0x000000ff
        /*01dc*/ 	.word	0x00038838
        /*01e0*/ 	.short	0x0100
        /*01e2*/ 	.byte	0x08
	.zero		1


	//   ....[8]....
        /*01e4*/ 	.word	0x00000540
        /*01e8*/ 	.word	0x000000ff
        /*01ec*/ 	.word	0x00038848
        /*01f0*/ 	.short	0x0100
        /*01f2*/ 	.byte	0x08
	.zero		1


	//   ....[9]....
        /*01f4*/ 	.word	0x00000be0
        /*01f8*/ 	.word	0x00000010
        /*01fc*/ 	.word	0x00038800
        /*0200*/ 	.short	0x010a
        /*0202*/ 	.byte	0x3f
	.zero		1


	//   ....[10]....
        /*0204*/ 	.word	0x00000c90
        /*0208*/ 	.word	0x00000010
        /*020c*/ 	.word	0x00038800
        /*0210*/ 	.short	0x010a
        /*0212*/ 	.byte	0x3f
	.zero		1


	//   ....[11]....
        /*0214*/ 	.word	0x000014e0
        /*0218*/ 	.word	0x00000003
        /*021c*/ 	.word	0x00038810
        /*0220*/ 	.short	0x010a
        /*0222*/ 	.byte	0x3f
	.zero		1


	//   ....[12]....
        /*0224*/ 	.word	0x00001520
        /*0228*/ 	.word	0x00000003
        /*022c*/ 	.word	0x00038810
        /*0230*/ 	.short	0x010a
        /*0232*/ 	.byte	0x3f
	.zero		1


	//   ....[13]....
        /*0234*/ 	.word	0x00002720
        /*0238*/ 	.word	0x00000003
        /*023c*/ 	.word	0x00038830
        /*0240*/ 	.short	0x010a
        /*0242*/ 	.byte	0x3f
	.zero		1


	//   ....[14]....
        /*0244*/ 	.word	0x000027a0
        /*0248*/ 	.word	0x00000003
        /*024c*/ 	.word	0x00038830
        /*0250*/ 	.short	0x010a
        /*0252*/ 	.byte	0x3f
	.zero		1


	//   ....[15]....
        /*0254*/ 	.word	0x00005c30
        /*0258*/ 	.word	0x00000004
        /*025c*/ 	.word	0x00000000
        /*0260*/ 	.short	0x0101
        /*0262*/ 	.byte	0x3f
	.zero		1


	//   ....[16]....
        /*0264*/ 	.word	0x00005fb0
        /*0268*/ 	.word	0x00000003
        /*026c*/ 	.word	0x00000000
        /*0270*/ 	.short	0x0101
        /*0272*/ 	.byte	0x3f
	.zero		1


	//   ....[17]....
        /*0274*/ 	.word	0x00008130
        /*0278*/ 	.word	0x00000014
        /*027c*/ 	.word	0x00038820
        /*0280*/ 	.short	0x010a
        /*0282*/ 	.byte	0x3f
	.zero		1


	//   ....[18]....
        /*0284*/ 	.word	0x00008740
        /*0288*/ 	.word	0x00000014
        /*028c*/ 	.word	0x00038840
        /*0290*/ 	.short	0x010a
        /*0292*/ 	.byte	0x3f
	.zero		1


	//   ....[19]....
        /*0294*/ 	.word	0x000089e0
        /*0298*/ 	.word	0x00000014
        /*029c*/ 	.word	0x00038828
        /*02a0*/ 	.short	0x010a
        /*02a2*/ 	.byte	0x3f
	.zero		1


	//   ....[20]....
        /*02a4*/ 	.word	0x00008bf0
        /*02a8*/ 	.word	0x00000014
        /*02ac*/ 	.word	0x00038848
        /*02b0*/ 	.short	0x010a
        /*02b2*/ 	.byte	0x3f
	.zero		1


	//   ....[21]....
        /*02b4*/ 	.word	0x00008e70
        /*02b8*/ 	.word	0x00000014
        /*02bc*/ 	.word	0x00038820
        /*02c0*/ 	.short	0x010a
        /*02c2*/ 	.byte	0x3f
	.zero		1


	//   ....[22]....
        /*02c4*/ 	.word	0x000090e0
        /*02c8*/ 	.word	0x00000014
        /*02cc*/ 	.word	0x00038840
        /*02d0*/ 	.short	0x010a
        /*02d2*/ 	.byte	0x3f
	.zero		1


	//   ....[23]....
        /*02d4*/ 	.word	0x00009350
        /*02d8*/ 	.word	0x00000014
        /*02dc*/ 	.word	0x00038828
        /*02e0*/ 	.short	0x010a
        /*02e2*/ 	.byte	0x3f
	.zero		1


	//   ....[24]....
        /*02e4*/ 	.word	0x000095a0
        /*02e8*/ 	.word	0x00000004
        /*02ec*/ 	.word	0x00038840
        /*02f0*/ 	.short	0x010a
        /*02f2*/ 	.byte	0x3f
	.zero		1


	//   ....[25]....
        /*02f4*/ 	.word	0x00009a10
        /*02f8*/ 	.word	0x00000007
        /*02fc*/ 	.word	0x00000000
        /*0300*/ 	.short	0x010a
        /*0302*/ 	.byte	0x3f
	.zero		1


	//   ....[26]....
        /*0304*/ 	.word	0x00009a60
        /*0308*/ 	.word	0x00000003
        /*030c*/ 	.word	0x00000000
        /*0310*/ 	.short	0x010a
        /*0312*/ 	.byte	0x3f
	.zero		1


	//   ....[27]....
        /*0314*/ 	.word	0x00009ac0
        /*0318*/ 	.word	0x00000005
        /*031c*/ 	.word	0x00000000
        /*0320*/ 	.short	0x010a
        /*0322*/ 	.byte	0x3f
	.zero		1


	//   ....[28]....
        /*0324*/ 	.word	0x00009af0
        /*0328*/ 	.word	0x00000003
        /*032c*/ 	.word	0x00000000
        /*0330*/ 	.short	0x010a
        /*0332*/ 	.byte	0x3f
	.zero		1


	//   ....[29]....
        /*0334*/ 	.word	0x00009bf0
        /*0338*/ 	.word	0x00000004
        /*033c*/ 	.word	0x00038800
        /*0340*/ 	.short	0x010a
        /*0342*/ 	.byte	0x3f
	.zero		1


	//   ....[30]....
        /*0344*/ 	.word	0x00009c40
        /*0348*/ 	.word	0x00000003
        /*034c*/ 	.word	0x00038810
        /*0350*/ 	.short	0x010a
        /*0352*/ 	.byte	0x3f
	.zero		1


	//   ....[31]....
        /*0354*/ 	.word	0x00009c90
        /*0358*/ 	.word	0x00000003
        /*035c*/ 	.word	0x00038830
        /*0360*/ 	.short	0x010a
        /*0362*/ 	.byte	0x3f
	.zero		1


	//   ....[32]....
        /*0364*/ 	.word	0x00009ce0
        /*0368*/ 	.word	0x00000014
        /*036c*/ 	.word	0x00038820
        /*0370*/ 	.short	0x010a
        /*0372*/ 	.byte	0x3f
	.zero		1


	//   ....[33]....
        /*0374*/ 	.word	0x00009d30
        /*0378*/ 	.word	0x00000014
        /*037c*/ 	.word	0x00038840
        /*0380*/ 	.short	0x010a
        /*0382*/ 	.byte	0x3f
	.zero		1


	//   ....[34]....
        /*0384*/ 	.word	0x00009d80
        /*0388*/ 	.word	0x00000014
        /*038c*/ 	.word	0x00038828
        /*0390*/ 	.short	0x010a
        /*0392*/ 	.byte	0x3f
	.zero		1


	//   ....[35]....
        /*0394*/ 	.word	0x00009dd0
        /*0398*/ 	.word	0x00000014
        /*039c*/ 	.word	0x00038848
        /*03a0*/ 	.short	0x010a
        /*03a2*/ 	.byte	0x3f
	.zero		1


	//   ....[36]....
        /*03a4*/ 	.word	0x00009e30
        /*03a8*/ 	.word	0x00000014
        /*03ac*/ 	.word	0x00038820
        /*03b0*/ 	.short	0x010a
        /*03b2*/ 	.byte	0x3f
	.zero		1


	//   ....[37]....
        /*03b4*/ 	.word	0x00009e80
        /*03b8*/ 	.word	0x00000014
        /*03bc*/ 	.word	0x00038840
        /*03c0*/ 	.short	0x010a
        /*03c2*/ 	.byte	0x3f
	.zero		1


	//   ....[38]....
        /*03c4*/ 	.word	0x00009ed0
        /*03c8*/ 	.word	0x00000014
        /*03cc*/ 	.word	0x00038828
        /*03d0*/ 	.short	0x010a
        /*03d2*/ 	.byte	0x3f
	.zero		1


	//   ....[39]....
        /*03d4*/ 	.word	0x00009f20
        /*03d8*/ 	.word	0x00000004
        /*03dc*/ 	.word	0x00038840
        /*03e0*/ 	.short	0x010a
        /*03e2*/ 	.byte	0x3f
	.zero		1


	//   ....[40]....
        /*03e4*/ 	.word	0x0000a000
        /*03e8*/ 	.word	0x00000007
        /*03ec*/ 	.word	0x00000000
        /*03f0*/ 	.short	0x010a
        /*03f2*/ 	.byte	0x3f
	.zero		1


	//   ....[41]....
        /*03f4*/ 	.word	0x0000a050
        /*03f8*/ 	.word	0x00000003
        /*03fc*/ 	.word	0x00000000
        /*0400*/ 	.short	0x010a
        /*0402*/ 	.byte	0x3f
	.zero		1


	//   ....[42]....
        /*0404*/ 	.word	0x0000a0a0
        /*0408*/ 	.word	0x00000005
        /*040c*/ 	.word	0x00000000
        /*0410*/ 	.short	0x010a
        /*0412*/ 	.byte	0x3f
	.zero		1


	//----- nvinfo : EIATTR_NUM_MBARRIERS
	.align		4
.L_222:
        /*0414*/ 	.byte	0x03, 0x38
        /*0416*/ 	.short	0x0009


	//----- nvinfo : EIATTR_EXIT_INSTR_OFFSETS
	.align		4
        /*0418*/ 	.byte	0x04, 0x1c
        /*041a*/ 	.short	(.L_224 - .L_223)


	//   ....[0]....
.L_223:
        /*041c*/ 	.word	0x00009b40


	//----- nvinfo : EIATTR_MAX_THREADS
	.align		4
.L_224:
        /*0420*/ 	.byte	0x04, 0x05
        /*0422*/ 	.short	(.L_226 - .L_225)
.L_225:
        /*0424*/ 	.word	0x00000180
        /*0428*/ 	.word	0x00000001
        /*042c*/ 	.word	0x00000001


	//----- nvinfo : EIATTR_CRS_STACK_SIZE
	.align		4
.L_226:
        /*0430*/ 	.byte	0x04, 0x1e
        /*0432*/ 	.short	(.L_228 - .L_227)
.L_227:
        /*0434*/ 	.word	0x00000000


	//----- nvinfo : EIATTR_CBANK_PARAM_SIZE
	.align		4
.L_228:
        /*0438*/ 	.byte	0x03, 0x19
        /*043a*/ 	.short	0x0970


	//----- nvinfo : EIATTR_PARAM_CBANK
	.align		4
        /*043c*/ 	.byte	0x04, 0x0a
        /*043e*/ 	.short	(.L_230 - .L_229)
	.align		4
.L_229:
        /*0440*/ 	.word	index@(.nv.constant0._ZN7cutlass13device_kernelIN5flash11enable_sm90INS1_16FlashAttnBwdSm90INS1_25CollectiveMainloopBwdSm90ILi2ELi2ELi2EN4cute5tupleIJNS5_1CILi1EEES8_S8_EEENS6_IJNS7_ILi80EEENS7_ILi128EEESB_EEENS_10bfloat16_tEfNS_4arch4Sm90ELb0ELb0ELb0ELb0ELb0ELb1ELb0ELb1ELi2ELi1ELi2ELi1ELb0EEENS1_21CollectiveEpilogueBwdISC_SD_SF_Li256ELb0ELb0ELi1EEENS1_19SingleTileSchedulerILb0ELb0ELb0ELi128EEEEEEEEEvNT_6ParamsE)
        /*0444*/ 	.short	0x0210
        /*0446*/ 	.short	0x0970


	//----- nvinfo : EIATTR_SW_WAR
	.align		4
.L_230:
        /*0448*/ 	.byte	0x04, 0x36
        /*044a*/ 	.short	(.L_232 - .L_231)
.L_231:
        /*044c*/ 	.word	0x00000008
.L_232:


//--------------------- .nv.info._ZN7cutlass13device_kernelIN5flash11enable_sm90INS1_16FlashAttnBwdSm90INS1_25CollectiveMainloopBwdSm90ILi2ELi2ELi2EN4cute5tupleIJNS5_1CILi1EEES8_S8_EEENS6_IJNS7_ILi80EEENS7_ILi128EEESB_EEENS_10bfloat16_tEfNS_4arch4Sm90ELb0ELb0ELb0ELb0ELb1ELb1ELb0ELb1ELi2ELi1ELi2ELi1ELb0EEENS1_21CollectiveEpilogueBwdISC_SD_SF_Li256ELb0ELb0ELi1EEENS1_19SingleTileSchedulerILb0ELb0ELb0ELi128EEEEEEEEEvNT_6ParamsE --------------------------
	.section	.nv.info._ZN7cutlass13device_kernelIN5flash11enable_sm90INS1_16FlashAttnBwdSm90INS1_25CollectiveMainloopBwdSm90ILi2ELi2ELi2EN4cute5tupleIJNS5_1CILi1EEES8_S8_EEENS6_IJNS7_ILi80EEENS7_ILi128EEESB_EEENS_10bfloat16_tEfNS_4arch4Sm90ELb0ELb0ELb0ELb0ELb1ELb1ELb0ELb1ELi2ELi1ELi2ELi1ELb0EEENS1_21CollectiveEpilogueBwdISC_SD_SF_Li256ELb0ELb0ELi1EEENS1_19SingleTileSchedulerILb0ELb0ELb0ELi128EEEEEEEEEvNT_6ParamsE,"",@"SHT_CUDA_INFO"
	.sectionflags	@""
	.align	4


	//----- nvinfo : EIATTR_CUDA_API_VERSION
	.align		4
        /*0000*/ 	.byte	0x04, 0x37
        /*0002*/ 	.short	(.L_234 - .L_233)
.L_233:
        /*0004*/ 	.word	0x00000082


	//----- nvinfo : EIATTR_KPARAM_INFO
	.align		4
.L_234:
        /*0008*/ 	.byte	0x04, 0x17
        /*000a*/ 	.short	(.L_236 - .L_235)
.L_235:
        /*000c*/ 	.word	0x00000000
        /*0010*/ 	.short	0x0000
        /*0012*/ 	.short	0x0070
        /*0014*/ 	.byte	0x00, 0xf0, 0x01, 0x24


	//----- nvinfo : EIATTR_SPARSE_MMA_MASK
	.align		4
.L_236:
        /*0018*/ 	.byte	0x03, 0x50
        /*001a*/ 	.short	0x0000


	//----- nvinfo : EIATTR_MAXREG_COUNT
	.align		4
        /*001c*/ 	.byte	0x03, 0x1b
        /*001e*/ 	.short	0x00a8


	//----- nvinfo : EIATTR_NUM_BARRIERS
	.align		4
        /*0020*/ 	.byte	0x02, 0x4c
        /*0022*/ 	.byte	0x10
	.zero		1


	//----- nvinfo : EIATTR_EXTERNS
	.align		4
        /*0024*/ 	.byte	0x04, 0x0f
        /*0026*/ 	.short	(.L_238 - .L_237)


	//   ....[0]....
	.align		4
.L_237:
        /*0028*/ 	.word	index@(__assertfail)


	//----- nvinfo : EIATTR_ANNOTATIONS
	.align		4
.L_238:
        /*002c*/ 	.byte	0x04, 0x55
        /*002e*/ 	.short	(.L_240 - .L_239)


	//   ....[0]....
.L_239:
        /* <DEDUP_REMOVED lines=12> */


	//----- nvinfo : EIATTR_MERCURY_ISA_VERSION
	.align		4
.L_240:
        /*00d8*/ 	.byte	0x03, 0x5f
        /*00da*/ 	.short	0x0101


	//----- nvinfo : EIATTR_INT_WARP_WIDE_INSTR_OFFSETS
	.align		4
        /*00dc*/ 	.byte	0x04, 0x31
        /*00de*/ 	.short	(.L_242 - .L_241)


	//   ....[0]....
.L_241:
        /*00e0*/ 	.word	0x000001e0


	//   ....[1]....
        /*00e4*/ 	.word	0x000002a0


	//   ....[2]....
        /*00e8*/ 	.word	0x00007b60


	//   ....[3]....
        /*00ec*/ 	.word	0x00007fd0


	//   ....[4]....
        /*00f0*/ 	.word	0x000085a0


	//----- nvinfo : EIATTR_COOP_GROUP_MASK_REGIDS
	.align		4
.L_242:
        /*00f4*/ 	.byte	0x04, 0x29
        /*00f6*/ 	.short	(.L_244 - .L_243)


	//   ....[0]....
.L_243:
        /*00f8*/ 	.word	0xffffffff


	//   ....[1]....
        /*00fc*/ 	.word	0xffffffff


	//   ....[2]....
        /*0100*/ 	.word	0xffffffff


	//   ....[3]....
        /*0104*/ 	.word	0xffffffff


	//   ....[4]....
        /*0108*/ 	.word	0xffffffff


	//   ....[5]....
        /*010c*/ 	.word	0xffffffff


	//   ....[6]....
        /*0110*/ 	.word	0xffffffff


	//   ....[7]....
        /*0114*/ 	.word	0xffffffff


	//   ....[8]....
        /*0118*/ 	.word	0xffffffff


	//   ....[9]....
        /*011c*/ 	.word	0xffffffff


	//   ....[10]....
        /*0120*/ 	.word	0xffffffff


	//   ....[11]....
        /*0124*/ 	.word	0xffffffff


	//   ....[12]....
        /*0128*/ 	.word	0xffffffff


	//   ....[13]....
        /*012c*/ 	.word	0xffffffff


	//   ....[14]....
        /*0130*/ 	.word	0x0500000f


	//   ....[15]....
        /*0134*/ 	.word	0x0500000f


	//   ....[16]....
        /*0138*/ 	.word	0x0500000f


	//   ....[17]....
        /*013c*/ 	.word	0x0500000f


	//----- nvinfo : EIATTR_COOP_GROUP_INSTR_OFFSETS
	.align		4
.L_244:
        /*0140*/ 	.byte	0x04, 0x28
        /*0142*/ 	.short	(.L_246 - .L_245)


	//   ....[0]....
.L_245:
        /*0144*/ 	.word	0x00000060


	//   ....[1]....
        /*0148*/ 	.word	0x000001f0


	//   ....[2]....
        /*014c*/ 	.word	0x00000280


	//   ....[3]....
        /*0150*/ 	.word	0x00000400


	//   ....[4]....
        /*0154*/ 	.word	0x00000650


	//   ....[5]....
        /*0158*/ 	.word	0x00000bb0


	//   ....[6]....
        /*015c*/ 	.word	0x00006be0


	//   ....[7]....
        /*0160*/ 	.word	0x000072f0


	//   ....[8]....
        /*0164*/ 	.word	0x00007800


	//   ....[9]....
        /*0168*/ 	.word	0x00007a90


	//   ....[10]....
        /*016c*/ 	.word	0x00007cd0


	//   ....[11]....
        /*0170*/ 	.word	0x00007f00


	//   ....[12]....
        /*0174*/ 	.word	0x000081b0


	//   ....[13]....
        /*0178*/ 	.word	0x000084e0


	//   ....[14]....
        /*017c*/ 	.word	0x0000a3b0


	//   ....[15]....
        /*0180*/ 	.word	0x0000a530


	//   ....[16]....
        /*0184*/ 	.word	0x0000a5a0


	//   ....[17]....
        /*0188*/ 	.word	0x0000a610


	//----- nvinfo : EIATTR_REG_RECONFIG
	.align		4
.L_246:
        /*018c*/ 	.byte	0x01, 0x54
	.zero		2


	//----- nvinfo : EIATTR_SYSCALL_OFFSETS
	.align		4
        /*0190*/ 	.byte	0x04, 0x46
        /*0192*/ 	.short	(.L_248 - .L_247)


	//   ....[0]....
.L_247:
        /*0194*/ 	.word	0x000007e0


	//   ....[1]....
        /*0198*/ 	.word	0x000008d0


	//   ....[2]....
        /*019c*/ 	.word	0x00000a40


	//   ....[3]....
        /*01a0*/ 	.word	0x00000b30


	//   ....[4]....
        /*01a4*/ 	.word	0x00006550


	//   ....[5]....
        /*01a8*/ 	.word	0x00006680


	//   ....[6]....
        /*01ac*/ 	.word	0x000067a0


	//   ....[7]....
        /*01b0*/ 	.word	0x000068c0


	//----- nvinfo : EIATTR_MBARRIER_INSTR_OFFSETS
	.align		4
.L_248:
        /*01b4*/ 	.byte	0x04, 0x39
        /*01b6*/ 	.short	(.L_250 - .L_249)


	//   ....[0]....
.L_249:
        /*01b8*/ 	.word	0x000002c0
        /*01bc*/ 	.word	0x000000ff
        /*01c0*/ 	.word	0x00038800
        /*01c4*/ 	.short	0x0100
        /*01c6*/ 	.byte	0x06
	.zero		1


	//   ....[1]....
        /*01c8*/ 	.word	0x000003b0
        /*01cc*/ 	.word	0x000000ff
        /*01d0*/ 	.word	0x00038810
        /*01d4*/ 	.short	0x0100
        /*01d6*/ 	.byte	0x08
	.zero		1


	//   ....[2]....
        /*01d8*/ 	.word	0x000003c0
        /*01dc*/ 	.word	0x000000ff
        /*01e0*/ 	.word	0x00038820
        /*01e4*/ 	.short	0x0100
        /*01e6*/ 	.byte	0x08
	.zero		1


	//   ....[3]....
        /*01e8*/ 	.word	0x000003d0
        /*01ec*/ 	.word	0x000000ff
        /*01f0*/ 	.word	0x00038818
        /*01f4*/ 	.short	0x0100
        /*01f6*/ 	.byte	0x08
	.zero		1


	//   ....[4]....
        /*01f8*/ 	.word	0x000003e0
        /*01fc*/ 	.word	0x000000ff
        /*0200*/ 	.word	0x00038828
        /*0204*/ 	.short	0x0100
        /*0206*/ 	.byte	0x08
	.zero		1


	//   ....[5]....
        /*0208*/ 	.word	0x00000510
        /*020c*/ 	.word	0x000000ff
        /*0210*/ 	.word	0x00038830
        /*0214*/ 	.short	0x0100
        /*0216*/ 	.byte	0x08
	.zero		1


	//   ....[6]....
        /*0218*/ 	.word	0x00000520
        /*021c*/ 	.word	0x000000ff
        /*0220*/ 	.word	0x00038840
        /*0224*/ 	.short	0x0100
        /*0226*/ 	.byte	0x08
	.zero		1


	//   ....[7]....
        /*0228*/ 	.word	0x00000530
        /*022c*/ 	.word	0x000000ff
        /*0230*/ 	.word	0x00038838
        /*0234*/ 	.short	0x0100
        /*0236*/ 	.byte	0x08
	.zero		1


	//   ....[8]....
        /*0238*/ 	.word	0x00000540
        /*023c*/ 	.word	0x000000ff
        /*0240*/ 	.word	0x00038848
        /*0244*/ 	.short	0x0100
        /*0246*/ 	.byte	0x08
	.zero		1


	//   ....[9]....
        /*0248*/ 	.word	0x00000be0
        /*024c*/ 	.word	0x00000010
        /*0250*/ 	.word	0x00038800
        /*0254*/ 	.short	0x010a
        /*0256*/ 	.byte	0x3f
	.zero		1


	//   ....[10]....
        /*0258*/ 	.word	0x00000c90
        /*025c*/ 	.word	0x00000010
        /*0260*/ 	.word	0x00038800
        /*0264*/ 	.short	0x010a
        /*0266*/ 	.byte	0x3f
	.zero		1


	//   ....[11]....
        /*0268*/ 	.word	0x000014e0
        /*026c*/ 	.word	0x00000003
        /*0270*/ 	.word	0x00038810
        /*0274*/ 	.short	0x010a
        /*0276*/ 	.byte	0x3f
	.zero		1


	//   ....[12]....
        /*0278*/ 	.word	0x00001520
        /*027c*/ 	.word	0x00000003
        /*0280*/ 	.word	0x00038810
        /*0284*/ 	.short	0x010a
        /*0286*/ 	.byte	0x3f
	.zero		1


	//   ....[13]....
        /*0288*/ 	.word	0x00002720
        /*028c*/ 	.word	0x00000003
        /*0290*/ 	.word	0x00038830
        /*0294*/ 	.short	0x010a
        /*0296*/ 	.byte	0x3f
	.zero		1


	//   ....[14]....
        /*0298*/ 	.word	0x000027a0
        /*029c*/ 	.word	0x00000003
        /*02a0*/ 	.word	0x00038830
        /*02a4*/ 	.short	0x010a
        /*02a6*/ 	.byte	0x3f
	.zero		1


	//   ....[15]....
        /*02a8*/ 	.word	0x00005c30
        /*02ac*/ 	.word	0x00000004
        /*02b0*/ 	.word	0x00000000
        /*02b4*/ 	.short	0x0101
        /*02b6*/ 	.byte	0x3f
	.zero		1


	//   ....[16]....
        /*02b8*/ 	.word	0x00005fb0
        /*02bc*/ 	.word	0x00000003
        /*02c0*/ 	.word	0x00000000
        /*02c4*/ 	.short	0x0101
        /*02c6*/ 	.byte	0x3f
	.zero		1


	//   ....[17]....
        /*02c8*/ 	.word	0x00008950
        /*02cc*/ 	.word	0x00000014
        /*02d0*/ 	.word	0x00038820
        /*02d4*/ 	.short	0x010a
        /*02d6*/ 	.byte	0x3f
	.zero		1


	//   ....[18]....
        /*02d8*/ 	.word	0x00008f60
        /*02dc*/ 	.word	0x00000014
        /*02e0*/ 	.word	0x00038840
        /*02e4*/ 	.short	0x010a
        /*02e6*/ 	.byte	0x3f
	.zero		1


	//   ....[19]....
        /*02e8*/ 	.word	0x00009200
        /*02ec*/ 	.word	0x00000014
        /*02f0*/ 	.word	0x00038828
        /*02f4*/ 	.short	0x010a
        /*02f6*/ 	.byte	0x3f
	.zero		1


	//   ....[20]....
        /*02f8*/ 	.word	0x00009410
        /*02fc*/ 	.word	0x00000014
        /*0300*/ 	.word	0x00038848
        /*0304*/ 	.short	0x010a
        /*0306*/ 	.byte	0x3f
	.zero		1


	//   ....[21]....
        /*0308*/ 	.word	0x00009690
        /*030c*/ 	.word	0x00000014
        /*0310*/ 	.word	0x00038820
        /*0314*/ 	.short	0x010a
        /*0316*/ 	.byte	0x3f
	.zero		1


	//   ....[22]....
        /*0318*/ 	.word	0x00009900
        /*031c*/ 	.word	0x00000014
        /*0320*/ 	.word	0x00038840
        /*0324*/ 	.short	0x010a
        /*0326*/ 	.byte	0x3f
	.zero		1


	//   ....[23]....
        /*0328*/ 	.word	0x00009b70
        /*032c*/ 	.word	0x00000014
        /*0330*/ 	.word	0x00038828
        /*0334*/ 	.short	0x010a
        /*0336*/ 	.byte	0x3f
	.zero		1


	//   ....[24]....
        /*0338*/ 	.word	0x00009dc0
        /*033c*/ 	.word	0x00000004
        /*0340*/ 	.word	0x00038840
        /*0344*/ 	.short	0x010a
        /*0346*/ 	.byte	0x3f
	.zero		1


	//   ....[25]....
        /*0348*/ 	.word	0x0000a230
        /*034c*/ 	.word	0x00000007
        /*0350*/ 	.word	0x00000000
        /*0354*/ 	.short	0x010a
        /*0356*/ 	.byte	0x3f
	.zero		1


	//   ....[26]....
        /*0358*/ 	.word	0x0000a280
        /*035c*/ 	.word	0x00000003
        /*0360*/ 	.word	0x00000000
        /*0364*/ 	.short	0x010a
        /*0366*/ 	.byte	0x3f
	.zero		1


	//   ....[27]....
        /*0368*/ 	.word	0x0000a2e0
        /*036c*/ 	.word	0x00000005
        /*0370*/ 	.word	0x00000000
        /*0374*/ 	.short	0x010a
        /*0376*/ 	.byte	0x3f
	.zero		1


	//   ....[28]....
        /*0378*/ 	.word	0x0000a310
        /*037c*/ 	.word	0x00000003
        /*0380*/ 	.word	0x00000000
        /*0384*/ 	.short	0x010a
        /*0386*/ 	.byte	0x3f
	.zero		1


	//   ....[29]....
        /*0388*/ 	.word	0x0000a410
        /*038c*/ 	.word	0x00000004
        /*0390*/ 	.word	0x00038800
        /*0394*/ 	.short	0x010a
        /*0396*/ 	.byte	0x3f
	.zero		1


	//   ....[30]....
        /*0398*/ 	.word	0x0000a460
        /*039c*/ 	.word	0x00000003
        /*03a0*/ 	.word	0x00038810
        /*03a4*/ 	.short	0x010a
        /*03a6*/ 	.byte	0x3f
	.zero		1


	//   ....[31]....
        /*03a8*/ 	.word	0x0000a4b0
        /*03ac*/ 	.word	0x00000003
        /*03b0*/ 	.word	0x00038830
        /*03b4*/ 	.short	0x010a
        /*03b6*/ 	.byte	0x3f
	.zero		1


	//   ....[32]....
        /*03b8*/ 	.word	0x0000a650
        /*03bc*/ 	.word	0x00000014
        /*03c0*/ 	.word	0x00038820
        /*03c4*/ 	.short	0x010a
        /*03c6*/ 	.byte	0x3f
	.zero		1


	//   ....[33]....
        /*03c8*/ 	.word	0x0000a6a0
        /*03cc*/ 	.word	0x00000014
        /*03d0*/ 	.word	0x00038840
        /*03d4*/ 	.short	0x010a
        /*03d6*/ 	.byte	0x3f
	.zero		1


	//   ....[34]....
        /*03d8*/ 	.word	0x0000a6f0
        /*03dc*/ 	.word	0x00000014
        /*03e0*/ 	.word	0x00038828
        /*03e4*/ 	.short	0x010a
        /*03e6*/ 	.byte	0x3f
	.zero		1


	//   ....[35]....
        /*03e8*/ 	.word	0x0000a740
        /*03ec*/ 	.word	0x00000014
        /*03f0*/ 	.word	0x00038848
        /*03f4*/ 	.short	0x010a
        /*03f6*/ 	.byte	0x3f
	.zero		1


	//   ....[36]....
        /*03f8*/ 	.word	0x0000a7a0
        /*03fc*/ 	.word	0x00000014
        /*0400*/ 	.word	0x00038820
        /*0404*/ 	.short	0x010a
        /*0406*/ 	.byte	0x3f
	.zero		1


	//   ....[37]....
        /*0408*/ 	.word	0x0000a7f0
        /*040c*/ 	.word	0x00000014
        /*0410*/ 	.word	0x00038840
        /*0414*/ 	.short	0x010a
        /*0416*/ 	.byte	0x3f
	.zero		1


	//   ....[38]....
        /*0418*/ 	.word	0x0000a840
        /*041c*/ 	.word	0x00000014
        /*0420*/ 	.word	0x00038828
        /*0424*/ 	.short	0x010a
        /*0426*/ 	.byte	0x3f
	.zero		1


	//   ....[39]....
        /*0428*/ 	.word	0x0000a890
        /*042c*/ 	.word	0x00000004
        /*0430*/ 	.word	0x00038840
        /*0434*/ 	.short	0x010a
        /*0436*/ 	.byte	0x3f
	.zero		1


	//   ....[40]....
        /*0438*/ 	.word	0x0000a970
        /*043c*/ 	.word	0x00000007
        /*0440*/ 	.word	0x00000000
        /*0444*/ 	.short	0x010a
        /*0446*/ 	.byte	0x3f
	.zero		1


	//   ....[41]....
        /*0448*/ 	.word	0x0000a9c0
        /*044c*/ 	.word	0x00000003
        /*0450*/ 	.word	0x00000000
        /*0454*/ 	.short	0x010a
        /*0456*/ 	.byte	0x3f
	.zero		1


	//   ....[42]....
        /*0458*/ 	.word	0x0000aa10
        /*045c*/ 	.word	0x00000005
        /*0460*/ 	.word	0x00000000
        /*0464*/ 	.short	0x010a
        /*0466*/ 	.byte	0x3f
	.zero		1


	//----- nvinfo : EIATTR_NUM_MBARRIERS
	.align		4
.L_250:
        /*0468*/ 	.byte	0x03, 0x38
        /*046a*/ 	.short	0x0009


	//----- nvinfo : EIATTR_EXIT_INSTR_OFFSETS
	.align		4
        /*046c*/ 	.byte	0x04, 0x1c
        /*046e*/ 	.short	(.L_252 - .L_251)


	//   ....[0]....
.L_251:
        /*0470*/ 	.word	0x0000a360


	//----- nvinfo : EIATTR_MAX_THREADS
	.align		4
.L_252:
        /*0474*/ 	.byte	0x04, 0x05
        /*0476*/ 	.short	(.L_254 - .L_253)
.L_253:
        /*0478*/ 	.word	0x00000180
        /*047c*/ 	.word	0x00000001
        /*0480*/ 	.word	0x00000001


	//----- nvinfo : EIATTR_CRS_STACK_SIZE
	.align		4
.L_254:
        /*0484*/ 	.byte	0x04, 0x1e
        /*0486*/ 	.short	(.L_256 - .L_255)
.L_255:
        /*0488*/ 	.word	0x00000000


	//----- nvinfo : EIATTR_CBANK_PARAM_SIZE
	.align		4
.L_256:
        /*048c*/ 	.byte	0x03, 0x19
        /*048e*/ 	.short	0x0970


	//----- nvinfo : EIATTR_PARAM_CBANK
	.align		4
        /*0490*/ 	.byte	0x04, 0x0a
        /*0492*/ 	.short	(.L_258 - .L_257)
	.align		4
.L_257:
        /*0494*/ 	.word	index@(.nv.constant0._ZN7cutlass13device_kernelIN5flash11enable_sm90INS1_16FlashAttnBwdSm90INS1_25CollectiveMainloopBwdSm90ILi2ELi2ELi2EN4cute5tupleIJNS5_1CILi1EEES8_S8_EEENS6_IJNS7_ILi80EEENS7_ILi128EEESB_EEENS_10bfloat16_tEfNS_4arch4Sm90ELb0ELb0ELb0ELb0ELb1ELb1ELb0ELb1ELi2ELi1ELi2ELi1ELb0EEENS1_21CollectiveEpilogueBwdISC_SD_SF_Li256ELb0ELb0ELi1EEENS1_19SingleTileSchedulerILb0ELb0ELb0ELi128EEEEEEEEEvNT_6ParamsE)
        /*0498*/ 	.short	0x0210
        /*049a*/ 	.short	0x0970


	//----- nvinfo : EIATTR_SW_WAR
	.align		4
.L_258:
        /*049c*/ 	.byte	0x04, 0x36
        /*049e*/ 	.short	(.L_260 - .L_259)
.L_259:
        /*04a0*/ 	.word	0x00000008
.L_260:


//--------------------- .nv.info._ZN7cutlass13device_kernelIN5flash11enable_sm90INS1_16FlashAttnBwdSm90INS1_25CollectiveMainloopBwdSm90ILi2ELi2ELi2EN4cute5tupleIJNS5_1CILi1EEES8_S8_EEENS6_IJNS7_ILi80EEENS7_ILi128EEESB_EEENS_10bfloat16_tEfNS_4arch4Sm90ELb0ELb0ELb0ELb0ELb0ELb1ELb0ELb1ELi2ELi1ELi2ELi1ELb0EEENS1_24CollectiveEpilogueBwdGQAISC_fSF_Li256ELb0ELb0EEENS1_19SingleTileSchedulerILb0ELb0ELb0ELi128EEEEEEEEEvNT_6ParamsE --------------------------
	.section	.nv.info._ZN7cutlass13device_kernelIN5flash11enable_sm90INS1_16FlashAttnBwdSm90INS1_25CollectiveMainloopBwdSm90ILi2ELi2ELi2EN4cute5tupleIJNS5_1CILi1EEES8_S8_EEENS6_IJNS7_ILi80EEENS7_ILi128EEESB_EEENS_10bfloat16_tEfNS_4arch4Sm90ELb0ELb0ELb0ELb0ELb0ELb1ELb0ELb1ELi2ELi1ELi2ELi1ELb0EEENS1_24CollectiveEpilogueBwdGQAISC_fSF_Li256ELb0ELb0EEENS1_19SingleTileSchedulerILb0ELb0ELb0ELi128EEEEEEEEEvNT_6ParamsE,"",@"SHT_CUDA_INFO"
	.sectionflags	@""
	.align	4


	//----- nvinfo : EIATTR_CUDA_API_VERSION
	.align		4
        /*0000*/ 	.byte	0x04, 0x37
        /*0002*/ 	.short	(.L_262 - .L_261)
.L_261:
        /*0004*/ 	.word	0x00000082


	//----- nvinfo : EIATTR_KPARAM_INFO
	.align		4
.L_262:
        /*0008*/ 	.byte	0x04, 0x17
        /*000a*/ 	.short	(.L_264 - .L_263)
.L_263:
        /*000c*/ 	.word	0x00000000
        /*0010*/ 	.short	0x0000
        /*0012*/ 	.short	0x0070
        /*0014*/ 	.byte	0x00, 0xf0, 0x01, 0x1a


	//----- nvinfo : EIATTR_SPARSE_MMA_MASK
	.align		4
.L_264:
        /*0018*/ 	.byte	0x03, 0x50
        /*001a*/ 	.short	0x0000


	//----- nvinfo : EIATTR_MAXREG_COUNT
	.align		4
        /*001c*/ 	.byte	0x03, 0x1b
        /*001e*/ 	.short	0x00a8


	//----- nvinfo : EIATTR_NUM_BARRIERS
	.align		4
        /*0020*/ 	.byte	0x02, 0x4c
        /*0022*/ 	.byte	0x10
	.zero		1


	//----- nvinfo : EIATTR_EXTERNS
	.align		4
        /*0024*/ 	.byte	0x04, 0x0f
        /*0026*/ 	.short	(.L_266 - .L_265)


	//   ....[0]....
	.align		4
.L_265:
        /*0028*/ 	.word	index@(__assertfail)


	//----- nvinfo : EIATTR_ANNOTATIONS
	.align		4
.L_266:
        /*002c*/ 	.byte	0x04, 0x55
        /*002e*/ 	.short	(.L_268 - .L_267)


	//   ....[0]....
.L_267:
        /* <DEDUP_REMOVED lines=12> */


	//----- nvinfo : EIATTR_MERCURY_ISA_VERSION
	.align		4
.L_268:
        /*00d8*/ 	.byte	0x03, 0x5f
        /*00da*/ 	.short	0x0101


	//----- nvinfo : EIATTR_INT_WARP_WIDE_INSTR_OFFSETS
	.align		4
        /*00dc*/ 	.byte	0x04, 0x31
        /*00de*/ 	.short	(.L_270 - .L_269)


	//   ....[0]....
.L_269:
        /*00e0*/ 	.word	0x00000180


	//   ....[1]....
        /*00e4*/ 	.word	0x00000240


	//----- nvinfo : EIATTR_COOP_GROUP_MASK_REGIDS
	.align		4
.L_270:
        /*00e8*/ 	.byte	0x04, 0x29
        /*00ea*/ 	.short	(.L_272 - .L_271)


	//   ....[0]....
.L_271:
        /*00ec*/ 	.word	0xffffffff


	//   ....[1]....
        /*00f0*/ 	.word	0xffffffff


	//   ....[2]....
        /*00f4*/ 	.word	0xffffffff


	//   ....[3]....
        /*00f8*/ 	.word	0xffffffff


	//   ....[4]....
        /*00fc*/ 	.word	0xffffffff


	//   ....[5]....
        /*0100*/ 	.word	0xffffffff


	//   ....[6]....
        /*0104*/ 	.word	0xffffffff


	//   ....[7]....
        /*0108*/ 	.word	0x0500000f


	//----- nvinfo : EIATTR_COOP_GROUP_INSTR_OFFSETS
	.align		4
.L_272:
        /*010c*/ 	.byte	0x04, 0x28
        /*010e*/ 	.short	(.L_274 - .L_273)


	//   ....[0]....
.L_273:
        /*0110*/ 	.word	0x00000060


	//   ....[1]....
        /*0114*/ 	.word	0x00000190


	//   ....[2]....
        /*0118*/ 	.word	0x00000220


	//   ....[3]....
        /*011c*/ 	.word	0x000003a0


	//   ....[4]....
        /*0120*/ 	.word	0x000005f0


	//   ....[5]....
        /*0124*/ 	.word	0x00000b50


	//   ....[6]....
        /*0128*/ 	.word	0x00007150


	//   ....[7]....
        /*012c*/ 	.word	0x00009a00


	//----- nvinfo : EIATTR_REG_RECONFIG
	.align		4
.L_274:
        /*0130*/ 	.byte	0x01, 0x54
	.zero		2


	//----- nvinfo : EIATTR_SYSCALL_OFFSETS
	.align		4
        /*0134*/ 	.byte	0x04, 0x46
        /*0136*/ 	.short	(.L_276 - .L_275)


	//   ....[0]....
.L_275:
        /*0138*/ 	.word	0x00000780


	//   ....[1]....
        /*013c*/ 	.word	0x00000870


	//   ....[2]....
        /*0140*/ 	.word	0x000009e0


	//   ....[3]....
        /*0144*/ 	.word	0x00000ad0


	//----- nvinfo : EIATTR_MBARRIER_INSTR_OFFSETS
	.align		4
.L_276:
        /*0148*/ 	.byte	0x04, 0x39
        /*014a*/ 	.short	(.L_278 - .L_277)


	//   ....[0]....
.L_277:
        /*014c*/ 	.word	0x00000260
        /*0150*/ 	.word	0x000000ff
        /*0154*/ 	.word	0x00038800
        /*0158*/ 	.short	0x0100
        /*015a*/ 	.byte	0x06
	.zero		1


	//   ....[1]....
        /*015c*/ 	.word	0x00000350
        /*0160*/ 	.word	0x000000ff
        /*0164*/ 	.word	0x00038810
        /*0168*/ 	.short	0x0100
        /*016a*/ 	.byte	0x08
	.zero		1


	//   ....[2]....
        /*016c*/ 	.word	0x00000360
        /*0170*/ 	.word	0x000000ff
        /*0174*/ 	.word	0x00038820
        /*0178*/ 	.short	0x0100
        /*017a*/ 	.byte	0x08
	.zero		1


	//   ....[3]....
        /*017c*/ 	.word	0x00000370
        /*0180*/ 	.word	0x000000ff
        /*0184*/ 	.word	0x00038818
        /*0188*/ 	.short	0x0100
        /*018a*/ 	.byte	0x08
	.zero		1


	//   ....[4]....
        /*018c*/ 	.word	0x00000380
        /*0190*/ 	.word	0x000000ff
        /*0194*/ 	.word	0x00038828
        /*0198*/ 	.short	0x0100
        /*019a*/ 	.byte	0x08
	.zero		1


	//   ....[5]....
        /*019c*/ 	.word	0x000004b0
        /*01a0*/ 	.word	0x000000ff
        /*01a4*/ 	.word	0x00038830
        /*01a8*/ 	.short	0x0100
        /*01aa*/ 	.byte	0x08
	.zero		1


	//   ....[6]....
        /*01ac*/ 	.word	0x000004c0
        /*01b0*/ 	.word	0x000000ff
        /*01b4*/ 	.word	0x00038840
        /*01b8*/ 	.short	0x0100
        /*01ba*/ 	.byte	0x08
	.zero		1


	//   ....[7]....
        /*01bc*/ 	.word	0x000004d0
        /*01c0*/ 	.word	0x000000ff
        /*01c4*/ 	.word	0x00038838
        /*01c8*/ 	.short	0x0100
        /*01ca*/ 	.byte	0x08
	.zero		1


	//   ....[8]....
        /*01cc*/ 	.word	0x000004e0
        /*01d0*/ 	.word	0x000000ff
        /*01d4*/ 	.word	0x00038848
        /*01d8*/ 	.short	0x0100
        /*01da*/ 	.byte	0x08
	.zero		1


	//   ....[9]....
        /*01dc*/ 	.word	0x00000bb0
        /*01e0*/ 	.word	0x00000010
        /*01e4*/ 	.word	0x00038800
        /*01e8*/ 	.short	0x010a
        /*01ea*/ 	.byte	0x3f
	.zero		1


	//   ....[10]....
        /*01ec*/ 	.word	0x00000cf0
        /*01f0*/ 	.word	0x00000010
        /*01f4*/ 	.word	0x00038800
        /*01f8*/ 	.short	0x010a
        /*01fa*/ 	.byte	0x3f
	.zero		1


	//   ....[11]....
        /*01fc*/ 	.word	0x00001860
        /*0200*/ 	.word	0x00000002
        /*0204*/ 	.word	0x00038810
        /*0208*/ 	.short	0x010a
        /*020a*/ 	.byte	0x3f
	.zero		1


	//   ....[12]....
        /*020c*/ 	.word	0x000018a0
        /*0210*/ 	.word	0x00000002
        /*0214*/ 	.word	0x00038810
        /*0218*/ 	.short	0x010a
        /*021a*/ 	.byte	0x3f
	.zero		1


	//   ....[13]....
        /*021c*/ 	.word	0x00002aa0
        /*0220*/ 	.word	0x00000002
        /*0224*/ 	.word	0x00038830
        /*0228*/ 	.short	0x010a
        /*022a*/ 	.byte	0x3f
	.zero		1


	//   ....[14]....
        /*022c*/ 	.word	0x00002b20
        /*0230*/ 	.word	0x00000002
        /*0234*/ 	.word	0x00038830
        /*0238*/ 	.short	0x010a
        /*023a*/ 	.byte	0x3f
	.zero		1


	//   ....[15]....
        /*023c*/ 	.word	0x00005fc0
        /*0240*/ 	.word	0x00000003
        /*0244*/ 	.word	0x00000000
        /*0248*/ 	.short	0x0101
        /*024a*/ 	.byte	0x3f
	.zero		1


	//   ....[16]....
        /*024c*/ 	.word	0x000063a0
        /*0250*/ 	.word	0x00000002
        /*0254*/ 	.word	0x00000000
        /*0258*/ 	.short	0x0101
        /*025a*/ 	.byte	0x3f
	.zero		1


	//   ....[17]....
        /*025c*/ 	.word	0x00007f90
        /*0260*/ 	.word	0x00000014
        /*0264*/ 	.word	0x00038820
        /*0268*/ 	.short	0x010a
        /*026a*/ 	.byte	0x3f
	.zero		1


	//   ....[18]....
        /*026c*/ 	.word	0x000085a0
        /*0270*/ 	.word	0x00000014
        /*0274*/ 	.word	0x00038840
        /*0278*/ 	.short	0x010a
        /*027a*/ 	.byte	0x3f
	.zero		1


	//   ....[19]....
        /*027c*/ 	.word	0x00008840
        /*0280*/ 	.word	0x00000014
        /*0284*/ 	.word	0x00038828
        /*0288*/ 	.short	0x010a
        /*028a*/ 	.byte	0x3f
	.zero		1


	//   ....[20]....
        /*028c*/ 	.word	0x00008a50
        /*0290*/ 	.word	0x00000014
        /*0294*/ 	.word	0x00038848
        /*0298*/ 	.short	0x010a
        /*029a*/ 	.byte	0x3f
	.zero		1


	//   ....[21]....
        /*029c*/ 	.word	0x00008cd0
        /*02a0*/ 	.word	0x00000014
        /*02a4*/ 	.word	0x00038820
        /*02a8*/ 	.short	0x010a
        /*02aa*/ 	.byte	0x3f
	.zero		1


	//   ....[22]....
        /*02ac*/ 	.word	0x00008f40
        /*02b0*/ 	.word	0x00000014
        /*02b4*/ 	.word	0x00038840
        /*02b8*/ 	.short	0x010a
        /*02ba*/ 	.byte	0x3f
	.zero		1


	//   ....[23]....
        /*02bc*/ 	.word	0x000091b0
        /*02c0*/ 	.word	0x00000014
        /*02c4*/ 	.word	0x00038828
        /*02c8*/ 	.short	0x010a
        /*02ca*/ 	.byte	0x3f
	.zero		1


	//   ....[24]....
        /*02cc*/ 	.word	0x00009400
        /*02d0*/ 	.word	0x00000004
        /*02d4*/ 	.word	0x00038840
        /*02d8*/ 	.short	0x010a
        /*02da*/ 	.byte	0x3f
	.zero		1


	//   ....[25]....
        /*02dc*/ 	.word	0x00009870
        /*02e0*/ 	.word	0x00000007
        /*02e4*/ 	.word	0x00000000
        /*02e8*/ 	.short	0x010a
        /*02ea*/ 	.byte	0x3f
	.zero		1


	//   ....[26]....
        /*02ec*/ 	.word	0x000098c0
        /*02f0*/ 	.word	0x00000003
        /*02f4*/ 	.word	0x00000000
        /*02f8*/ 	.short	0x010a
        /*02fa*/ 	.byte	0x3f
	.zero		1


	//   ....[27]....
        /*02fc*/ 	.word	0x00009920
        /*0300*/ 	.word	0x00000005
        /*0304*/ 	.word	0x00000000
        /*0308*/ 	.short	0x010a
        /*030a*/ 	.byte	0x3f
	.zero		1


	//   ....[28]....
        /*030c*/ 	.word	0x00009950
        /*0310*/ 	.word	0x00000003
        /*0314*/ 	.word	0x00000000
        /*0318*/ 	.short	0x010a
        /*031a*/ 	.byte	0x3f
	.zero		1


	//   ....[29]....
        /*031c*/ 	.word	0x00009a60
        /*0320*/ 	.word	0x00000000
        /*0324*/ 	.word	0x00038800
        /*0328*/ 	.short	0x010a
        /*032a*/ 	.byte	0x3f
	.zero		1


	//   ....[30]....
        /*032c*/ 	.word	0x00009ab0
        /*0330*/ 	.word	0x00000002
        /*0334*/ 	.word	0x00038810
        /*0338*/ 	.short	0x010a
        /*033a*/ 	.byte	0x3f
	.zero		1


	//   ....[31]....
        /*033c*/ 	.word	0x00009b00
        /*0340*/ 	.word	0x00000002
        /*0344*/ 	.word	0x00038830
        /*0348*/ 	.short	0x010a
        /*034a*/ 	.byte	0x3f
	.zero		1


	//   ....[32]....
        /*034c*/ 	.word	0x00009b50
        /*0350*/ 	.word	0x00000014
        /*0354*/ 	.word	0x00038820
        /*0358*/ 	.short	0x010a
        /*035a*/ 	.byte	0x3f
	.zero		1


	//   ....[33]....
        /*035c*/ 	.word	0x00009ba0
        /*0360*/ 	.word	0x00000014
        /*0364*/ 	.word	0x00038840
        /*0368*/ 	.short	0x010a
        /*036a*/ 	.byte	0x3f
	.zero		1


	//   ....[34]....
        /*036c*/ 	.word	0x00009bf0
        /*0370*/ 	.word	0x00000014
        /*0374*/ 	.word	0x00038828
        /*0378*/ 	.short	0x010a
        /*037a*/ 	.byte	0x3f
	.zero		1


	//   ....[35]....
        /*037c*/ 	.word	0x00009c40
        /*0380*/ 	.word	0x00000014
        /*0384*/ 	.word	0x00038848
        /*0388*/ 	.short	0x010a
        /*038a*/ 	.byte	0x3f
	.zero		1


	//   ....[36]....
        /*038c*/ 	.word	0x00009ca0
        /*0390*/ 	.word	0x00000014
        /*0394*/ 	.word	0x00038820
        /*0398*/ 	.short	0x010a
        /*039a*/ 	.byte	0x3f
	.zero		1


	//   ....[37]....
        /*039c*/ 	.word	0x00009cf0
        /*03a0*/ 	.word	0x00000014
        /*03a4*/ 	.word	0x00038840
        /*03a8*/ 	.short	0x010a
        /*03aa*/ 	.byte	0x3f
	.zero		1


	//   ....[38]....
        /*03ac*/ 	.word	0x00009d40
        /*03b0*/ 	.word	0x00000014
        /*03b4*/ 	.word	0x00038828
        /*03b8*/ 	.short	0x010a
        /*03ba*/ 	.byte	0x3f
	.zero		1


	//   ....[39]....
        /*03bc*/ 	.word	0x00009d90
        /*03c0*/ 	.word	0x00000004
        /*03c4*/ 	.word	0x00038840
        /*03c8*/ 	.short	0x010a
        /*03ca*/ 	.byte	0x3f
	.zero		1


	//   ....[40]....
        /*03cc*/ 	.word	0x00009e70
        /*03d0*/ 	.word	0x00000007
        /*03d4*/ 	.word	0x00000000
        /*03d8*/ 	.short	0x010a
        /*03da*/ 	.byte	0x3f
	.zero		1


	//   ....[41]....
        /*03dc*/ 	.word	0x00009ec0
        /*03e0*/ 	.word	0x00000003
        /*03e4*/ 	.word	0x00000000
        /*03e8*/ 	.short	0x010a
        /*03ea*/ 	.byte	0x3f
	.zero		1


	//   ....[42]....
        /*03ec*/ 	.word	0x00009f10
        /*03f0*/ 	.word	0x00000005
        /*03f4*/ 	.word	0x00000000
        /*03f8*/ 	.short	0x010a
        /*03fa*/ 	.byte	0x3f
	.zero		1


	//----- nvinfo : EIATTR_NUM_MBARRIERS
	.align		4
.L_278:
        /*03fc*/ 	.byte	0x03, 0x38
        /*03fe*/ 	.short	0x0009


	//----- nvinfo : EIATTR_EXIT_INSTR_OFFSETS
	.align		4
        /*0400*/ 	.byte	0x04, 0x1c
        /*0402*/ 	.short	(.L_280 - .L_279)


	//   ....[0]....
.L_279:
        /*0404*/ 	.word	0x000099a0


	//----- nvinfo : EIATTR_MAX_THREADS
	.align		4
.L_280:
        /*0408*/ 	.byte	0x04, 0x05
        /*040a*/ 	.short	(.L_282 - .L_281)
.L_281:
        /*040c*/ 	.word	0x00000180
        /*0410*/ 	.word	0x00000001
        /*0414*/ 	.word	0x00000001


	//----- nvinfo : EIATTR_CRS_STACK_SIZE
	.align		4
.L_282:
        /*0418*/ 	.byte	0x04, 0x1e
        /*041a*/ 	.short	(.L_284 - .L_283)
.L_283:
        /*041c*/ 	.word	0x00000000


	//----- nvinfo : EIATTR_CBANK_PARAM_SIZE
	.align		4
.L_284:
        /*0420*/ 	.byte	0x03, 0x19
        /*0422*/ 	.short	0x06f0


	//----- nvinfo : EIATTR_PARAM_CBANK
	.align		4
        /*0424*/ 	.byte	0x04, 0x0a
        /*0426*/ 	.short	(.L_286 - .L_285)
	.align		4
.L_285:
        /*0428*/ 	.word	index@(.nv.constant0._ZN7cutlass13device_kernelIN5flash11enable_sm90INS1_16FlashAttnBwdSm90INS1_25CollectiveMainloopBwdSm90ILi2ELi2ELi2EN4cute5tupleIJNS5_1CILi1EEES8_S8_EEENS6_IJNS7_ILi80EEENS7_ILi128EEESB_EEENS_10bfloat16_tEfNS_4arch4Sm90ELb0ELb0ELb0ELb0ELb0ELb1ELb0ELb1ELi2ELi1ELi2ELi1ELb0EEENS1_24CollectiveEpilogueBwdGQAISC_fSF_Li256ELb0ELb0EEENS1_19SingleTileSchedulerILb0ELb0ELb0ELi128EEEEEEEEEvNT_6ParamsE)
        /*042c*/ 	.short	0x0210
        /*042e*/ 	.short	0x06f0


	//----- nvinfo : EIATTR_SW_WAR
	.align		4
.L_286:
        /*0430*/ 	.byte	0x04, 0x36
        /*0432*/ 	.short	(.L_288 - .L_287)
.L_287:
        /*0434*/ 	.word	0x00000008
.L_288:


//--------------------- .nv.info._ZN7cutlass13device_kernelIN5flash11enable_sm90INS1_16FlashAttnBwdSm90INS1_25CollectiveMainloopBwdSm90ILi2ELi2ELi2EN4cute5tupleIJNS5_1CILi1EEES8_S8_EEENS6_IJNS7_ILi80EEENS7_ILi128EEESB_EEENS_10bfloat16_tEfNS_4arch4Sm90ELb0ELb0ELb0ELb0ELb1ELb1ELb0ELb1ELi2ELi1ELi2ELi1ELb0EEENS1_24CollectiveEpilogueBwdGQAISC_fSF_Li256ELb0ELb1EEENS1_19SingleTileSchedulerILb0ELb0ELb0ELi128EEEEEEEEEvNT_6ParamsE --------------------------
	.section	.nv.info._ZN7cutlass13device_kernelIN5flash11enable_sm90INS1_16FlashAttnBwdSm90INS1_25CollectiveMainloopBwdSm90ILi2ELi2ELi2EN4cute5tupleIJNS5_1CILi1EEES8_S8_EEENS6_IJNS7_ILi80EEENS7_ILi128EEESB_EEENS_10bfloat16_tEfNS_4arch4Sm90ELb0ELb0ELb0ELb0ELb1ELb1ELb0ELb1ELi2ELi1ELi2ELi1ELb0EEENS1_24CollectiveEpilogueBwdGQAISC_fSF_Li256ELb0ELb1EEENS1_19SingleTileSchedulerILb0ELb0ELb0ELi128EEEEEEEEEvNT_6ParamsE,"",@"SHT_CUDA_INFO"
	.sectionflags	@""
	.align	4


	//----- nvinfo : EIATTR_CUDA_API_VERSION
	.align		4
        /*0000*/ 	.byte	0x04, 0x37
        /*0002*/ 	.short	(.L_290 - .L_289)
.L_289:
        /*0004*/ 	.word	0x00000082


	//----- nvinfo : EIATTR_KPARAM_INFO
	.align		4
.L_290:
        /*0008*/ 	.byte	0x04, 0x17
        /*000a*/ 	.short	(.L_292 - .L_291)
.L_291:
        /*000c*/ 	.word	0x00000000
        /*0010*/ 	.short	0x0000
        /*0012*/ 	.short	0x0070
        /*0014*/ 	.byte	0x00, 0xf0, 0x01, 0x1a


	//----- nvinfo : EIATTR_SPARSE_MMA_MASK
	.align		4
.L_292:
        /*0018*/ 	.byte	0x03, 0x50
        /*001a*/ 	.short	0x0000


	//----- nvinfo : EIATTR_MAXREG_COUNT
	.align		4
        /*001c*/ 	.byte	0x03, 0x1b
        /*001e*/ 	.short	0x00a8


	//----- nvinfo : EIATTR_NUM_BARRIERS
	.align		4
        /*0020*/ 	.byte	0x02, 0x4c
        /*0022*/ 	.byte	0x10
	.zero		1


	//----- nvinfo : EIATTR_EXTERNS
	.align		4
        /*0024*/ 	.byte	0x04, 0x0f
        /*0026*/ 	.short	(.L_294 - .L_293)


	//   ....[0]....
	.align		4
.L_293:
        /*0028*/ 	.word	index@(__assertfail)


	//----- nvinfo : EIATTR_ANNOTATIONS
	.align		4
.L_294:
        /*002c*/ 	.byte	0x04, 0x55
        /*002e*/ 	.short	(.L_296 - .L_295)


	//   ....[0]....
.L_295:
        /* <DEDUP_REMOVED lines=11> */


	//----- nvinfo : EIATTR_MERCURY_ISA_VERSION
	.align		4
.L_296:
        /*00c8*/ 	.byte	0x03, 0x5f
        /*00ca*/ 	.short	0x0101


	//----- nvinfo : EIATTR_INT_WARP_WIDE_INSTR_OFFSETS
	.align		4
        /*00cc*/ 	.byte	0x04, 0x31
        /*00ce*/ 	.short	(.L_298 - .L_297)


	//   ....[0]....
.L_297:
        /*00d0*/ 	.word	0x00000180


	//   ....[1]....
        /*00d4*/ 	.word	0x00000240


	//   ....[2]....
        /*00d8*/ 	.word	0x00007e20


	//   ....[3]....
        /*00dc*/ 	.word	0x00008290


	//   ....[4]....
        /*00e0*/ 	.word	0x00008860


	//----- nvinfo : EIATTR_COOP_GROUP_MASK_REGIDS
	.align		4
.L_298:
        /*00e4*/ 	.byte	0x04, 0x29
        /*00e6*/ 	.short	(.L_300 - .L_299)


	//   ....[0]....
.L_299:
        /*00e8*/ 	.word	0xffffffff


	//   ....[1]....
        /*00ec*/ 	.word	0xffffffff


	//   ....[2]....
        /*00f0*/ 	.word	0xffffffff


	//   ....[3]....
        /*00f4*/ 	.word	0xffffffff


	//   ....[4]....
        /*00f8*/ 	.word	0xffffffff


	//   ....[5]....
        /*00fc*/ 	.word	0xffffffff


	//   ....[6]....
        /*0100*/ 	.word	0xffffffff


	//   ....[7]....
        /*0104*/ 	.word	0xffffffff


	//   ....[8]....
        /*0108*/ 	.word	0xffffffff


	//   ....[9]....
        /*010c*/ 	.word	0xffffffff


	//   ....[10]....
        /*0110*/ 	.word	0xffffffff


	//   ....[11]....
        /*0114*/ 	.word	0xffffffff


	//   ....[12]....
        /*0118*/ 	.word	0xffffffff


	//   ....[13]....
        /*011c*/ 	.word	0xffffffff


	//   ....[14]....
        /*0120*/ 	.word	0xffffffff


	//   ....[15]....
        /*0124*/ 	.word	0xffffffff


	//   ....[16]....
        /*0128*/ 	.word	0xffffffff


	//   ....[17]....
        /*012c*/ 	.word	0x0500000f


	//   ....[18]....
        /*0130*/ 	.word	0x0500000f


	//   ....[19]....
        /*0134*/ 	.word	0x0500000f


	//   ....[20]....
        /*0138*/ 	.word	0x0500000f


	//   ....[21]....
        /*013c*/ 	.word	0x0500000f


	//   ....[22]....
        /*0140*/ 	.word	0x0500000f


	//----- nvinfo : EIATTR_COOP_GROUP_INSTR_OFFSETS
	.align		4
.L_300:
        /*0144*/ 	.byte	0x04, 0x28
        /*0146*/ 	.short	(.L_302 - .L_301)


	//   ....[0]....
.L_301:
        /*0148*/ 	.word	0x00000060


	//   ....[1]....
        /*014c*/ 	.word	0x00000190


	//   ....[2]....
        /*0150*/ 	.word	0x00000220


	//   ....[3]....
        /*0154*/ 	.word	0x000003a0


	//   ....[4]....
        /*0158*/ 	.word	0x00000600


	//   ....[5]....
        /*015c*/ 	.word	0x00000b60


	//   ....[6]....
        /*0160*/ 	.word	0x00006e30


	//   ....[7]....
        /*0164*/ 	.word	0x00007000


	//   ....[8]....
        /*0168*/ 	.word	0x000072d0


	//   ....[9]....
        /*016c*/ 	.word	0x000074a0


	//   ....[10]....
        /*0170*/ 	.word	0x000075c0


	//   ....[11]....
        /*0174*/ 	.word	0x00007ac0


	//   ....[12]....
        /*0178*/ 	.word	0x00007d50


	//   ....[13]....
        /*017c*/ 	.word	0x00007f90


	//   ....[14]....
        /*0180*/ 	.word	0x000081c0


	//   ....[15]....
        /*0184*/ 	.word	0x00008470


	//   ....[16]....
        /*0188*/ 	.word	0x000087a0


	//   ....[17]....
        /*018c*/ 	.word	0x0000a680


	//   ....[18]....
        /*0190*/ 	.word	0x0000a800


	//   ....[19]....
        /*0194*/ 	.word	0x0000a870


	//   ....[20]....
        /*0198*/ 	.word	0x0000a8e0


	//   ....[21]....
        /*019c*/ 	.word	0x0000a950


	//   ....[22]....
        /*01a0*/ 	.word	0x0000a9c0


	//----- nvinfo : EIATTR_REG_RECONFIG
	.align		4
.L_302:
        /*01a4*/ 	.byte	0x01, 0x54
	.zero		2


	//----- nvinfo : EIATTR_SYSCALL_OFFSETS
	.align		4
        /*01a8*/ 	.byte	0x04, 0x46
        /*01aa*/ 	.short	(.L_304 - .L_303)


	//   ....[0]....
.L_303:
        /*01ac*/ 	.word	0x00000790


	//   ....[1]....
        /*01b0*/ 	.word	0x00000880


	//   ....[2]....
        /*01b4*/ 	.word	0x000009f0


	//   ....[3]....
        /*01b8*/ 	.word	0x00000ae0


	//----- nvinfo : EIATTR_MBARRIER_INSTR_OFFSETS
	.align		4
.L_304:
        /*01bc*/ 	.byte	0x04, 0x39
        /*01be*/ 	.short	(.L_306 - .L_305)


	//   ....[0]....
.L_305:
        /*01c0*/ 	.word	0x00000260
        /*01c4*/ 	.word	0x000000ff
        /*01c8*/ 	.word	0x00038800
        /*01cc*/ 	.short	0x0100
        /*01ce*/ 	.byte	0x06
	.zero		1


	//   ....[1]....
        /*01d0*/ 	.word	0x00000350
        /*01d4*/ 	.word	0x000000ff
        /*01d8*/ 	.word	0x00038810
        /*01dc*/ 	.short	0x0100
        /*01de*/ 	.byte	0x08
	.zero		1


	//   ....[2]....
        /*01e0*/ 	.word	0x00000360
        /*01e4*/ 	.word	0x000000ff
        /*01e8*/ 	.word	0x00038820
        /*01ec*/ 	.short	0x0100
        /*01ee*/ 	.byte	0x08
	.zero		1


	//   ....[3]....
        /*01f0*/ 	.word	0x00000370
        /*01f4*/ 	.word	0x000000ff
        /*01f8*/ 	.word	0x00038818
        /*01fc*/ 	.short	0x0100
        /*01fe*/ 	.byte	0x08
	.zero		1


	//   ....[4]....
        /*0200*/ 	.word	0x00000380
        /*0204*/ 	.word	0x000000ff
        /*0208*/ 	.word	0x00038828
        /*020c*/ 	.short	0x0100
        /*020e*/ 	.byte	0x08
	.zero		1


	//   ....[5]....
        /*0210*/ 	.word	0x000004b0
        /*0214*/ 	.word	0x000000ff
        /*0218*/ 	.word	0x00038830
        /*021c*/ 	.short	0x0100
        /*021e*/ 	.byte	0x08
	.zero		1


	//   ....[6]....
        /*0220*/ 	.word	0x000004c0
        /*0224*/ 	.word	0x000000ff
        /*0228*/ 	.word	0x00038840
        /*022c*/ 	.short	0x0100
        /*022e*/ 	.byte	0x08
	.zero		1


	//   ....[7]....
        /*0230*/ 	.word	0x000004d0
        /*0234*/ 	.word	0x000000ff
        /*0238*/ 	.word	0x00038838
        /*023c*/ 	.short	0x0100
        /*023e*/ 	.byte	0x08
	.zero		1


	//   ....[8]....
        /*0240*/ 	.word	0x000004e0
        /*0244*/ 	.word	0x000000ff
        /*0248*/ 	.word	0x00038848
        /*024c*/ 	.short	0x0100
        /*024e*/ 	.byte	0x08
	.zero		1


	//   ....[9]....
        /*0250*/ 	.word	0x00000bc0
        /*0254*/ 	.word	0x00000010
        /*0258*/ 	.word	0x00038800
        /*025c*/ 	.short	0x010a
        /*025e*/ 	.byte	0x3f
	.zero		1


	//   ....[10]....
        /*0260*/ 	.word	0x00000d00
        /*0264*/ 	.word	0x00000010
        /*0268*/ 	.word	0x00038800
        /*026c*/ 	.short	0x010a
        /*026e*/ 	.byte	0x3f
	.zero		1


	//   ....[11]....
        /*0270*/ 	.word	0x00001860
        /*0274*/ 	.word	0x00000002
        /*0278*/ 	.word	0x00038810
        /*027c*/ 	.short	0x010a
        /*027e*/ 	.byte	0x3f
	.zero		1


	//   ....[12]....
        /*0280*/ 	.word	0x000018a0
        /*0284*/ 	.word	0x00000002
        /*0288*/ 	.word	0x00038810
        /*028c*/ 	.short	0x010a
        /*028e*/ 	.byte	0x3f
	.zero		1


	//   ....[13]....
        /*0290*/ 	.word	0x00002aa0
        /*0294*/ 	.word	0x00000002
        /*0298*/ 	.word	0x00038830
        /*029c*/ 	.short	0x010a
        /*029e*/ 	.byte	0x3f
	.zero		1


	//   ....[14]....
        /*02a0*/ 	.word	0x00002b20
        /*02a4*/ 	.word	0x00000002
        /*02a8*/ 	.word	0x00038830
        /*02ac*/ 	.short	0x010a
        /*02ae*/ 	.byte	0x3f
	.zero		1


	//   ....[15]....
        /*02b0*/ 	.word	0x00005fc0
        /*02b4*/ 	.word	0x00000003
        /*02b8*/ 	.word	0x00000000
        /*02bc*/ 	.short	0x0101
        /*02be*/ 	.byte	0x3f
	.zero		1


	//   ....[16]....
        /*02c0*/ 	.word	0x000063b0
        /*02c4*/ 	.word	0x00000002
        /*02c8*/ 	.word	0x00000000
        /*02cc*/ 	.short	0x0101
        /*02ce*/ 	.byte	0x3f
	.zero		1


	//   ....[17]....
        /*02d0*/ 	.word	0x00008c10
        /*02d4*/ 	.word	0x00000014
        /*02d8*/ 	.word	0x00038820
        /*02dc*/ 	.short	0x010a
        /*02de*/ 	.byte	0x3f
	.zero		1


	//   ....[18]....
        /*02e0*/ 	.word	0x00009220
        /*02e4*/ 	.word	0x00000014
        /*02e8*/ 	.word	0x00038840
        /*02ec*/ 	.short	0x010a
        /*02ee*/ 	.byte	0x3f
	.zero		1


	//   ....[19]....
        /*02f0*/ 	.word	0x000094c0
        /*02f4*/ 	.word	0x00000014
        /*02f8*/ 	.word	0x00038828
        /*02fc*/ 	.short	0x010a
        /*02fe*/ 	.byte	0x3f
	.zero		1


	//   ....[20]....
        /*0300*/ 	.word	0x000096d0
        /*0304*/ 	.word	0x00000014
        /*0308*/ 	.word	0x00038848
        /*030c*/ 	.short	0x010a
        /*030e*/ 	.byte	0x3f
	.zero		1


	//   ....[21]....
        /*0310*/ 	.word	0x00009950
        /*0314*/ 	.word	0x00000014
        /*0318*/ 	.word	0x00038820
        /*031c*/ 	.short	0x010a
        /*031e*/ 	.byte	0x3f
	.zero		1


	//   ....[22]....
        /*0320*/ 	.word	0x00009bc0
        /*0324*/ 	.word	0x00000014
        /*0328*/ 	.word	0x00038840
        /*032c*/ 	.short	0x010a
        /*032e*/ 	.byte	0x3f
	.zero		1


	//   ....[23]....
        /*0330*/ 	.word	0x00009e30
        /*0334*/ 	.word	0x00000014
        /*0338*/ 	.word	0x00038828
        /*033c*/ 	.short	0x010a
        /*033e*/ 	.byte	0x3f
	.zero		1


	//   ....[24]....
        /*0340*/ 	.word	0x0000a080
        /*0344*/ 	.word	0x00000004
        /*0348*/ 	.word	0x00038840
        /*034c*/ 	.short	0x010a
        /*034e*/ 	.byte	0x3f
	.zero		1


	//   ....[25]....
        /*0350*/ 	.word	0x0000a4f0
        /*0354*/ 	.word	0x00000007
        /*0358*/ 	.word	0x00000000
        /*035c*/ 	.short	0x010a
        /*035e*/ 	.byte	0x3f
	.zero		1


	//   ....[26]....
        /*0360*/ 	.word	0x0000a540
        /*0364*/ 	.word	0x00000003
        /*0368*/ 	.word	0x00000000
        /*036c*/ 	.short	0x010a
        /*036e*/ 	.byte	0x3f
	.zero		1


	//   ....[27]....
        /*0370*/ 	.word	0x0000a5a0
        /*0374*/ 	.word	0x00000005
        /*0378*/ 	.word	0x00000000
        /*037c*/ 	.short	0x010a
        /*037e*/ 	.byte	0x3f
	.zero		1


	//   ....[28]....
        /*0380*/ 	.word	0x0000a5d0
        /*0384*/ 	.word	0x00000003
        /*0388*/ 	.word	0x00000000
        /*038c*/ 	.short	0x010a
        /*038e*/ 	.byte	0x3f
	.zero		1


	//   ....[29]....
        /*0390*/ 	.word	0x0000a6e0
        /*0394*/ 	.word	0x00000000
        /*0398*/ 	.word	0x00038800
        /*039c*/ 	.short	0x010a
        /*039e*/ 	.byte	0x3f
	.zero		1


	//   ....[30]....
        /*03a0*/ 	.word	0x0000a730
        /*03a4*/ 	.word	0x00000002
        /*03a8*/ 	.word	0x00038810
        /*03ac*/ 	.short	0x010a
        /*03ae*/ 	.byte	0x3f
	.zero		1


	//   ....[31]....
        /*03b0*/ 	.word	0x0000a780
        /*03b4*/ 	.word	0x00000002
        /*03b8*/ 	.word	0x00038830
        /*03bc*/ 	.short	0x010a
        /*03be*/ 	.byte	0x3f
	.zero		1


	//   ....[32]....
        /*03c0*/ 	.word	0x0000aa00
        /*03c4*/ 	.word	0x00000014
        /*03c8*/ 	.word	0x00038820
        /*03cc*/ 	.short	0x010a
        /*03ce*/ 	.byte	0x3f
	.zero		1


	//   ....[33]....
        /*03d0*/ 	.word	0x0000aa50
        /*03d4*/ 	.word	0x00000014
        /*03d8*/ 	.word	0x00038840
        /*03dc*/ 	.short	0x010a
        /*03de*/ 	.byte	0x3f
	.zero		1


	//   ....[34]....
        /*03e0*/ 	.word	0x0000aaa0
        /*03e4*/ 	.word	0x00000014
        /*03e8*/ 	.word	0x00038828
        /*03ec*/ 	.short	0x010a
        /*03ee*/ 	.byte	0x3f
	.zero		1


	//   ....[35]....
        /*03f0*/ 	.word	0x0000aaf0
        /*03f4*/ 	.word	0x00000014
        /*03f8*/ 	.word	0x00038848
        /*03fc*/ 	.short	0x010a
        /*03fe*/ 	.byte	0x3f
	.zero		1


	//   ....[36]....
        /*0400*/ 	.word	0x0000ab50
        /*0404*/ 	.word	0x00000014
        /*0408*/ 	.word	0x00038820
        /*040c*/ 	.short	0x010a
        /*040e*/ 	.byte	0x3f
	.zero		1


	//   ....[37]....
        /*0410*/ 	.word	0x0000aba0
        /*0414*/ 	.word	0x00000014
        /*0418*/ 	.word	0x00038840
        /*041c*/ 	.short	0x010a
        /*041e*/ 	.byte	0x3f
	.zero		1


	//   ....[38]....
        /*0420*/ 	.word	0x0000abf0
        /*0424*/ 	.word	0x00000014
        /*0428*/ 	.word	0x00038828
        /*042c*/ 	.short	0x010a
        /*042e*/ 	.byte	0x3f
	.zero		1


	//   ....[39]....
        /*0430*/ 	.word	0x0000ac40
        /*0434*/ 	.word	0x00000004
        /*0438*/ 	.word	0x00038840
        /*043c*/ 	.short	0x010a
        /*043e*/ 	.byte	0x3f
	.zero		1


	//   ....[40]....
        /*0440*/ 	.word	0x0000ad20
        /*0444*/ 	.word	0x00000007
        /*0448*/ 	.word	0x00000000
        /*044c*/ 	.short	0x010a
        /*044e*/ 	.byte	0x3f
	.zero		1


	//   ....[41]....
        /*0450*/ 	.word	0x0000ad70
        /*0454*/ 	.word	0x00000003
        /*0458*/ 	.word	0x00000000
        /*045c*/ 	.short	0x010a
        /*045e*/ 	.byte	0x3f
	.zero		1


	//   ....[42]....
        /*0460*/ 	.word	0x0000adc0
        /*0464*/ 	.word	0x00000005
        /*0468*/ 	.word	0x00000000
        /*046c*/ 	.short	0x010a
        /*046e*/ 	.byte	0x3f
	.zero		1


	//----- nvinfo : EIATTR_NUM_MBARRIERS
	.align		4
.L_306:
        /*0470*/ 	.byte	0x03, 0x38
        /*0472*/ 	.short	0x0009


	//----- nvinfo : EIATTR_EXIT_INSTR_OFFSETS
	.align		4
        /*0474*/ 	.byte	0x04, 0x1c
        /*0476*/ 	.short	(.L_308 - .L_307)


	//   ....[0]....
.L_307:
        /*0478*/ 	.word	0x0000a620


	//----- nvinfo : EIATTR_MAX_THREADS
	.align		4
.L_308:
        /*047c*/ 	.byte	0x04, 0x05
        /*047e*/ 	.short	(.L_310 - .L_309)
.L_309:
        /*0480*/ 	.word	0x00000180
        /*0484*/ 	.word	0x00000001
        /*0488*/ 	.word	0x00000001


	//----- nvinfo : EIATTR_CRS_STACK_SIZE
	.align		4
.L_310:
        /*048c*/ 	.byte	0x04, 0x1e
        /*048e*/ 	.short	(.L_312 - .L_311)
.L_311:
        /*0490*/ 	.word	0x00000000


	//----- nvinfo : EIATTR_CBANK_PARAM_SIZE
	.align		4
.L_312:
        /*0494*/ 	.byte	0x03, 0x19
        /*0496*/ 	.short	0x06f0


	//----- nvinfo : EIATTR_PARAM_CBANK
	.align		4
        /*0498*/ 	.byte	0x04, 0x0a
        /*049a*/ 	.short	(.L_314 - .L_313)
	.align		4
.L_313:
        /*049c*/ 	.word	index@(.nv.constant0._ZN7cutlass13device_kernelIN5flash11enable_sm90INS1_16FlashAttnBwdSm90INS1_25CollectiveMainloopBwdSm90ILi2ELi2ELi2EN4cute5tupleIJNS5_1CILi1EEES8_S8_EEENS6_IJNS7_ILi80EEENS7_ILi128EEESB_EEENS_10bfloat16_tEfNS_4arch4Sm90ELb0ELb0ELb0ELb0ELb1ELb1ELb0ELb1ELi2ELi1ELi2ELi1ELb0EEENS1_24CollectiveEpilogueBwdGQAISC_fSF_Li256ELb0ELb1EEENS1_19SingleTileSchedulerILb0ELb0ELb0ELi128EEEEEEEEEvNT_6ParamsE)
        /*04a0*/ 	.short	0x0210
        /*04a2*/ 	.short	0x06f0


	//----- nvinfo : EIATTR_SW_WAR
	.align		4
.L_314:
        /*04a4*/ 	.byte	0x04, 0x36
        /*04a6*/ 	.short	(.L_316 - .L_315)
.L_315:
        /*04a8*/ 	.word	0x00000008
.L_316:


//--------------------- .nv.info._ZN7cutlass13device_kernelIN5flash22FlashAttnBwdPreprocessIN4cute5tupleIJNS3_1CILi80EEENS5_ILi128EEEEEENS_10bfloat16_tEfNS_4arch4Sm90ELb1ELb0EEEEEvNT_6ParamsE --------------------------
	.section	.nv.info._ZN7cutlass13device_kernelIN5flash22FlashAttnBwdPreprocessIN4cute5tupleIJNS3_1CILi80EEENS5_ILi128EEEEEENS_10bfloat16_tEfNS_4arch4Sm90ELb1ELb0EEEEEvNT_6ParamsE,"",@"SHT_CUDA_INFO"
	.sectionflags	@""
	.align	4


	//----- nvinfo : EIATTR_CUDA_API_VERSION
	.align		4
        /*0000*/ 	.byte	0x04, 0x37
        /*0002*/ 	.short	(.L_318 - .L_317)
.L_317:
        /*0004*/ 	.word	0x00000082


	//----- nvinfo : EIATTR_KPARAM_INFO
	.align		4
.L_318:
        /*0008*/ 	.byte	0x04, 0x17
        /*000a*/ 	.short	(.L_320 - .L_319)
.L_319:
        /*000c*/ 	.word	0x00000000
        /*0010*/ 	.short	0x0000
        /*0012*/ 	.short	0x0000
        /*0014*/ 	.byte	0x00, 0xf0, 0xc1, 0x03


	//----- nvinfo : EIATTR_SPARSE_MMA_MASK
	.align		4
.L_320:
        /*0018*/ 	.byte	0x03, 0x50
        /*001a*/ 	.short	0x0000


	//----- nvinfo : EIATTR_MAXREG_COUNT
	.align		4
        /*001c*/ 	.byte	0x03, 0x1b
        /*001e*/ 	.short	0x0080


	//----- nvinfo : EIATTR_MERCURY_ISA_VERSION
	.align		4
        /*0020*/ 	.byte	0x03, 0x5f
        /*0022*/ 	.short	0x0101


	//----- nvinfo : EIATTR_COOP_GROUP_MASK_REGIDS
	.align		4
        /*0024*/ 	.byte	0x04, 0x29
        /*0026*/ 	.short	(.L_322 - .L_321)


	//   ....[0]....
.L_321:
        /*0028*/ 	.word	0xffffffff


	//   ....[1]....
        /*002c*/ 	.word	0xffffffff


	//   ....[2]....
        /*0030*/ 	.word	0xffffffff


	//   ....[3]....
        /*0034*/ 	.word	0xffffffff


	//   ....[4]....
        /*0038*/ 	.word	0xffffffff


	//   ....[5]....
        /*003c*/ 	.word	0xffffffff


	//   ....[6]....
        /*0040*/ 	.word	0xffffffff


	//   ....[7]....
        /*0044*/ 	.word	0xffffffff


	//   ....[8]....
        /*0048*/ 	.word	0xffffffff


	//   ....[9]....
        /*004c*/ 	.word	0xffffffff


	//   ....[10]....
        /*0050*/ 	.word	0xffffffff


	//   ....[11]....
        /*0054*/ 	.word	0xffffffff


	//   ....[12]....
        /*0058*/ 	.word	0xffffffff


	//   ....[13]....
        /*005c*/ 	.word	0xffffffff


	//   ....[14]....
        /*0060*/ 	.word	0xffffffff


	//   ....[15]....
        /*0064*/ 	.word	0xffffffff


	//   ....[16]....
        /*0068*/ 	.word	0xffffffff


	//   ....[17]....
        /*006c*/ 	.word	0xffffffff


	//   ....[18]....
        /*0070*/ 	.word	0xffffffff


	//   ....[19]....
        /*0074*/ 	.word	0xffffffff


	//----- nvinfo : EIATTR_COOP_GROUP_INSTR_OFFSETS
	.align		4
.L_322:
        /*0078*/ 	.byte	0x04, 0x28
        /*007a*/ 	.short	(.L_324 - .L_323)


	//   ....[0]....
.L_323:
        /*007c*/ 	.word	0x000014b0


	//   ....[1]....
        /*0080*/ 	.word	0x000014d0


	//   ....[2]....
        /*0084*/ 	.word	0x000014e0


	//   ....[3]....
        /*0088*/ 	.word	0x000014f0


	//   ....[4]....
        /*008c*/ 	.word	0x00001500


	//   ....[5]....
        /*0090*/ 	.word	0x00001540


	//   ....[6]....
        /*0094*/ 	.word	0x00001560


	//   ....[7]....
        /*0098*/ 	.word	0x00001580


	//   ....[8]....
        /*009c*/ 	.word	0x00001590


	//   ....[9]....
        /*00a0*/ 	.word	0x000015a0


	//   ....[10]....
        /*00a4*/ 	.word	0x000015f0


	//   ....[11]....
        /*00a8*/ 	.word	0x00001610


	//   ....[12]....
        /*00ac*/ 	.word	0x00001630


	//   ....[13]....
        /*00b0*/ 	.word	0x00001650


	//   ....[14]....
        /*00b4*/ 	.word	0x00001660


	//   ....[15]....
        /*00b8*/ 	.word	0x00001740


	//   ....[16]....
        /*00bc*/ 	.word	0x00001760


	//   ....[17]....
        /*00c0*/ 	.word	0x00001770


	//   ....[18]....
        /*00c4*/ 	.word	0x00001780


	//   ....[19]....
        /*00c8*/ 	.word	0x00001790


	//----- nvinfo : EIATTR_EXIT_INSTR_OFFSETS
	.align		4
.L_324:
        /*00cc*/ 	.byte	0x04, 0x1c
        /*00ce*/ 	.short	(.L_326 - .L_325)


	//   ....[0]....
.L_325:
        /*00d0*/ 	.word	0x00001d60


	//   ....[1]....
        /*00d4*/ 	.word	0x00001de0


	//----- nvinfo : EIATTR_MAX_THREADS
	.align		4
.L_326:
        /*00d8*/ 	.byte	0x04, 0x05
        /*00da*/ 	.short	(.L_328 - .L_327)
.L_327:
        /*00dc*/ 	.word	0x00000100
        /*00e0*/ 	.word	0x00000001
        /*00e4*/ 	.word	0x00000001


	//----- nvinfo : EIATTR_CRS_STACK_SIZE
	.align		4
.L_328:
        /*00e8*/ 	.byte	0x04, 0x1e
        /*00ea*/ 	.short	(.L_330 - .L_329)
.L_329:
        /*00ec*/ 	.word	0x00000000


	//----- nvinfo : EIATTR_CBANK_PARAM_SIZE
	.align		4
.L_330:
        /*00f0*/ 	.byte	0x03, 0x19
        /*00f2*/ 	.short	0x00f0


	//----- nvinfo : EIATTR_PARAM_CBANK
	.align		4
        /*00f4*/ 	.byte	0x04, 0x0a
        /*00f6*/ 	.short	(.L_332 - .L_331)
	.align		4
.L_331:
        /*00f8*/ 	.word	index@(.nv.constant0._ZN7cutlass13device_kernelIN5flash22FlashAttnBwdPreprocessIN4cute5tupleIJNS3_1CILi80EEENS5_ILi128EEEEEENS_10bfloat16_tEfNS_4arch4Sm90ELb1ELb0EEEEEvNT_6ParamsE)
        /*00fc*/ 	.short	0x0210
        /*00fe*/ 	.short	0x00f0


	//----- nvinfo : EIATTR_SW_WAR
	.align		4
.L_332:
        /*0100*/ 	.byte	0x04, 0x36
        /*0102*/ 	.short	(.L_334 - .L_333)
.L_333:
        /*0104*/ 	.word	0x00000008
.L_334:


//--------------------- .nv.info._ZN7cutlass13device_kernelIN5flash11enable_sm90INS1_16FlashAttnBwdSm90INS1_25CollectiveMainloopBwdSm90ILi2ELi2ELi2EN4cute5tupleIJNS5_1CILi1EEES8_S8_EEENS6_IJNS7_ILi80EEENS7_ILi128EEESB_EEENS_10bfloat16_tEfNS_4arch4Sm90ELb0ELb0ELb0ELb1ELb0ELb1ELb0ELb1ELi2ELi1ELi2ELi1ELb0EEENS1_21CollectiveEpilogueBwdISC_SD_SF_Li256ELb1ELb0ELi1EEENS1_19SingleTileSchedulerILb1ELb0ELb0ELi128EEEEEEEEEvNT_6ParamsE --------------------------
	.section	.nv.info._ZN7cutlass13device_kernelIN5flash11enable_sm90INS1_16FlashAttnBwdSm90INS1_25CollectiveMainloopBwdSm90ILi2ELi2ELi2EN4cute5tupleIJNS5_1CILi1EEES8_S8_EEENS6_IJNS7_ILi80EEENS7_ILi128EEESB_EEENS_10bfloat16_tEfNS_4arch4Sm90ELb0ELb0ELb0ELb1ELb0ELb1ELb0ELb1ELi2ELi1ELi2ELi1ELb0EEENS1_21CollectiveEpilogueBwdISC_SD_SF_Li256ELb1ELb0ELi1EEENS1_19SingleTileSchedulerILb1ELb0ELb0ELi128EEEEEEEEEvNT_6ParamsE,"",@"SHT_CUDA_INFO"
	.sectionflags	@""
	.align	4


	//----- nvinfo : EIATTR_CUDA_API_VERSION
	.align		4
        /*0000*/ 	.byte	0x04, 0x37
        /*0002*/ 	.short	(.L_336 - .L_335)
.L_335:
        /*0004*/ 	.word	0x00000082


	//----- nvinfo : EIATTR_KPARAM_INFO
	.align		4
.L_336:
        /*0008*/ 	.byte	0x04, 0x17
        /*000a*/ 	.short	(.L_338 - .L_337)
.L_337:
        /*000c*/ 	.word	0x00000000
        /*0010*/ 	.short	0x0000
        /*0012*/ 	.short	0x0070
        /*0014*/ 	.byte	0x00, 0xf0, 0x01, 0x1a


	//----- nvinfo : EIATTR_SPARSE_MMA_MASK
	.align		4
.L_338:
        /*0018*/ 	.byte	0x03, 0x50
        /*001a*/ 	.short	0x0000


	//----- nvinfo : EIATTR_MAXREG_COUNT
	.align		4
        /*001c*/ 	.byte	0x03, 0x1b
        /*001e*/ 	.short	0x00a8


	//----- nvinfo : EIATTR_NUM_BARRIERS
	.align		4
        /*0020*/ 	.byte	0x02, 0x4c
        /*0022*/ 	.byte	0x10
	.zero		1


	//----- nvinfo : EIATTR_EXTERNS
	.align		4
        /*0024*/ 	.byte	0x04, 0x0f
        /*0026*/ 	.short	(.L_340 - .L_339)


	//   ....[0]....
	.align		4
.L_339:
        /*0028*/ 	.word	index@(__assertfail)


	//----- nvinfo : EIATTR_ANNOTATIONS
	.align		4
.L_340:
        /*002c*/ 	.byte	0x04, 0x55
        /*002e*/ 	.short	(.L_342 - .L_341)


	//   ....[0]....
.L_341:
        /* <DEDUP_REMOVED lines=14> */


	//----- nvinfo : EIATTR_MERCURY_ISA_VERSION
	.align		4
.L_342:
        /*00f8*/ 	.byte	0x03, 0x5f
        /*00fa*/ 	.short	0x0101


	//----- nvinfo : EIATTR_INT_WARP_WIDE_INSTR_OFFSETS
	.align		4
        /*00fc*/ 	.byte	0x04, 0x31
        /*00fe*/ 	.short	(.L_344 - .L_343)


	//   ....[0]....
.L_343:
        /*0100*/ 	.word	0x00000180


	//   ....[1]....
        /*0104*/ 	.word	0x00000240


	//   ....[2]....
        /*0108*/ 	.word	0x0000b300


	//----- nvinfo : EIATTR_COOP_GROUP_MASK_REGIDS
	.align		4
.L_344:
        /*010c*/ 	.byte	0x04, 0x29
        /*010e*/ 	.short	(.L_346 - .L_345)


	//   ....[0]....
.L_345:
        /*0110*/ 	.word	0xffffffff


	//   ....[1]....
        /*0114*/ 	.word	0xffffffff


	//   ....[2]....
        /*0118*/ 	.word	0xffffffff


	//   ....[3]....
        /*011c*/ 	.word	0xffffffff


	//   ....[4]....
        /*0120*/ 	.word	0xffffffff


	//   ....[5]....
        /*0124*/ 	.word	0xffffffff


	//   ....[6]....
        /*0128*/ 	.word	0xffffffff


	//   ....[7]....
        /*012c*/ 	.word	0x0500000f


	//----- nvinfo : EIATTR_COOP_GROUP_INSTR_OFFSETS
	.align		4
.L_346:
        /*0130*/ 	.byte	0x04, 0x28
        /*0132*/ 	.short	(.L_348 - .L_347)


	//   ....[0]....
.L_347:
        /*0134*/ 	.word	0x00000060


	//   ....[1]....
        /*0138*/ 	.word	0x00000190


	//   ....[2]....
        /*013c*/ 	.word	0x00000220


	//   ....[3]....
        /*0140*/ 	.word	0x000003a0


	//   ....[4]....
        /*0144*/ 	.word	0x00000610


	//   ....[5]....
        /*0148*/ 	.word	0x00001390


	//   ....[6]....
        /*014c*/ 	.word	0x0000a060


	//   ....[7]....
        /*0150*/ 	.word	0x0000d2e0


	//----- nvinfo : EIATTR_REG_RECONFIG
	.align		4
.L_348:
        /*0154*/ 	.byte	0x01, 0x54
	.zero		2


	//----- nvinfo : EIATTR_SYSCALL_OFFSETS
	.align		4
        /*0158*/ 	.byte	0x04, 0x46
        /*015a*/ 	.short	(.L_350 - .L_349)


	//   ....[0]....
.L_349:
        /*015c*/ 	.word	0x00000fc0


	//   ....[1]....
        /*0160*/ 	.word	0x000010b0


	//   ....[2]....
        /*0164*/ 	.word	0x00001220


	//   ....[3]....
        /*0168*/ 	.word	0x00001310


	//----- nvinfo : EIATTR_MBARRIER_INSTR_OFFSETS
	.align		4
.L_350:
        /*016c*/ 	.byte	0x04, 0x39
        /*016e*/ 	.short	(.L_352 - .L_351)


	//   ....[0]....
.L_351:
        /*0170*/ 	.word	0x00000260
        /*0174*/ 	.word	0x000000ff
        /*0178*/ 	.word	0x00038800
        /*017c*/ 	.short	0x0100
        /*017e*/ 	.byte	0x06
	.zero		1


	//   ....[1]....
        /*0180*/ 	.word	0x00000350
        /*0184*/ 	.word	0x000000ff
        /*0188*/ 	.word	0x00038810
        /*018c*/ 	.short	0x0100
        /*018e*/ 	.byte	0x08
	.zero		1


	//   ....[2]....
        /*0190*/ 	.word	0x00000360
        /*0194*/ 	.word	0x000000ff
        /*0198*/ 	.word	0x00038820
        /*019c*/ 	.short	0x0100
        /*019e*/ 	.byte	0x08
	.zero		1


	//   ....[3]....
        /*01a0*/ 	.word	0x00000370
        /*01a4*/ 	.word	0x000000ff
        /*01a8*/ 	.word	0x00038818
        /*01ac*/ 	.short	0x0100
        /*01ae*/ 	.byte	0x08
	.zero		1


	//   ....[4]....
        /*01b0*/ 	.word	0x00000380
        /*01b4*/ 	.word	0x000000ff
        /*01b8*/ 	.word	0x00038828
        /*01bc*/ 	.short	0x0100
        /*01be*/ 	.byte	0x08
	.zero		1


	//   ....[5]....
        /*01c0*/ 	.word	0x000004b0
        /*01c4*/ 	.word	0x000000ff
        /*01c8*/ 	.word	0x00038830
        /*01cc*/ 	.short	0x0100
        /*01ce*/ 	.byte	0x08
	.zero		1


	//   ....[6]....
        /*01d0*/ 	.word	0x000004c0
        /*01d4*/ 	.word	0x000000ff
        /*01d8*/ 	.word	0x00038840
        /*01dc*/ 	.short	0x0100
        /*01de*/ 	.byte	0x08
	.zero		1


	//   ....[7]....
        /*01e0*/ 	.word	0x000004d0
        /*01e4*/ 	.word	0x000000ff
        /*01e8*/ 	.word	0x00038838
        /*01ec*/ 	.short	0x0100
        /*01ee*/ 	.byte	0x08
	.zero		1


	//   ....[8]....
        /*01f0*/ 	.word	0x000004e0
        /*01f4*/ 	.word	0x000000ff
        /*01f8*/ 	.word	0x00038848
        /*01fc*/ 	.short	0x0100
        /*01fe*/ 	.byte	0x08
	.zero		1


	//   ....[9]....
        /*0200*/ 	.word	0x000013e0
        /*0204*/ 	.word	0x00000013
        /*0208*/ 	.word	0x00038800
        /*020c*/ 	.short	0x010a
        /*020e*/ 	.byte	0x3f
	.zero		1


	//   ....[10]....
        /*0210*/ 	.word	0x00001680
        /*0214*/ 	.word	0x00000013
        /*0218*/ 	.word	0x00038800
        /*021c*/ 	.short	0x010a
        /*021e*/ 	.byte	0x3f
	.zero		1


	//   ....[11]....
        /*0220*/ 	.word	0x00001c20
        /*0224*/ 	.word	0x00000003
        /*0228*/ 	.word	0x00038810
        /*022c*/ 	.short	0x010a
        /*022e*/ 	.byte	0x3f
	.zero		1


	//   ....[12]....
        /*0230*/ 	.word	0x00001c60
        /*0234*/ 	.word	0x00000003
        /*0238*/ 	.word	0x00038810
        /*023c*/ 	.short	0x010a
        /*023e*/ 	.byte	0x3f
	.zero		1


	//   ....[13]....
        /*0240*/ 	.word	0x00002e60
        /*0244*/ 	.word	0x00000003
        /*0248*/ 	.word	0x00038830
        /*024c*/ 	.short	0x010a
        /*024e*/ 	.byte	0x3f
	.zero		1


	//   ....[14]....
        /*0250*/ 	.word	0x00002ee0
        /*0254*/ 	.word	0x00000003
        /*0258*/ 	.word	0x00038830
        /*025c*/ 	.short	0x010a
        /*025e*/ 	.byte	0x3f
	.zero		1


	//   ....[15]....
        /*0260*/ 	.word	0x00006370
        /*0264*/ 	.word	0x00000005
        /*0268*/ 	.word	0x00000000
        /*026c*/ 	.short	0x0101
        /*026e*/ 	.byte	0x3f
	.zero		1


	//   ....[16]....
        /*0270*/ 	.word	0x000066e0
        /*0274*/ 	.word	0x00000003
        /*0278*/ 	.word	0x00000000
        /*027c*/ 	.short	0x0101
        /*027e*/ 	.byte	0x3f
	.zero		1


	//   ....[17]....
        /*0280*/ 	.word	0x0000b810
        /*0284*/ 	.word	0x0000000c
        /*0288*/ 	.word	0x00038820
        /*028c*/ 	.short	0x010a
        /*028e*/ 	.byte	0x3f
	.zero		1


	//   ....[18]....
        /*0290*/ 	.word	0x0000be10
        /*0294*/ 	.word	0x0000000c
        /*0298*/ 	.word	0x00038840
        /*029c*/ 	.short	0x010a
        /*029e*/ 	.byte	0x3f
	.zero		1


	//   ....[19]....
        /*02a0*/ 	.word	0x0000c0c0
        /*02a4*/ 	.word	0x0000000c
        /*02a8*/ 	.word	0x00038828
        /*02ac*/ 	.short	0x010a
        /*02ae*/ 	.byte	0x3f
	.zero		1


	//   ....[20]....
        /*02b0*/ 	.word	0x0000c2f0
        /*02b4*/ 	.word	0x0000000c
        /*02b8*/ 	.word	0x00038848
        /*02bc*/ 	.short	0x010a
        /*02be*/ 	.byte	0x3f
	.zero		1


	//   ....[21]....
        /*02c0*/ 	.word	0x0000c570
        /*02c4*/ 	.word	0x0000000c
        /*02c8*/ 	.word	0x00038820
        /*02cc*/ 	.short	0x010a
        /*02ce*/ 	.byte	0x3f
	.zero		1


	//   ....[22]....
        /*02d0*/ 	.word	0x0000c800
        /*02d4*/ 	.word	0x0000000c
        /*02d8*/ 	.word	0x00038840
        /*02dc*/ 	.short	0x010a
        /*02de*/ 	.byte	0x3f
	.zero		1


	//   ....[23]....
        /*02e0*/ 	.word	0x0000ca80
        /*02e4*/ 	.word	0x0000000c
        /*02e8*/ 	.word	0x00038828
        /*02ec*/ 	.short	0x010a
        /*02ee*/ 	.byte	0x3f
	.zero		1


	//   ....[24]....
        /*02f0*/ 	.word	0x0000cce0
        /*02f4*/ 	.word	0x00000004
        /*02f8*/ 	.word	0x00038840
        /*02fc*/ 	.short	0x010a
        /*02fe*/ 	.byte	0x3f
	.zero		1


	//   ....[25]....
        /*0300*/ 	.word	0x0000d160
        /*0304*/ 	.word	0x00000007
        /*0308*/ 	.word	0x00000000
        /*030c*/ 	.short	0x010a
        /*030e*/ 	.byte	0x3f
	.zero		1


	//   ....[26]....
        /*0310*/ 	.word	0x0000d1b0
        /*0314*/ 	.word	0x0000000b
        /*0318*/ 	.word	0x00000000
        /*031c*/ 	.short	0x010a
        /*031e*/ 	.byte	0x3f
	.zero		1


	//   ....[27]....
        /*0320*/ 	.word	0x0000d210
        /*0324*/ 	.word	0x00000009
        /*0328*/ 	.word	0x00000000
        /*032c*/ 	.short	0x010a
        /*032e*/ 	.byte	0x3f
	.zero		1


	//   ....[28]....
        /*0330*/ 	.word	0x0000d240
        /*0334*/ 	.word	0x00000003
        /*0338*/ 	.word	0x00000000
        /*033c*/ 	.short	0x010a
        /*033e*/ 	.byte	0x3f
	.zero		1


	//   ....[29]....
        /*0340*/ 	.word	0x0000d340
        /*0344*/ 	.word	0x00000003
        /*0348*/ 	.word	0x00038800
        /*034c*/ 	.short	0x010a
        /*034e*/ 	.byte	0x3f
	.zero		1


	//   ....[30]....
        /*0350*/ 	.word	0x0000d390
        /*0354*/ 	.word	0x00000003
        /*0358*/ 	.word	0x00038810
        /*035c*/ 	.short	0x010a
        /*035e*/ 	.byte	0x3f
	.zero		1


	//   ....[31]....
        /*0360*/ 	.word	0x0000d3e0
        /*0364*/ 	.word	0x00000003
        /*0368*/ 	.word	0x00038830
        /*036c*/ 	.short	0x010a
        /*036e*/ 	.byte	0x3f
	.zero		1


	//   ....[32]....
        /*0370*/ 	.word	0x0000d430
        /*0374*/ 	.word	0x0000000c
        /*0378*/ 	.word	0x00038820
        /*037c*/ 	.short	0x010a
        /*037e*/ 	.byte	0x3f
	.zero		1


	//   ....[33]....
        /*0380*/ 	.word	0x0000d480
        /*0384*/ 	.word	0x0000000c
        /*0388*/ 	.word	0x00038840
        /*038c*/ 	.short	0x010a
        /*038e*/ 	.byte	0x3f
	.zero		1


	//   ....[34]....
        /*0390*/ 	.word	0x0000d4d0
        /*0394*/ 	.word	0x0000000c
        /*0398*/ 	.word	0x00038828
        /*039c*/ 	.short	0x010a
        /*039e*/ 	.byte	0x3f
	.zero		1


	//   ....[35]....
        /*03a0*/ 	.word	0x0000d520
        /*03a4*/ 	.word	0x0000000c
        /*03a8*/ 	.word	0x00038848
        /*03ac*/ 	.short	0x010a
        /*03ae*/ 	.byte	0x3f
	.zero		1


	//   ....[36]....
        /*03b0*/ 	.word	0x0000d580
        /*03b4*/ 	.word	0x0000000c
        /*03b8*/ 	.word	0x00038820
        /*03bc*/ 	.short	0x010a
        /*03be*/ 	.byte	0x3f
	.zero		1


	//   ....[37]....
        /*03c0*/ 	.word	0x0000d5d0
        /*03c4*/ 	.word	0x0000000c
        /*03c8*/ 	.word	0x00038840
        /*03cc*/ 	.short	0x010a
        /*03ce*/ 	.byte	0x3f
	.zero		1


	//   ....[38]....
        /*03d0*/ 	.word	0x0000d620
        /*03d4*/ 	.word	0x0000000c
        /*03d8*/ 	.word	0x00038828
        /*03dc*/ 	.short	0x010a
        /*03de*/ 	.byte	0x3f
	.zero		1


	//   ....[39]....
        /*03e0*/ 	.word	0x0000d670
        /*03e4*/ 	.word	0x00000004
        /*03e8*/ 	.word	0x00038840
        /*03ec*/ 	.short	0x010a
        /*03ee*/ 	.byte	0x3f
	.zero		1


	//   ....[40]....
        /*03f0*/ 	.word	0x0000d740
        /*03f4*/ 	.word	0x00000007
        /*03f8*/ 	.word	0x00000000
        /*03fc*/ 	.short	0x010a
        /*03fe*/ 	.byte	0x3f
	.zero		1


	//   ....[41]....
        /*0400*/ 	.word	0x0000d790
        /*0404*/ 	.word	0x0000000b
        /*0408*/ 	.word	0x00000000
        /*040c*/ 	.short	0x010a
        /*040e*/ 	.byte	0x3f
	.zero		1


	//   ....[42]....
        /*0410*/ 	.word	0x0000d7e0
        /*0414*/ 	.word	0x00000009
        /*0418*/ 	.word	0x00000000
        /*041c*/ 	.short	0x010a
        /*041e*/ 	.byte	0x3f
	.zero		1


	//----- nvinfo : EIATTR_NUM_MBARRIERS
	.align		4
.L_352:
        /*0420*/ 	.byte	0x03, 0x38
        /*0422*/ 	.short	0x0009


	//----- nvinfo : EIATTR_EXIT_INSTR_OFFSETS
	.align		4
        /*0424*/ 	.byte	0x04, 0x1c
        /*0426*/ 	.short	(.L_354 - .L_353)


	//   ....[0]....
.L_353:
        /*0428*/ 	.word	0x0000d290


	//----- nvinfo : EIATTR_MAX_THREADS
	.align		4
.L_354:
        /*042c*/ 	.byte	0x04, 0x05
        /*042e*/ 	.short	(.L_356 - .L_355)
.L_355:
        /*0430*/ 	.word	0x00000180
        /*0434*/ 	.word	0x00000001
        /*0438*/ 	.word	0x00000001


	//----- nvinfo : EIATTR_CRS_STACK_SIZE
	.align		4
.L_356:
        /*043c*/ 	.byte	0x04, 0x1e
        /*043e*/ 	.short	(.L_358 - .L_357)
.L_357:
        /*0440*/ 	.word	0x00000000


	//----- nvinfo : EIATTR_CBANK_PARAM_SIZE
	.align		4
.L_358:
        /*0444*/ 	.byte	0x03, 0x19
        /*0446*/ 	.short	0x06f0


	//----- nvinfo : EIATTR_PARAM_CBANK
	.align		4
        /*0448*/ 	.byte	0x04, 0x0a
        /*044a*/ 	.short	(.L_360 - .L_359)
	.align		4
.L_359:
        /*044c*/ 	.word	index@(.nv.constant0._ZN7cutlass13device_kernelIN5flash11enable_sm90INS1_16FlashAttnBwdSm90INS1_25CollectiveMainloopBwdSm90ILi2ELi2ELi2EN4cute5tupleIJNS5_1CILi1EEES8_S8_EEENS6_IJNS7_ILi80EEENS7_ILi128EEESB_EEENS_10bfloat16_tEfNS_4arch4Sm90ELb0ELb0ELb0ELb1ELb0ELb1ELb0ELb1ELi2ELi1ELi2ELi1ELb0EEENS1_21CollectiveEpilogueBwdISC_SD_SF_Li256ELb1ELb0ELi1EEENS1_19SingleTileSchedulerILb1ELb0ELb0ELi128EEEEEEEEEvNT_6ParamsE)
        /*0450*/ 	.short	0x0210
        /*0452*/ 	.short	0x06f0


	//----- nvinfo : EIATTR_SW_WAR
	.align		4
.L_360:
        /*0454*/ 	.byte	0x04, 0x36
        /*0456*/ 	.short	(.L_362 - .L_361)
.L_361:
        /*0458*/ 	.word	0x00000008
.L_362:


//--------------------- .nv.info._ZN7cutlass13device_kernelIN5flash11enable_sm90INS1_16FlashAttnBwdSm90INS1_25CollectiveMainloopBwdSm90ILi2ELi2ELi2EN4cute5tupleIJNS5_1CILi1EEES8_S8_EEENS6_IJNS7_ILi80EEENS7_ILi128EEESB_EEENS_10bfloat16_tEfNS_4arch4Sm90ELb0ELb0ELb0ELb1ELb1ELb1ELb0ELb1ELi2ELi1ELi2ELi1ELb0EEENS1_21CollectiveEpilogueBwdISC_SD_SF_Li256ELb1ELb0ELi1EEENS1_19SingleTileSchedulerILb1ELb0ELb0ELi128EEEEEEEEEvNT_6ParamsE --------------------------
	.section	.nv.info._ZN7cutlass13device_kernelIN5flash11enable_sm90INS1_16FlashAttnBwdSm90INS1_25CollectiveMainloopBwdSm90ILi2ELi2ELi2EN4cute5tupleIJNS5_1CILi1EEES8_S8_EEENS6_IJNS7_ILi80EEENS7_ILi128EEESB_EEENS_10bfloat16_tEfNS_4arch4Sm90ELb0ELb0ELb0ELb1ELb1ELb1ELb0ELb1ELi2ELi1ELi2ELi1ELb0EEENS1_21CollectiveEpilogueBwdISC_SD_SF_Li256ELb1ELb0ELi1EEENS1_19SingleTileSchedulerILb1ELb0ELb0ELi128EEEEEEEEEvNT_6ParamsE,"",@"SHT_CUDA_INFO"
	.sectionflags	@""
	.align	4


	//----- nvinfo : EIATTR_CUDA_API_VERSION
	.align		4
        /*0000*/ 	.byte	0x04, 0x37
        /*0002*/ 	.short	(.L_364 - .L_363)
.L_363:
        /*0004*/ 	.word	0x00000082


	//----- nvinfo : EIATTR_KPARAM_INFO
	.align		4
.L_364:
        /*0008*/ 	.byte	0x04, 0x17
        /*000a*/ 	.short	(.L_366 - .L_365)
.L_365:
        /*000c*/ 	.word	0x00000000
        /*0010*/ 	.short	0x0000
        /*0012*/ 	.short	0x0070
        /*0014*/ 	.byte	0x00, 0xf0, 0x01, 0x1a


	//----- nvinfo : EIATTR_SPARSE_MMA_MASK
	.align		4
.L_366:
        /*0018*/ 	.byte	0x03, 0x50
        /*001a*/ 	.short	0x0000


	//----- nvinfo : EIATTR_MAXREG_COUNT
	.align		4
        /*001c*/ 	.byte	0x03, 0x1b
        /*001e*/ 	.short	0x00a8


	//----- nvinfo : EIATTR_NUM_BARRIERS
	.align		4
        /*0020*/ 	.byte	0x02, 0x4c
        /*0022*/ 	.byte	0x10
	.zero		1


	//----- nvinfo : EIATTR_EXTERNS
	.align		4
        /*0024*/ 	.byte	0x04, 0x0f
        /*0026*/ 	.short	(.L_368 - .L_367)


	//   ....[0]....
	.align		4
.L_367:
        /*0028*/ 	.word	index@(__assertfail)


	//----- nvinfo : EIATTR_ANNOTATIONS
	.align		4
.L_368:
        /*002c*/ 	.byte	0x04, 0x55
        /*002e*/ 	.short	(.L_370 - .L_369)


	//   ....[0]....
.L_369:
        /* <DEDUP_REMOVED lines=14> */


	//----- nvinfo : EIATTR_MERCURY_ISA_VERSION
	.align		4
.L_370:
        /*00f8*/ 	.byte	0x03, 0x5f
        /*00fa*/ 	.short	0x0101


	//----- nvinfo : EIATTR_INT_WARP_WIDE_INSTR_OFFSETS
	.align		4
        /*00fc*/ 	.byte	0x04, 0x31
        /*00fe*/ 	.short	(.L_372 - .L_371)


	//   ....[0]....
.L_371:
        /*0100*/ 	.word	0x00000180


	//   ....[1]....
        /*0104*/ 	.word	0x00000240


	//   ....[2]....
        /*0108*/ 	.word	0x0000ad40


	//   ....[3]....
        /*010c*/ 	.word	0x0000b1b0


	//   ....[4]....
        /*0110*/ 	.word	0x0000b780


	//   ....[5]....
        /*0114*/ 	.word	0x0000bb00


	//----- nvinfo : EIATTR_COOP_GROUP_MASK_REGIDS
	.align		4
.L_372:
        /*0118*/ 	.byte	0x04, 0x29
        /*011a*/ 	.short	(.L_374 - .L_373)


	//   ....[0]....
.L_373:
        /*011c*/ 	.word	0xffffffff


	//   ....[1]....
        /*0120*/ 	.word	0xffffffff


	//   ....[2]....
        /*0124*/ 	.word	0xffffffff


	//   ....[3]....
        /*0128*/ 	.word	0xffffffff


	//   ....[4]....
        /*012c*/ 	.word	0xffffffff


	//   ....[5]....
        /*0130*/ 	.word	0xffffffff


	//   ....[6]....
        /*0134*/ 	.word	0xffffffff


	//   ....[7]....
        /*0138*/ 	.word	0xffffffff


	//   ....[8]....
        /*013c*/ 	.word	0xffffffff


	//   ....[9]....
        /*0140*/ 	.word	0xffffffff


	//   ....[10]....
        /*0144*/ 	.word	0xffffffff


	//   ....[11]....
        /*0148*/ 	.word	0xffffffff


	//   ....[12]....
        /*014c*/ 	.word	0xffffffff


	//   ....[13]....
        /*0150*/ 	.word	0x0500000f


	//   ....[14]....
        /*0154*/ 	.word	0x0500000f


	//   ....[15]....
        /*0158*/ 	.word	0x0500000f


	//   ....[16]....
        /*015c*/ 	.word	0x0500000f


	//----- nvinfo : EIATTR_COOP_GROUP_INSTR_OFFSETS
	.align		4
.L_374:
        /*0160*/ 	.byte	0x04, 0x28
        /*0162*/ 	.short	(.L_376 - .L_375)


	//   ....[0]....
.L_375:
        /*0164*/ 	.word	0x00000060


	//   ....[1]....
        /*0168*/ 	.word	0x00000190


	//   ....[2]....
        /*016c*/ 	.word	0x00000220


	//   ....[3]....
        /*0170*/ 	.word	0x000003a0


	//   ....[4]....
        /*0174*/ 	.word	0x00000610


	//   ....[5]....
        /*0178*/ 	.word	0x00001390


	//   ....[6]....
        /*017c*/ 	.word	0x0000a060


	//   ....[7]....
        /*0180*/ 	.word	0x0000a9e0


	//   ....[8]....
        /*0184*/ 	.word	0x0000ac70


	//   ....[9]....
        /*0188*/ 	.word	0x0000aeb0


	//   ....[10]....
        /*018c*/ 	.word	0x0000b0e0


	//   ....[11]....
        /*0190*/ 	.word	0x0000b390


	//   ....[12]....
        /*0194*/ 	.word	0x0000b6c0


	//   ....[13]....
        /*0198*/ 	.word	0x0000dae0


	//   ....[14]....
        /*019c*/ 	.word	0x0000dc60


	//   ....[15]....
        /*01a0*/ 	.word	0x0000dcd0


	//   ....[16]....
        /*01a4*/ 	.word	0x0000dd40


	//----- nvinfo : EIATTR_REG_RECONFIG
	.align		4
.L_376:
        /*01a8*/ 	.byte	0x01, 0x54
	.zero		2


	//----- nvinfo : EIATTR_SYSCALL_OFFSETS
	.align		4
        /*01ac*/ 	.byte	0x04, 0x46
        /*01ae*/ 	.short	(.L_378 - .L_377)


	//   ....[0]....
.L_377:
        /*01b0*/ 	.word	0x00000fc0


	//   ....[1]....
        /*01b4*/ 	.word	0x000010b0


	//   ....[2]....
        /*01b8*/ 	.word	0x00001220


	//   ....[3]....
        /*01bc*/ 	.word	0x00001310


	//----- nvinfo : EIATTR_MBARRIER_INSTR_OFFSETS
	.align		4
.L_378:
        /*01c0*/ 	.byte	0x04, 0x39
        /*01c2*/ 	.short	(.L_380 - .L_379)


	//   ....[0]....
.L_379:
        /*01c4*/ 	.word	0x00000260
        /*01c8*/ 	.word	0x000000ff
        /*01cc*/ 	.word	0x00038800
        /*01d0*/ 	.short	0x0100
        /*01d2*/ 	.byte	0x06
	.zero		1


	//   ....[1]....
        /*01d4*/ 	.word	0x00000350
        /*01d8*/ 	.word	0x000000ff
        /*01dc*/ 	.word	0x00038810
        /*01e0*/ 	.short	0x0100
        /*01e2*/ 	.byte	0x08
	.zero		1


	//   ....[2]....
        /*01e4*/ 	.word	0x00000360
        /*01e8*/ 	.word	0x000000ff
        /*01ec*/ 	.word	0x00038820
        /*01f0*/ 	.short	0x0100
        /*01f2*/ 	.byte	0x08
	.zero		1


	//   ....[3]....
        /*01f4*/ 	.word	0x00000370
        /*01f8*/ 	.word	0x000000ff
        /*01fc*/ 	.word	0x00038818
        /*0200*/ 	.short	0x0100
        /*0202*/ 	.byte	0x08
	.zero		1


	//   ....[4]....
        /*0204*/ 	.word	0x00000380
        /*0208*/ 	.word	0x000000ff
        /*020c*/ 	.word	0x00038828
        /*0210*/ 	.short	0x0100
        /*0212*/ 	.byte	0x08
	.zero		1


	//   ....[5]....
        /*0214*/ 	.word	0x000004b0
        /*0218*/ 	.word	0x000000ff
        /*021c*/ 	.word	0x00038830
        /*0220*/ 	.short	0x0100
        /*0222*/ 	.byte	0x08
	.zero		1


	//   ....[6]....
        /*0224*/ 	.word	0x000004c0
        /*0228*/ 	.word	0x000000ff
        /*022c*/ 	.word	0x00038840
        /*0230*/ 	.short	0x0100
        /*0232*/ 	.byte	0x08
	.zero		1


	//   ....[7]....
        /*0234*/ 	.word	0x000004d0
        /*0238*/ 	.word	0x000000ff
        /*023c*/ 	.word	0x00038838
        /*0240*/ 	.short	0x0100
        /*0242*/ 	.byte	0x08
	.zero		1


	//   ....[8]....
        /*0244*/ 	.word	0x000004e0
        /*0248*/ 	.word	0x000000ff
        /*024c*/ 	.word	0x00038848
        /*0250*/ 	.short	0x0100
        /*0252*/ 	.byte	0x08
	.zero		1


	//   ....[9]....
        /*0254*/ 	.word	0x000013e0
        /*0258*/ 	.word	0x00000013
        /*025c*/ 	.word	0x00038800
        /*0260*/ 	.short	0x010a
        /*0262*/ 	.byte	0x3f
	.zero		1


	//   ....[10]....
        /*0264*/ 	.word	0x00001680
        /*0268*/ 	.word	0x00000013
        /*026c*/ 	.word	0x00038800
        /*0270*/ 	.short	0x010a
        /*0272*/ 	.byte	0x3f
	.zero		1


	//   ....[11]....
        /*0274*/ 	.word	0x00001c20
        /*0278*/ 	.word	0x00000003
        /*027c*/ 	.word	0x00038810
        /*0280*/ 	.short	0x010a
        /*0282*/ 	.byte	0x3f
	.zero		1


	//   ....[12]....
        /*0284*/ 	.word	0x00001c60
        /*0288*/ 	.word	0x00000003
        /*028c*/ 	.word	0x00038810
        /*0290*/ 	.short	0x010a
        /*0292*/ 	.byte	0x3f
	.zero		1


	//   ....[13]....
        /*0294*/ 	.word	0x00002e60
        /*0298*/ 	.word	0x00000003
        /*029c*/ 	.word	0x00038830
        /*02a0*/ 	.short	0x010a
        /*02a2*/ 	.byte	0x3f
	.zero		1


	//   ....[14]....
        /*02a4*/ 	.word	0x00002ee0
        /*02a8*/ 	.word	0x00000003
        /*02ac*/ 	.word	0x00038830
        /*02b0*/ 	.short	0x010a
        /*02b2*/ 	.byte	0x3f
	.zero		1


	//   ....[15]....
        /*02b4*/ 	.word	0x00006370
        /*02b8*/ 	.word	0x00000005
        /*02bc*/ 	.word	0x00000000
        /*02c0*/ 	.short	0x0101
        /*02c2*/ 	.byte	0x3f
	.zero		1


	//   ....[16]....
        /*02c4*/ 	.word	0x000066e0
        /*02c8*/ 	.word	0x00000003
        /*02cc*/ 	.word	0x00000000
        /*02d0*/ 	.short	0x0101
        /*02d2*/ 	.byte	0x3f
	.zero		1


	//   ....[17]....
        /*02d4*/ 	.word	0x0000c010
        /*02d8*/ 	.word	0x0000000c
        /*02dc*/ 	.word	0x00038820
        /*02e0*/ 	.short	0x010a
        /*02e2*/ 	.byte	0x3f
	.zero		1


	//   ....[18]....
        /*02e4*/ 	.word	0x0000c610
        /*02e8*/ 	.word	0x0000000c
        /*02ec*/ 	.word	0x00038840
        /*02f0*/ 	.short	0x010a
        /*02f2*/ 	.byte	0x3f
	.zero		1


	//   ....[19]....
        /*02f4*/ 	.word	0x0000c8c0
        /*02f8*/ 	.word	0x0000000c
        /*02fc*/ 	.word	0x00038828
        /*0300*/ 	.short	0x010a
        /*0302*/ 	.byte	0x3f
	.zero		1


	//   ....[20]....
        /*0304*/ 	.word	0x0000caf0
        /*0308*/ 	.word	0x0000000c
        /*030c*/ 	.word	0x00038848
        /*0310*/ 	.short	0x010a
        /*0312*/ 	.byte	0x3f
	.zero		1


	//   ....[21]....
        /*0314*/ 	.word	0x0000cd70
        /*0318*/ 	.word	0x0000000c
        /*031c*/ 	.word	0x00038820
        /*0320*/ 	.short	0x010a
        /*0322*/ 	.byte	0x3f
	.zero		1


	//   ....[22]....
        /*0324*/ 	.word	0x0000d000
        /*0328*/ 	.word	0x0000000c
        /*032c*/ 	.word	0x00038840
        /*0330*/ 	.short	0x010a
        /*0332*/ 	.byte	0x3f
	.zero		1


	//   ....[23]....
        /*0334*/ 	.word	0x0000d280
        /*0338*/ 	.word	0x0000000c
        /*033c*/ 	.word	0x00038828
        /*0340*/ 	.short	0x010a
        /*0342*/ 	.byte	0x3f
	.zero		1


	//   ....[24]....
        /*0344*/ 	.word	0x0000d4e0
        /*0348*/ 	.word	0x00000004
        /*034c*/ 	.word	0x00038840
        /*0350*/ 	.short	0x010a
        /*0352*/ 	.byte	0x3f
	.zero		1


	//   ....[25]....
        /*0354*/ 	.word	0x0000d960
        /*0358*/ 	.word	0x00000007
        /*035c*/ 	.word	0x00000000
        /*0360*/ 	.short	0x010a
        /*0362*/ 	.byte	0x3f
	.zero		1


	//   ....[26]....
        /*0364*/ 	.word	0x0000d9b0
        /*0368*/ 	.word	0x0000000b
        /*036c*/ 	.word	0x00000000
        /*0370*/ 	.short	0x010a
        /*0372*/ 	.byte	0x3f
	.zero		1


	//   ....[27]....
        /*0374*/ 	.word	0x0000da10
        /*0378*/ 	.word	0x00000009
        /*037c*/ 	.word	0x00000000
        /*0380*/ 	.short	0x010a
        /*0382*/ 	.byte	0x3f
	.zero		1


	//   ....[28]....
        /*0384*/ 	.word	0x0000da40
        /*0388*/ 	.word	0x00000003
        /*038c*/ 	.word	0x00000000
        /*0390*/ 	.short	0x010a
        /*0392*/ 	.byte	0x3f
	.zero		1


	//   ....[29]....
        /*0394*/ 	.word	0x0000db40
        /*0398*/ 	.word	0x00000003
        /*039c*/ 	.word	0x00038800
        /*03a0*/ 	.short	0x010a
        /*03a2*/ 	.byte	0x3f
	.zero		1


	//   ....[30]....
        /*03a4*/ 	.word	0x0000db90
        /*03a8*/ 	.word	0x00000003
        /*03ac*/ 	.word	0x00038810
        /*03b0*/ 	.short	0x010a
        /*03b2*/ 	.byte	0x3f
	.zero		1


	//   ....[31]....
        /*03b4*/ 	.word	0x0000dbe0
        /*03b8*/ 	.word	0x00000003
        /*03bc*/ 	.word	0x00038830
        /*03c0*/ 	.short	0x010a
        /*03c2*/ 	.byte	0x3f
	.zero		1


	//   ....[32]....
        /*03c4*/ 	.word	0x0000dd80
        /*03c8*/ 	.word	0x0000000c
        /*03cc*/ 	.word	0x00038820
        /*03d0*/ 	.short	0x010a
        /*03d2*/ 	.byte	0x3f
	.zero		1


	//   ....[33]....
        /*03d4*/ 	.word	0x0000ddd0
        /*03d8*/ 	.word	0x0000000c
        /*03dc*/ 	.word	0x00038840
        /*03e0*/ 	.short	0x010a
        /*03e2*/ 	.byte	0x3f
	.zero		1


	//   ....[34]....
        /*03e4*/ 	.word	0x0000de20
        /*03e8*/ 	.word	0x0000000c
        /*03ec*/ 	.word	0x00038828
        /*03f0*/ 	.short	0x010a
        /*03f2*/ 	.byte	0x3f
	.zero		1


	//   ....[35]....
        /*03f4*/ 	.word	0x0000de70
        /*03f8*/ 	.word	0x0000000c
        /*03fc*/ 	.word	0x00038848
        /*0400*/ 	.short	0x010a
        /*0402*/ 	.byte	0x3f
	.zero		1


	//   ....[36]....
        /*0404*/ 	.word	0x0000ded0
        /*0408*/ 	.word	0x0000000c
        /*040c*/ 	.word	0x00038820
        /*0410*/ 	.short	0x010a
        /*0412*/ 	.byte	0x3f
	.zero		1


	//   ....[37]....
        /*0414*/ 	.word	0x0000df20
        /*0418*/ 	.word	0x0000000c
        /*041c*/ 	.word	0x00038840
        /*0420*/ 	.short	0x010a
        /*0422*/ 	.byte	0x3f
	.zero		1


	//   ....[38]....
        /*0424*/ 	.word	0x0000df70
        /*0428*/ 	.word	0x0000000c
        /*042c*/ 	.word	0x00038828
        /*0430*/ 	.short	0x010a
        /*0432*/ 	.byte	0x3f
	.zero		1


	//   ....[39]....
        /*0434*/ 	.word	0x0000dfc0
        /*0438*/ 	.word	0x00000004
        /*043c*/ 	.word	0x00038840
        /*0440*/ 	.short	0x010a
        /*0442*/ 	.byte	0x3f
	.zero		1


	//   ....[40]....
        /*0444*/ 	.word	0x0000e090
        /*0448*/ 	.word	0x00000007
        /*044c*/ 	.word	0x00000000
        /*0450*/ 	.short	0x010a
        /*0452*/ 	.byte	0x3f
	.zero		1


	//   ....[41]....
        /*0454*/ 	.word	0x0000e0e0
        /*0458*/ 	.word	0x0000000b
        /*045c*/ 	.word	0x00000000
        /*0460*/ 	.short	0x010a
        /*0462*/ 	.byte	0x3f
	.zero		1


	//   ....[42]....
        /*0464*/ 	.word	0x0000e130
        /*0468*/ 	.word	0x00000009
        /*046c*/ 	.word	0x00000000
        /*0470*/ 	.short	0x010a
        /*0472*/ 	.byte	0x3f
	.zero		1


	//----- nvinfo : EIATTR_NUM_MBARRIERS
	.align		4
.L_380:
        /*0474*/ 	.byte	0x03, 0x38
        /*0476*/ 	.short	0x0009


	//----- nvinfo : EIATTR_EXIT_INSTR_OFFSETS
	.align		4
        /*0478*/ 	.byte	0x04, 0x1c
        /*047a*/ 	.short	(.L_382 - .L_381)


	//   ....[0]....
.L_381:
        /*047c*/ 	.word	0x0000da90


	//----- nvinfo : EIATTR_MAX_THREADS
	.align		4
.L_382:
        /*0480*/ 	.byte	0x04, 0x05
        /*0482*/ 	.short	(.L_384 - .L_383)
.L_383:
        /*0484*/ 	.word	0x00000180
        /*0488*/ 	.word	0x00000001
        /*048c*/ 	.word	0x00000001


	//----- nvinfo : EIATTR_CRS_STACK_SIZE
	.align		4
.L_384:
        /*0490*/ 	.byte	0x04, 0x1e
        /*0492*/ 	.short	(.L_386 - .L_385)
.L_385:
        /*0494*/ 	.word	0x00000000


	//----- nvinfo : EIATTR_CBANK_PARAM_SIZE
	.align		4
.L_386:
        /*0498*/ 	.byte	0x03, 0x19
        /*049a*/ 	.short	0x06f0


	//----- nvinfo : EIATTR_PARAM_CBANK
	.align		4
        /*049c*/ 	.byte	0x04, 0x0a
        /*049e*/ 	.short	(.L_388 - .L_387)
	.align		4
.L_387:
        /*04a0*/ 	.word	index@(.nv.constant0._ZN7cutlass13device_kernelIN5flash11enable_sm90INS1_16FlashAttnBwdSm90INS1_25CollectiveMainloopBwdSm90ILi2ELi2ELi2EN4cute5tupleIJNS5_1CILi1EEES8_S8_EEENS6_IJNS7_ILi80EEENS7_ILi128EEESB_EEENS_10bfloat16_tEfNS_4arch4Sm90ELb0ELb0ELb0ELb1ELb1ELb1ELb0ELb1ELi2ELi1ELi2ELi1ELb0EEENS1_21CollectiveEpilogueBwdISC_SD_SF_Li256ELb1ELb0ELi1EEENS1_19SingleTileSchedulerILb1ELb0ELb0ELi128EEEEEEEEEvNT_6ParamsE)
        /*04a4*/ 	.short	0x0210
        /*04a6*/ 	.short	0x06f0


	//----- nvinfo : EIATTR_SW_WAR
	.align		4
.L_388:
        /*04a8*/ 	.byte	0x04, 0x36
        /*04aa*/ 	.short	(.L_390 - .L_389)
.L_389:
        /*04ac*/ 	.word	0x00000008
.L_390:


//--------------------- .nv.info._ZN7cutlass13device_kernelIN5flash11enable_sm90INS1_16FlashAttnBwdSm90INS1_25CollectiveMainloopBwdSm90ILi2ELi2ELi2EN4cute5tupleIJNS5_1CILi1EEES8_S8_EEENS6_IJNS7_ILi80EEENS7_ILi128EEESB_EEENS_10bfloat16_tEfNS_4arch4Sm90ELb0ELb0ELb0ELb1ELb0ELb1ELb0ELb1ELi2ELi1ELi2ELi1ELb0EEENS1_24CollectiveEpilogueBwdGQAISC_fSF_Li256ELb1ELb0EEENS1_19SingleTileSchedulerILb1ELb0ELb0ELi128EEEEEEEEEvNT_6ParamsE --------------------------
	.section	.nv.info._ZN7cutlass13device_kernelIN5flash11enable_sm90INS1_16FlashAttnBwdSm90INS1_25CollectiveMainloopBwdSm90ILi2ELi2ELi2EN4cute5tupleIJNS5_1CILi1EEES8_S8_EEENS6_IJNS7_ILi80EEENS7_ILi128EEESB_EEENS_10bfloat16_tEfNS_4arch4Sm90ELb0ELb0ELb0ELb1ELb0ELb1ELb0ELb1ELi2ELi1ELi2ELi1ELb0EEENS1_24CollectiveEpilogueBwdGQAISC_fSF_Li256ELb1ELb0EEENS1_19SingleTileSchedulerILb1ELb0ELb0ELi128EEEEEEEEEvNT_6ParamsE,"",@"SHT_CUDA_INFO"
	.sectionflags	@""
	.align	4


	//----- nvinfo : EIATTR_CUDA_API_VERSION
	.align		4
        /*0000*/ 	.byte	0x04, 0x37
        /*0002*/ 	.short	(.L_392 - .L_391)
.L_391:
        /*0004*/ 	.word	0x00000082


	//----- nvinfo : EIATTR_KPARAM_INFO
	.align		4
.L_392:
        /*0008*/ 	.byte	0x04, 0x17
        /*000a*/ 	.short	(.L_394 - .L_393)
.L_393:
        /*000c*/ 	.word	0x00000000
        /*0010*/ 	.short	0x0000
        /*0012*/ 	.short	0x0070
        /*0014*/ 	.byte	0x00, 0xf0, 0x01, 0x1a


	//----- nvinfo : EIATTR_SPARSE_MMA_MASK
	.align		4
.L_394:
        /*0018*/ 	.byte	0x03, 0x50
        /*001a*/ 	.short	0x0000


	//----- nvinfo : EIATTR_MAXREG_COUNT
	.align		4
        /*001c*/ 	.byte	0x03, 0x1b
        /*001e*/ 	.short	0x00a8


	//----- nvinfo : EIATTR_NUM_BARRIERS
	.align		4
        /*0020*/ 	.byte	0x02, 0x4c
        /*0022*/ 	.byte	0x10
	.zero		1


	//----- nvinfo : EIATTR_EXTERNS
	.align		4
        /*0024*/ 	.byte	0x04, 0x0f
        /*0026*/ 	.short	(.L_396 - .L_395)


	//   ....[0]....
	.align		4
.L_395:
        /*0028*/ 	.word	index@(__assertfail)


	//----- nvinfo : EIATTR_ANNOTATIONS
	.align		4
.L_396:
        /*002c*/ 	.byte	0x04, 0x55
        /*002e*/ 	.short	(.L_398 - .L_397)


	//   ....[0]....
.L_397:
        /* <DEDUP_REMOVED lines=12> */
        /*00e4*/ 	.byte	0x30, 0x9c, 0x00, 0x00, 0x01, 0x00, 0x00, 0x00, 0xe0, 0xa4, 0x00, 0x00


	//----- nvinfo : EIATTR_MERCURY_ISA_VERSION
	.align		4
.L_398:
        /*00f0*/ 	.byte	0x03, 0x5f
        /*00f2*/ 	.short	0x0101


	//----- nvinfo : EIATTR_INT_WARP_WIDE_INSTR_OFFSETS
	.align		4
        /*00f4*/ 	.byte	0x04, 0x31
        /*00f6*/ 	.short	(.L_400 - .L_399)


	//   ....[0]....
.L_399:
        /*00f8*/ 	.word	0x00000180


	//   ....[1]....
        /*00fc*/ 	.word	0x00000240


	//   ....[2]....
        /*0100*/ 	.word	0x00008770


	//----- nvinfo : EIATTR_COOP_GROUP_MASK_REGIDS
	.align		4
.L_400:
        /*0104*/ 	.byte	0x04, 0x29
        /*0106*/ 	.short	(.L_402 - .L_401)


	//   ....[0]....
.L_401:
        /*0108*/ 	.word	0xffffffff


	//   ....[1]....
        /*010c*/ 	.word	0xffffffff


	//   ....[2]....
        /*0110*/ 	.word	0xffffffff


	//   ....[3]....
        /*0114*/ 	.word	0xffffffff


	//   ....[4]....
        /*0118*/ 	.word	0xffffffff


	//   ....[5]....
        /*011c*/ 	.word	0xffffffff


	//   ....[6]....
        /*0120*/ 	.word	0xffffffff


	//   ....[7]....
        /*0124*/ 	.word	0x0500000f


	//----- nvinfo : EIATTR_COOP_GROUP_INSTR_OFFSETS
	.align		4
.L_402:
        /*0128*/ 	.byte	0x04, 0x28
        /*012a*/ 	.short	(.L_404 - .L_403)


	//   ....[0]....
.L_403:
        /*012c*/ 	.word	0x00000060


	//   ....[1]....
        /*0130*/ 	.word	0x00000190


	//   ....[2]....
        /*0134*/ 	.word	0x00000220


	//   ....[3]....
        /*0138*/ 	.word	0x000003a0


	//   ....[4]....
        /*013c*/ 	.word	0x00000610


	//   ....[5]....
        /*0140*/ 	.word	0x00001370


	//   ....[6]....
        /*0144*/ 	.word	0x000074d0


	//   ....[7]....
        /*0148*/ 	.word	0x0000a750


	//----- nvinfo : EIATTR_REG_RECONFIG
	.align		4
.L_404:
        /*014c*/ 	.byte	0x01, 0x54
	.zero		2


	//----- nvinfo : EIATTR_SYSCALL_OFFSETS
	.align		4
        /*0150*/ 	.byte	0x04, 0x46
        /*0152*/ 	.short	(.L_406 - .L_405)


	//   ....[0]....
.L_405:
        /*0154*/ 	.word	0x00000fa0


	//   ....[1]....
        /*0158*/ 	.word	0x00001090


	//   ....[2]....
        /*015c*/ 	.word	0x00001200


	//   ....[3]....
        /*0160*/ 	.word	0x000012f0


	//----- nvinfo : EIATTR_MBARRIER_INSTR_OFFSETS
	.align		4
.L_406:
        /*0164*/ 	.byte	0x04, 0x39
        /*0166*/ 	.short	(.L_408 - .L_407)


	//   ....[0]....
.L_407:
        /*0168*/ 	.word	0x00000260
        /*016c*/ 	.word	0x000000ff
        /*0170*/ 	.word	0x00038800
        /*0174*/ 	.short	0x0100
        /*0176*/ 	.byte	0x06
	.zero		1


	//   ....[1]....
        /*0178*/ 	.word	0x00000350
        /*017c*/ 	.word	0x000000ff
        /*0180*/ 	.word	0x00038810
        /*0184*/ 	.short	0x0100
        /*0186*/ 	.byte	0x08
	.zero		1


	//   ....[2]....
        /*0188*/ 	.word	0x00000360
        /*018c*/ 	.word	0x000000ff
        /*0190*/ 	.word	0x00038820
        /*0194*/ 	.short	0x0100
        /*0196*/ 	.byte	0x08
	.zero		1


	//   ....[3]....
        /*0198*/ 	.word	0x00000370
        /*019c*/ 	.word	0x000000ff
        /*01a0*/ 	.word	0x00038818
        /*01a4*/ 	.short	0x0100
        /*01a6*/ 	.byte	0x08
	.zero		1


	//   ....[4]....
        /*01a8*/ 	.word	0x00000380
        /*01ac*/ 	.word	0x000000ff
        /*01b0*/ 	.word	0x00038828
        /*01b4*/ 	.short	0x0100
        /*01b6*/ 	.byte	0x08
	.zero		1


	//   ....[5]....
        /*01b8*/ 	.word	0x000004b0
        /*01bc*/ 	.word	0x000000ff
        /*01c0*/ 	.word	0x00038830
        /*01c4*/ 	.short	0x0100
        /*01c6*/ 	.byte	0x08
	.zero		1


	//   ....[6]....
        /*01c8*/ 	.word	0x000004c0
        /*01cc*/ 	.word	0x000000ff
        /*01d0*/ 	.word	0x00038840
        /*01d4*/ 	.short	0x0100
        /*01d6*/ 	.byte	0x08
	.zero		1


	//   ....[7]....
        /*01d8*/ 	.word	0x000004d0
        /*01dc*/ 	.word	0x000000ff
        /*01e0*/ 	.word	0x00038838
        /*01e4*/ 	.short	0x0100
        /*01e6*/ 	.byte	0x08
	.zero		1


	//   ....[8]....
        /*01e8*/ 	.word	0x000004e0
        /*01ec*/ 	.word	0x000000ff
        /*01f0*/ 	.word	0x00038848
        /*01f4*/ 	.short	0x0100
        /*01f6*/ 	.byte	0x08
	.zero		1


	//   ....[9]....
        /*01f8*/ 	.word	0x000013c0
        /*01fc*/ 	.word	0x00000013
        /*0200*/ 	.word	0x00038800
        /*0204*/ 	.short	0x010a
        /*0206*/ 	.byte	0x3f
	.zero		1


	//   ....[10]....
        /*0208*/ 	.word	0x00001660
        /*020c*/ 	.word	0x00000013
        /*0210*/ 	.word	0x00038800
        /*0214*/ 	.short	0x010a
        /*0216*/ 	.byte	0x3f
	.zero		1


	//   ....[11]....
        /*0218*/ 	.word	0x00001c00
        /*021c*/ 	.word	0x00000003
        /*0220*/ 	.word	0x00038810
        /*0224*/ 	.short	0x010a
        /*0226*/ 	.byte	0x3f
	.zero		1


	//   ....[12]....
        /*0228*/ 	.word	0x00001c40
        /*022c*/ 	.word	0x00000003
        /*0230*/ 	.word	0x00038810
        /*0234*/ 	.short	0x010a
        /*0236*/ 	.byte	0x3f
	.zero		1


	//   ....[13]....
        /*0238*/ 	.word	0x00002e40
        /*023c*/ 	.word	0x00000003
        /*0240*/ 	.word	0x00038830
        /*0244*/ 	.short	0x010a
        /*0246*/ 	.byte	0x3f
	.zero		1


	//   ....[14]....
        /*0248*/ 	.word	0x00002ec0
        /*024c*/ 	.word	0x00000003
        /*0250*/ 	.word	0x00038830
        /*0254*/ 	.short	0x010a
        /*0256*/ 	.byte	0x3f
	.zero		1


	//   ....[15]....
        /*0258*/ 	.word	0x00006350
        /*025c*/ 	.word	0x00000005
        /*0260*/ 	.word	0x00000000
        /*0264*/ 	.short	0x0101
        /*0266*/ 	.byte	0x3f
	.zero		1


	//   ....[16]....
        /*0268*/ 	.word	0x000066c0
        /*026c*/ 	.word	0x00000003
        /*0270*/ 	.word	0x00000000
        /*0274*/ 	.short	0x0101
        /*0276*/ 	.byte	0x3f
	.zero		1


	//   ....[17]....
        /*0278*/ 	.word	0x00008c80
        /*027c*/ 	.word	0x0000000c
        /*0280*/ 	.word	0x00038820
        /*0284*/ 	.short	0x010a
        /*0286*/ 	.byte	0x3f
	.zero		1


	//   ....[18]....
        /*0288*/ 	.word	0x00009280
        /*028c*/ 	.word	0x0000000c
        /*0290*/ 	.word	0x00038840
        /*0294*/ 	.short	0x010a
        /*0296*/ 	.byte	0x3f
	.zero		1


	//   ....[19]....
        /*0298*/ 	.word	0x00009530
        /*029c*/ 	.word	0x0000000c
        /*02a0*/ 	.word	0x00038828
        /*02a4*/ 	.short	0x010a
        /*02a6*/ 	.byte	0x3f
	.zero		1


	//   ....[20]....
        /*02a8*/ 	.word	0x00009760
        /*02ac*/ 	.word	0x0000000c
        /*02b0*/ 	.word	0x00038848
        /*02b4*/ 	.short	0x010a
        /*02b6*/ 	.byte	0x3f
	.zero		1


	//   ....[21]....
        /*02b8*/ 	.word	0x000099e0
        /*02bc*/ 	.word	0x0000000c
        /*02c0*/ 	.word	0x00038820
        /*02c4*/ 	.short	0x010a
        /*02c6*/ 	.byte	0x3f
	.zero		1


	//   ....[22]....
        /*02c8*/ 	.word	0x00009c70
        /*02cc*/ 	.word	0x0000000c
        /*02d0*/ 	.word	0x00038840
        /*02d4*/ 	.short	0x010a
        /*02d6*/ 	.byte	0x3f
	.zero		1


	//   ....[23]....
        /*02d8*/ 	.word	0x00009ef0
        /*02dc*/ 	.word	0x0000000c
        /*02e0*/ 	.word	0x00038828
        /*02e4*/ 	.short	0x010a
        /*02e6*/ 	.byte	0x3f
	.zero		1


	//   ....[24]....
        /*02e8*/ 	.word	0x0000a150
        /*02ec*/ 	.word	0x00000004
        /*02f0*/ 	.word	0x00038840
        /*02f4*/ 	.short	0x010a
        /*02f6*/ 	.byte	0x3f
	.zero		1


	//   ....[25]....
        /*02f8*/ 	.word	0x0000a5d0
        /*02fc*/ 	.word	0x00000007
        /*0300*/ 	.word	0x00000000
        /*0304*/ 	.short	0x010a
        /*0306*/ 	.byte	0x3f
	.zero		1


	//   ....[26]....
        /*0308*/ 	.word	0x0000a620
        /*030c*/ 	.word	0x0000000b
        /*0310*/ 	.word	0x00000000
        /*0314*/ 	.short	0x010a
        /*0316*/ 	.byte	0x3f
	.zero		1


	//   ....[27]....
        /*0318*/ 	.word	0x0000a680
        /*031c*/ 	.word	0x00000009
        /*0320*/ 	.word	0x00000000
        /*0324*/ 	.short	0x010a
        /*0326*/ 	.byte	0x3f
	.zero		1


	//   ....[28]....
        /*0328*/ 	.word	0x0000a6b0
        /*032c*/ 	.word	0x00000003
        /*0330*/ 	.word	0x00000000
        /*0334*/ 	.short	0x010a
        /*0336*/ 	.byte	0x3f
	.zero		1


	//   ....[29]....
        /*0338*/ 	.word	0x0000a7b0
        /*033c*/ 	.word	0x00000003
        /*0340*/ 	.word	0x00038800
        /*0344*/ 	.short	0x010a
        /*0346*/ 	.byte	0x3f
	.zero		1


	//   ....[30]....
        /*0348*/ 	.word	0x0000a800
        /*034c*/ 	.word	0x00000003
        /*0350*/ 	.word	0x00038810
        /*0354*/ 	.short	0x010a
        /*0356*/ 	.byte	0x3f
	.zero		1


	//   ....[31]....
        /*0358*/ 	.word	0x0000a850
        /*035c*/ 	.word	0x00000003
        /*0360*/ 	.word	0x00038830
        /*0364*/ 	.short	0x010a
        /*0366*/ 	.byte	0x3f
	.zero		1


	//   ....[32]....
        /*0368*/ 	.word	0x0000a8a0
        /*036c*/ 	.word	0x0000000c
        /*0370*/ 	.word	0x00038820
        /*0374*/ 	.short	0x010a
        /*0376*/ 	.byte	0x3f
	.zero		1


	//   ....[33]....
        /*0378*/ 	.word	0x0000a8f0
        /*037c*/ 	.word	0x0000000c
        /*0380*/ 	.word	0x00038840
        /*0384*/ 	.short	0x010a
        /*0386*/ 	.byte	0x3f
	.zero		1


	//   ....[34]....
        /*0388*/ 	.word	0x0000a940
        /*038c*/ 	.word	0x0000000c
        /*0390*/ 	.word	0x00038828
        /*0394*/ 	.short	0x010a
        /*0396*/ 	.byte	0x3f
	.zero		1


	//   ....[35]....
        /*0398*/ 	.word	0x0000a990
        /*039c*/ 	.word	0x0000000c
        /*03a0*/ 	.word	0x00038848
        /*03a4*/ 	.short	0x010a
        /*03a6*/ 	.byte	0x3f
	.zero		1


	//   ....[36]....
        /*03a8*/ 	.word	0x0000a9f0
        /*03ac*/ 	.word	0x0000000c
        /*03b0*/ 	.word	0x00038820
        /*03b4*/ 	.short	0x010a
        /*03b6*/ 	.byte	0x3f
	.zero		1


	//   ....[37]....
        /*03b8*/ 	.word	0x0000aa40
        /*03bc*/ 	.word	0x0000000c
        /*03c0*/ 	.word	0x00038840
        /*03c4*/ 	.short	0x010a
        /*03c6*/ 	.byte	0x3f
	.zero		1


	//   ....[38]....
        /*03c8*/ 	.word	0x0000aa90
        /*03cc*/ 	.word	0x0000000c
        /*03d0*/ 	.word	0x00038828
        /*03d4*/ 	.short	0x010a
        /*03d6*/ 	.byte	0x3f
	.zero		1


	//   ....[39]....
        /*03d8*/ 	.word	0x0000aae0
        /*03dc*/ 	.word	0x00000004
        /*03e0*/ 	.word	0x00038840
        /*03e4*/ 	.short	0x010a
        /*03e6*/ 	.byte	0x3f
	.zero		1


	//   ....[40]....
        /*03e8*/ 	.word	0x0000abc0
        /*03ec*/ 	.word	0x00000007
        /*03f0*/ 	.word	0x00000000
        /*03f4*/ 	.short	0x010a
        /*03f6*/ 	.byte	0x3f
	.zero		1


	//   ....[41]....
        /*03f8*/ 	.word	0x0000ac10
        /*03fc*/ 	.word	0x0000000b
        /*0400*/ 	.word	0x00000000
        /*0404*/ 	.short	0x010a
        /*0406*/ 	.byte	0x3f
	.zero		1


	//   ....[42]....
        /*0408*/ 	.word	0x0000ac60
        /*040c*/ 	.word	0x00000009
        /*0410*/ 	.word	0x00000000
        /*0414*/ 	.short	0x010a
        /*0416*/ 	.byte	0x3f
	.zero		1


	//----- nvinfo : EIATTR_NUM_MBARRIERS
	.align		4
.L_408:
        /*0418*/ 	.byte	0x03, 0x38
        /*041a*/ 	.short	0x0009


	//----- nvinfo : EIATTR_EXIT_INSTR_OFFSETS
	.align		4
        /*041c*/ 	.byte	0x04, 0x1c
        /*041e*/ 	.short	(.L_410 - .L_409)


	//   ....[0]....
.L_409:
        /*0420*/ 	.word	0x0000a700


	//----- nvinfo : EIATTR_MAX_THREADS
	.align		4
.L_410:
        /*0424*/ 	.byte	0x04, 0x05
        /*0426*/ 	.short	(.L_412 - .L_411)
.L_411:
        /*0428*/ 	.word	0x00000180
        /*042c*/ 	.word	0x00000001
        /*0430*/ 	.word	0x00000001


	//----- nvinfo : EIATTR_CRS_STACK_SIZE
	.align		4
.L_412:
        /*0434*/ 	.byte	0x04, 0x1e
        /*0436*/ 	.short	(.L_414 - .L_413)
.L_413:
        /*0438*/ 	.word	0x00000000


	//----- nvinfo : EIATTR_CBANK_PARAM_SIZE
	.align		4
.L_414:
        /*043c*/ 	.byte	0x03, 0x19
        /*043e*/ 	.short	0x06f0


	//----- nvinfo : EIATTR_PARAM_CBANK
	.align		4
        /*0440*/ 	.byte	0x04, 0x0a
        /*0442*/ 	.short	(.L_416 - .L_415)
	.align		4
.L_415:
        /*0444*/ 	.word	index@(.nv.constant0._ZN7cutlass13device_kernelIN5flash11enable_sm90INS1_16FlashAttnBwdSm90INS1_25CollectiveMainloopBwdSm90ILi2ELi2ELi2EN4cute5tupleIJNS5_1CILi1EEES8_S8_EEENS6_IJNS7_ILi80EEENS7_ILi128EEESB_EEENS_10bfloat16_tEfNS_4arch4Sm90ELb0ELb0ELb0ELb1ELb0ELb1ELb0ELb1ELi2ELi1ELi2ELi1ELb0EEENS1_24CollectiveEpilogueBwdGQAISC_fSF_Li256ELb1ELb0EEENS1_19SingleTileSchedulerILb1ELb0ELb0ELi128EEEEEEEEEvNT_6ParamsE)
        /*0448*/ 	.short	0x0210
        /*044a*/ 	.short	0x06f0


	//----- nvinfo : EIATTR_SW_WAR
	.align		4
.L_416:
        /*044c*/ 	.byte	0x04, 0x36
        /*044e*/ 	.short	(.L_418 - .L_417)
.L_417:
        /*0450*/ 	.word	0x00000008
.L_418:


//--------------------- .nv.info._ZN7cutlass13device_kernelIN5flash32FlashAttnBwdPostprocessConvertdQIN4cute5tupleIJNS3_1CILi80EEENS5_ILi128EEEEEENS_10bfloat16_tEfNS_4arch4Sm90ELi256ENS3_8TiledMMAINS3_8MMA_AtomIJNS3_4SM904GMMA27MMA_64x16x16_F32BF16BF16_SSILNSF_5MajorE1ELSH_0ELNSF_7ScaleInE1ELSI_1EEEEEENS3_6LayoutINS4_IJNS5_ILi2EEENS5_ILi1EEESN_EEENS4_IJSN_NS5_ILi0EEESP_EEEEENS4_IJNS3_10UnderscoreESS_SS_EEEEELb1EEEEEvNT_6ParamsE --------------------------
	.section	.nv.info._ZN7cutlass13device_kernelIN5flash32FlashAttnBwdPostprocessConvertdQIN4cute5tupleIJNS3_1CILi80EEENS5_ILi128EEEEEENS_10bfloat16_tEfNS_4arch4Sm90ELi256ENS3_8TiledMMAINS3_8MMA_AtomIJNS3_4SM904GMMA27MMA_64x16x16_F32BF16BF16_SSILNSF_5MajorE1ELSH_0ELNSF_7ScaleInE1ELSI_1EEEEEENS3_6LayoutINS4_IJNS5_ILi2EEENS5_ILi1EEESN_EEENS4_IJSN_NS5_ILi0EEESP_EEEEENS4_IJNS3_10UnderscoreESS_SS_EEEEELb1EEEEEvNT_6ParamsE,"",@"SHT_CUDA_INFO"
	.sectionflags	@""
	.align	4


	//----- nvinfo : EIATTR_CUDA_API_VERSION
	.align		4
        /*0000*/ 	.byte	0x04, 0x37
        /*0002*/ 	.short	(.L_420 - .L_419)
.L_419:
        /*0004*/ 	.word	0x00000082


	//----- nvinfo : EIATTR_KPARAM_INFO
	.align		4
.L_420:
        /*0008*/ 	.byte	0x04, 0x17
        /*000a*/ 	.short	(.L_422 - .L_421)
.L_421:
        /*000c*/ 	.word	0x00000000
        /*0010*/ 	.short	0x0000
        /*0012*/ 	.short	0x0000
        /*0014*/ 	.byte	0x00, 0xf0, 0xc1, 0x01


	//----- nvinfo : EIATTR_SPARSE_MMA_MASK
	.align		4
.L_422:
        /*0018*/ 	.byte	0x03, 0x50
        /*001a*/ 	.short	0x0000


	//----- nvinfo : EIATTR_MAXREG_COUNT
	.align		4
        /*001c*/ 	.byte	0x03, 0x1b
        /*001e*/ 	.short	0x0080


	//----- nvinfo : EIATTR_NUM_BARRIERS
	.align		4
        /*0020*/ 	.byte	0x02, 0x4c
        /*0022*/ 	.byte	0x01
	.zero		1


	//----- nvinfo : EIATTR_MERCURY_ISA_VERSION
	.align		4
        /*0024*/ 	.byte	0x03, 0x5f
        /*0026*/ 	.short	0x0101


	//----- nvinfo : EIATTR_MBARRIER_INSTR_OFFSETS
	.align		4
        /*0028*/ 	.byte	0x04, 0x39
        /*002a*/ 	.short	(.L_424 - .L_423)


	//   ....[0]....
.L_423:
        /*002c*/ 	.word	0x00000490
        /*0030*/ 	.word	0x000000ff
        /*0034*/ 	.word	0x0000f000
        /*0038*/ 	.short	0x0100
        /*003a*/ 	.byte	0x06
	.zero		1


	//   ....[1]....
        /*003c*/ 	.word	0x000005a0
        /*0040*/ 	.word	0x00000002
        /*0044*/ 	.word	0x0000f000
        /*0048*/ 	.short	0x010a
        /*004a*/ 	.byte	0x3f
	.zero		1


	//----- nvinfo : EIATTR_NUM_MBARRIERS
	.align		4
.L_424:
        /*004c*/ 	.byte	0x03, 0x38
        /*004e*/ 	.short	0x0001


	//----- nvinfo : EIATTR_EXIT_INSTR_OFFSETS
	.align		4
        /*0050*/ 	.byte	0x04, 0x1c
        /*0052*/ 	.short	(.L_426 - .L_425)


	//   ....[0]....
.L_425:
        /*0054*/ 	.word	0x000001a0


	//   ....[1]....
        /*0058*/ 	.word	0x000013c0


	//   ....[2]....
        /*005c*/ 	.word	0x000014a0


	//----- nvinfo : EIATTR_MAX_THREADS
	.align		4
.L_426:
        /*0060*/ 	.byte	0x04, 0x05
        /*0062*/ 	.short	(.L_428 - .L_427)
.L_427:
        /*0064*/ 	.word	0x00000100
        /*0068*/ 	.word	0x00000001
        /*006c*/ 	.word	0x00000001


	//----- nvinfo : EIATTR_CRS_STACK_SIZE
	.align		4
.L_428:
        /*0070*/ 	.byte	0x04, 0x1e
        /*0072*/ 	.short	(.L_430 - .L_429)
.L_429:
        /*0074*/ 	.word	0x00000000


	//----- nvinfo : EIATTR_CBANK_PARAM_SIZE
	.align		4
.L_430:
        /*0078*/ 	.byte	0x03, 0x19
        /*007a*/ 	.short	0x0070


	//----- nvinfo : EIATTR_PARAM_CBANK
	.align		4
        /*007c*/ 	.byte	0x04, 0x0a
        /*007e*/ 	.short	(.L_432 - .L_431)
	.align		4
.L_431:
        /*0080*/ 	.word	index@(.nv.constant0._ZN7cutlass13device_kernelIN5flash32FlashAttnBwdPostprocessConvertdQIN4cute5tupleIJNS3_1CILi80EEENS5_ILi128EEEEEENS_10bfloat16_tEfNS_4arch4Sm90ELi256ENS3_8TiledMMAINS3_8MMA_AtomIJNS3_4SM904GMMA27MMA_64x16x16_F32BF16BF16_SSILNSF_5MajorE1ELSH_0ELNSF_7ScaleInE1ELSI_1EEEEEENS3_6LayoutINS4_IJNS5_ILi2EEENS5_ILi1EEESN_EEENS4_IJSN_NS5_ILi0EEESP_EEEEENS4_IJNS3_10UnderscoreESS_SS_EEEEELb1EEEEEvNT_6ParamsE)
        /*0084*/ 	.short	0x0210
        /*0086*/ 	.short	0x0070


	//----- nvinfo : EIATTR_SW_WAR
	.align		4
.L_432:
        /*0088*/ 	.byte	0x04, 0x36
        /*008a*/ 	.short	(.L_434 - .L_433)
.L_433:
        /*008c*/ 	.word	0x00000008
.L_434:


//--------------------- .nv.info._ZN7cutlass13device_kernelIN5flash11enable_sm90INS1_16FlashAttnBwdSm90INS1_25CollectiveMainloopBwdSm90ILi2ELi2ELi2EN4cute5tupleIJNS5_1CILi1EEES8_S8_EEENS6_IJNS7_ILi80EEENS7_ILi128EEESB_EEENS_10bfloat16_tEfNS_4arch4Sm90ELb0ELb0ELb0ELb1ELb1ELb1ELb0ELb1ELi2ELi1ELi2ELi1ELb0EEENS1_24CollectiveEpilogueBwdGQAISC_fSF_Li256ELb1ELb1EEENS1_19SingleTileSchedulerILb1ELb0ELb0ELi128EEEEEEEEEvNT_6ParamsE --------------------------
	.section	.nv.info._ZN7cutlass13device_kernelIN5flash11enable_sm90INS1_16FlashAttnBwdSm90INS1_25CollectiveMainloopBwdSm90ILi2ELi2ELi2EN4cute5tupleIJNS5_1CILi1EEES8_S8_EEENS6_IJNS7_ILi80EEENS7_ILi128EEESB_EEENS_10bfloat16_tEfNS_4arch4Sm90ELb0ELb0ELb0ELb1ELb1ELb1ELb0ELb1ELi2ELi1ELi2ELi1ELb0EEENS1_24CollectiveEpilogueBwdGQAISC_fSF_Li256ELb1ELb1EEENS1_19SingleTileSchedulerILb1ELb0ELb0ELi128EEEEEEEEEvNT_6ParamsE,"",@"SHT_CUDA_INFO"
	.sectionflags	@""
	.align	4


	//----- nvinfo : EIATTR_CUDA_API_VERSION
	.align		4
        /*0000*/ 	.byte	0x04, 0x37
        /*0002*/ 	.short	(.L_436 - .L_435)
.L_435:
        /*0004*/ 	.word	0x00000082


	//----- nvinfo : EIATTR_KPARAM_INFO
	.align		4
.L_436:
        /*0008*/ 	.byte	0x04, 0x17
        /*000a*/ 	.short	(.L_438 - .L_437)
.L_437:
        /*000c*/ 	.word	0x00000000
        /*0010*/ 	.short	0x0000
        /*0012*/ 	.short	0x0070
        /*0014*/ 	.byte	0x00, 0xf0, 0x01, 0x1a


	//----- nvinfo : EIATTR_SPARSE_MMA_MASK
	.align		4
.L_438:
        /*0018*/ 	.byte	0x03, 0x50
        /*001a*/ 	.short	0x0000


	//----- nvinfo : EIATTR_MAXREG_COUNT
	.align		4
        /*001c*/ 	.byte	0x03, 0x1b
        /*001e*/ 	.short	0x00a8


	//----- nvinfo : EIATTR_NUM_BARRIERS
	.align		4
        /*0020*/ 	.byte	0x02, 0x4c
        /*0022*/ 	.byte	0x10
	.zero		1


	//----- nvinfo : EIATTR_EXTERNS
	.align		4
        /*0024*/ 	.byte	0x04, 0x0f
        /*0026*/ 	.short	(.L_440 - .L_439)


	//   ....[0]....
	.align		4
.L_439:
        /*0028*/ 	.word	index@(__assertfail)


	//----- nvinfo : EIATTR_ANNOTATIONS
	.align		4
.L_440:
        /*002c*/ 	.byte	0x04, 0x55
        /*002e*/ 	.short	(.L_442 - .L_441)


	//   ....[0]....
.L_441:
        /* <DEDUP_REMOVED lines=13> */


	//----- nvinfo : EIATTR_MERCURY_ISA_VERSION
	.align		4
.L_442:
        /*00f0*/ 	.byte	0x03, 0x5f
        /*00f2*/ 	.short	0x0101


	//----- nvinfo : EIATTR_INT_WARP_WIDE_INSTR_OFFSETS
	.align		4
        /*00f4*/ 	.byte	0x04, 0x31
        /*00f6*/ 	.short	(.L_444 - .L_443)


	//   ....[0]....
.L_443:
        /*00f8*/ 	.word	0x00000180


	//   ....[1]....
        /*00fc*/ 	.word	0x00000240


	//   ....[2]....
        /*0100*/ 	.word	0x00008660


	//   ....[3]....
        /*0104*/ 	.word	0x00008ad0


	//   ....[4]....
        /*0108*/ 	.word	0x000090a0


	//   ....[5]....
        /*010c*/ 	.word	0x00009420


	//----- nvinfo : EIATTR_COOP_GROUP_MASK_REGIDS
	.align		4
.L_444:
        /*0110*/ 	.byte	0x04, 0x29
        /*0112*/ 	.short	(.L_446 - .L_445)


	//   ....[0]....
.L_445:
        /*0114*/ 	.word	0xffffffff


	//   ....[1]....
        /*0118*/ 	.word	0xffffffff


	//   ....[2]....
        /*011c*/ 	.word	0xffffffff


	//   ....[3]....
        /*0120*/ 	.word	0xffffffff


	//   ....[4]....
        /*0124*/ 	.word	0xffffffff


	//   ....[5]....
        /*0128*/ 	.word	0xffffffff


	//   ....[6]....
        /*012c*/ 	.word	0xffffffff


	//   ....[7]....
        /*0130*/ 	.word	0xffffffff


	//   ....[8]....
        /*0134*/ 	.word	0xffffffff


	//   ....[9]....
        /*0138*/ 	.word	0xffffffff


	//   ....[10]....
        /*013c*/ 	.word	0xffffffff


	//   ....[11]....
        /*0140*/ 	.word	0xffffffff


	//   ....[12]....
        /*0144*/ 	.word	0xffffffff


	//   ....[13]....
        /*0148*/ 	.word	0xffffffff


	//   ....[14]....
        /*014c*/ 	.word	0xffffffff


	//   ....[15]....
        /*0150*/ 	.word	0xffffffff


	//   ....[16]....
        /*0154*/ 	.word	0xffffffff


	//   ....[17]....
        /*0158*/ 	.word	0x0500000f


	//   ....[18]....
        /*015c*/ 	.word	0x0500000f


	//   ....[19]....
        /*0160*/ 	.word	0x0500000f


	//   ....[20]....
        /*0164*/ 	.word	0x0500000f


	//   ....[21]....
        /*0168*/ 	.word	0x0500000f


	//   ....[22]....
        /*016c*/ 	.word	0x0500000f


	//----- nvinfo : EIATTR_COOP_GROUP_INSTR_OFFSETS
	.align		4
.L_446:
        /*0170*/ 	.byte	0x04, 0x28
        /*0172*/ 	.short	(.L_448 - .L_447)


	//   ....[0]....
.L_447:
        /*0174*/ 	.word	0x00000060


	//   ....[1]....
        /*0178*/ 	.word	0x00000190


	//   ....[2]....
        /*017c*/ 	.word	0x00000220


	//   ....[3]....
        /*0180*/ 	.word	0x000003a0


	//   ....[4]....
        /*0184*/ 	.word	0x00000610


	//   ....[5]....
        /*0188*/ 	.word	0x00001370


	//   ....[6]....
        /*018c*/ 	.word	0x00007270


	//   ....[7]....
        /*0190*/ 	.word	0x00007400


	//   ....[8]....
        /*0194*/ 	.word	0x000076d0


	//   ....[9]....
        /*0198*/ 	.word	0x00007860


	//   ....[10]....
        /*019c*/ 	.word	0x00007970


	//   ....[11]....
        /*01a0*/ 	.word	0x00008300


	//   ....[12]....
        /*01a4*/ 	.word	0x00008590


	//   ....[13]....
        /*01a8*/ 	.word	0x000087d0


	//   ....[14]....
        /*01ac*/ 	.word	0x00008a00


	//   ....[15]....
        /*01b0*/ 	.word	0x00008cb0


	//   ....[16]....
        /*01b4*/ 	.word	0x00008fe0


	//   ....[17]....
        /*01b8*/ 	.word	0x0000b400


	//   ....[18]....
        /*01bc*/ 	.word	0x0000b580


	//   ....[19]....
        /*01c0*/ 	.word	0x0000b5f0


	//   ....[20]....
        /*01c4*/ 	.word	0x0000b660


	//   ....[21]....
        /*01c8*/ 	.word	0x0000b6d0


	//   ....[22]....
        /*01cc*/ 	.word	0x0000b740


	//----- nvinfo : EIATTR_REG_RECONFIG
	.align		4
.L_448:
        /*01d0*/ 	.byte	0x01, 0x54
	.zero		2


	//----- nvinfo : EIATTR_SYSCALL_OFFSETS
	.align		4
        /*01d4*/ 	.byte	0x04, 0x46
        /*01d6*/ 	.short	(.L_450 - .L_449)


	//   ....[0]....
.L_449:
        /*01d8*/ 	.word	0x00000fa0


	//   ....[1]....
        /*01dc*/ 	.word	0x00001090


	//   ....[2]....
        /*01e0*/ 	.word	0x00001200


	//   ....[3]....
        /*01e4*/ 	.word	0x000012f0


	//----- nvinfo : EIATTR_MBARRIER_INSTR_OFFSETS
	.align		4
.L_450:
        /*01e8*/ 	.byte	0x04, 0x39
        /*01ea*/ 	.short	(.L_452 - .L_451)


	//   ....[0]....
.L_451:
        /*01ec*/ 	.word	0x00000260
        /*01f0*/ 	.word	0x000000ff
        /*01f4*/ 	.word	0x00038800
        /*01f8*/ 	.short	0x0100
        /*01fa*/ 	.byte	0x06
	.zero		1


	//   ....[1]....
        /*01fc*/ 	.word	0x00000350
        /*0200*/ 	.word	0x000000ff
        /*0204*/ 	.word	0x00038810
        /*0208*/ 	.short	0x0100
        /*020a*/ 	.byte	0x08
	.zero		1


	//   ....[2]....
        /*020c*/ 	.word	0x00000360
        /*0210*/ 	.word	0x000000ff
        /*0214*/ 	.word	0x00038820
        /*0218*/ 	.short	0x0100
        /*021a*/ 	.byte	0x08
	.zero		1


	//   ....[3]....
        /*021c*/ 	.word	0x00000370
        /*0220*/ 	.word	0x000000ff
        /*0224*/ 	.word	0x00038818
        /*0228*/ 	.short	0x0100
        /*022a*/ 	.byte	0x08
	.zero		1


	//   ....[4]....
        /*022c*/ 	.word	0x00000380
        /*0230*/ 	.word	0x000000ff
        /*0234*/ 	.word	0x00038828
        /*0238*/ 	.short	0x0100
        /*023a*/ 	.byte	0x08
	.zero		1


	//   ....[5]....
        /*023c*/ 	.word	0x000004b0
        /*0240*/ 	.word	0x000000ff
        /*0244*/ 	.word	0x00038830
        /*0248*/ 	.short	0x0100
        /*024a*/ 	.byte	0x08
	.zero		1


	//   ....[6]....
        /*024c*/ 	.word	0x000004c0
        /*0250*/ 	.word	0x000000ff
        /*0254*/ 	.word	0x00038840
        /*0258*/ 	.short	0x0100
        /*025a*/ 	.byte	0x08
	.zero		1


	//   ....[7]....
        /*025c*/ 	.word	0x000004d0
        /*0260*/ 	.word	0x000000ff
        /*0264*/ 	.word	0x00038838
        /*0268*/ 	.short	0x0100
        /*026a*/ 	.byte	0x08
	.zero		1


	//   ....[8]....
        /*026c*/ 	.word	0x000004e0
        /*0270*/ 	.word	0x000000ff
        /*0274*/ 	.word	0x00038848
        /*0278*/ 	.short	0x0100
        /*027a*/ 	.byte	0x08
	.zero		1


	//   ....[9]....
        /*027c*/ 	.word	0x000013c0
        /*0280*/ 	.word	0x00000013
        /*0284*/ 	.word	0x00038800
        /*0288*/ 	.short	0x010a
        /*028a*/ 	.byte	0x3f
	.zero		1


	//   ....[10]....
        /*028c*/ 	.word	0x00001660
        /*0290*/ 	.word	0x00000013
        /*0294*/ 	.word	0x00038800
        /*0298*/ 	.short	0x010a
        /*029a*/ 	.byte	0x3f
	.zero		1


	//   ....[11]....
        /*029c*/ 	.word	0x00001c00
        /*02a0*/ 	.word	0x00000003
        /*02a4*/ 	.word	0x00038810
        /*02a8*/ 	.short	0x010a
        /*02aa*/ 	.byte	0x3f
	.zero		1


	//   ....[12]....
        /*02ac*/ 	.word	0x00001c40
        /*02b0*/ 	.word	0x00000003
        /*02b4*/ 	.word	0x00038810
        /*02b8*/ 	.short	0x010a
        /*02ba*/ 	.byte	0x3f
	.zero		1


	//   ....[13]....
        /*02bc*/ 	.word	0x00002e40
        /*02c0*/ 	.word	0x00000003
        /*02c4*/ 	.word	0x00038830
        /*02c8*/ 	.short	0x010a
        /*02ca*/ 	.byte	0x3f
	.zero		1


	//   ....[14]....
        /*02cc*/ 	.word	0x00002ec0
        /*02d0*/ 	.word	0x00000003
        /*02d4*/ 	.word	0x00038830
        /*02d8*/ 	.short	0x010a
        /*02da*/ 	.byte	0x3f
	.zero		1


	//   ....[15]....
        /*02dc*/ 	.word	0x00006350
        /*02e0*/ 	.word	0x00000005
        /*02e4*/ 	.word	0x00000000
        /*02e8*/ 	.short	0x0101
        /*02ea*/ 	.byte	0x3f
	.zero		1


	//   ....[16]....
        /*02ec*/ 	.word	0x000066c0
        /*02f0*/ 	.word	0x00000003
        /*02f4*/ 	.word	0x00000000
        /*02f8*/ 	.short	0x0101
        /*02fa*/ 	.byte	0x3f
	.zero		1


	//   ....[17]....
        /*02fc*/ 	.word	0x00009930
        /*0300*/ 	.word	0x0000000c
        /*0304*/ 	.word	0x00038820
        /*0308*/ 	.short	0x010a
        /*030a*/ 	.byte	0x3f
	.zero		1


	//   ....[18]....
        /*030c*/ 	.word	0x00009f30
        /*0310*/ 	.word	0x0000000c
        /*0314*/ 	.word	0x00038840
        /*0318*/ 	.short	0x010a
        /*031a*/ 	.byte	0x3f
	.zero		1


	//   ....[19]....
        /*031c*/ 	.word	0x0000a1e0
        /*0320*/ 	.word	0x0000000c
        /*0324*/ 	.word	0x00038828
        /*0328*/ 	.short	0x010a
        /*032a*/ 	.byte	0x3f
	.zero		1


	//   ....[20]....
        /*032c*/ 	.word	0x0000a410
        /*0330*/ 	.word	0x0000000c
        /*0334*/ 	.word	0x00038848
        /*0338*/ 	.short	0x010a
        /*033a*/ 	.byte	0x3f
	.zero		1


	//   ....[21]....
        /*033c*/ 	.word	0x0000a690
        /*0340*/ 	.word	0x0000000c
        /*0344*/ 	.word	0x00038820
        /*0348*/ 	.short	0x010a
        /*034a*/ 	.byte	0x3f
	.zero		1


	//   ....[22]....
        /*034c*/ 	.word	0x0000a920
        /*0350*/ 	.word	0x0000000c
        /*0354*/ 	.word	0x00038840
        /*0358*/ 	.short	0x010a
        /*035a*/ 	.byte	0x3f
	.zero		1


	//   ....[23]....
        /*035c*/ 	.word	0x0000aba0
        /*0360*/ 	.word	0x0000000c
        /*0364*/ 	.word	0x00038828
        /*0368*/ 	.short	0x010a
        /*036a*/ 	.byte	0x3f
	.zero		1


	//   ....[24]....
        /*036c*/ 	.word	0x0000ae00
        /*0370*/ 	.word	0x00000004
        /*0374*/ 	.word	0x00038840
        /*0378*/ 	.short	0x010a
        /*037a*/ 	.byte	0x3f
	.zero		1


	//   ....[25]....
        /*037c*/ 	.word	0x0000b280
        /*0380*/ 	.word	0x00000007
        /*0384*/ 	.word	0x00000000
        /*0388*/ 	.short	0x010a
        /*038a*/ 	.byte	0x3f
	.zero		1


	//   ....[26]....
        /*038c*/ 	.word	0x0000b2d0
        /*0390*/ 	.word	0x0000000b
        /*0394*/ 	.word	0x00000000
        /*0398*/ 	.short	0x010a
        /*039a*/ 	.byte	0x3f
	.zero		1


	//   ....[27]....
        /*039c*/ 	.word	0x0000b330
        /*03a0*/ 	.word	0x00000009
        /*03a4*/ 	.word	0x00000000
        /*03a8*/ 	.short	0x010a
        /*03aa*/ 	.byte	0x3f
	.zero		1


	//   ....[28]....
        /*03ac*/ 	.word	0x0000b360
        /*03b0*/ 	.word	0x00000003
        /*03b4*/ 	.word	0x00000000
        /*03b8*/ 	.short	0x010a
        /*03ba*/ 	.byte	0x3f
	.zero		1


	//   ....[29]....
        /*03bc*/ 	.word	0x0000b460
        /*03c0*/ 	.word	0x00000003
        /*03c4*/ 	.word	0x00038800
        /*03c8*/ 	.short	0x010a
        /*03ca*/ 	.byte	0x3f
	.zero		1


	//   ....[30]....
        /*03cc*/ 	.word	0x0000b4b0
        /*03d0*/ 	.word	0x00000003
        /*03d4*/ 	.word	0x00038810
        /*03d8*/ 	.short	0x010a
        /*03da*/ 	.byte	0x3f
	.zero		1


	//   ....[31]....
        /*03dc*/ 	.word	0x0000b500
        /*03e0*/ 	.word	0x00000003
        /*03e4*/ 	.word	0x00038830
        /*03e8*/ 	.short	0x010a
        /*03ea*/ 	.byte	0x3f
	.zero		1


	//   ....[32]....
        /*03ec*/ 	.word	0x0000b780
        /*03f0*/ 	.word	0x0000000c
        /*03f4*/ 	.word	0x00038820
        /*03f8*/ 	.short	0x010a
        /*03fa*/ 	.byte	0x3f
	.zero		1


	//   ....[33]....
        /*03fc*/ 	.word	0x0000b7d0
        /*0400*/ 	.word	0x0000000c
        /*0404*/ 	.word	0x00038840
        /*0408*/ 	.short	0x010a
        /*040a*/ 	.byte	0x3f
	.zero		1


	//   ....[34]....
        /*040c*/ 	.word	0x0000b820
        /*0410*/ 	.word	0x0000000c
        /*0414*/ 	.word	0x00038828
        /*0418*/ 	.short	0x010a
        /*041a*/ 	.byte	0x3f
	.zero		1


	//   ....[35]....
        /*041c*/ 	.word	0x0000b870
        /*0420*/ 	.word	0x0000000c
        /*0424*/ 	.word	0x00038848
        /*0428*/ 	.short	0x010a
        /*042a*/ 	.byte	0x3f
	.zero		1


	//   ....[36]....
        /*042c*/ 	.word	0x0000b8d0
        /*0430*/ 	.word	0x0000000c
        /*0434*/ 	.word	0x00038820
        /*0438*/ 	.short	0x010a
        /*043a*/ 	.byte	0x3f
	.zero		1


	//   ....[37]....
        /*043c*/ 	.word	0x0000b920
        /*0440*/ 	.word	0x0000000c
        /*0444*/ 	.word	0x00038840
        /*0448*/ 	.short	0x010a
        /*044a*/ 	.byte	0x3f
	.zero		1


	//   ....[38]....
        /*044c*/ 	.word	0x0000b970
        /*0450*/ 	.word	0x0000000c
        /*0454*/ 	.word	0x00038828
        /*0458*/ 	.short	0x010a
        /*045a*/ 	.byte	0x3f
	.zero		1


	//   ....[39]....
        /*045c*/ 	.word	0x0000b9c0
        /*0460*/ 	.word	0x00000004
        /*0464*/ 	.word	0x00038840
        /*0468*/ 	.short	0x010a
        /*046a*/ 	.byte	0x3f
	.zero		1


	//   ....[40]....
        /*046c*/ 	.word	0x0000baa0
        /*0470*/ 	.word	0x00000007
        /*0474*/ 	.word	0x00000000
        /*0478*/ 	.short	0x010a
        /*047a*/ 	.byte	0x3f
	.zero		1


	//   ....[41]....
        /*047c*/ 	.word	0x0000baf0
        /*0480*/ 	.word	0x0000000b
        /*0484*/ 	.word	0x00000000
        /*0488*/ 	.short	0x010a
        /*048a*/ 	.byte	0x3f
	.zero		1


	//   ....[42]....
        /*048c*/ 	.word	0x0000bb40
        /*0490*/ 	.word	0x00000009
        /*0494*/ 	.word	0x00000000
        /*0498*/ 	.short	0x010a
        /*049a*/ 	.byte	0x3f
	.zero		1


	//----- nvinfo : EIATTR_NUM_MBARRIERS
	.align		4
.L_452:
        /*049c*/ 	.byte	0x03, 0x38
        /*049e*/ 	.short	0x0009


	//----- nvinfo : EIATTR_EXIT_INSTR_OFFSETS
	.align		4
        /*04a0*/ 	.byte	0x04, 0x1c
        /*04a2*/ 	.short	(.L_454 - .L_453)


	//   ....[0]....
.L_453:
        /*04a4*/ 	.word	0x0000b3b0


	//----- nvinfo : EIATTR_MAX_THREADS
	.align		4
.L_454:
        /*04a8*/ 	.byte	0x04, 0x05
        /*04aa*/ 	.short	(.L_456 - .L_455)
.L_455:
        /*04ac*/ 	.word	0x00000180
        /*04b0*/ 	.word	0x00000001
        /*04b4*/ 	.word	0x00000001


	//----- nvinfo : EIATTR_CRS_STACK_SIZE
	.align		4
.L_456:
        /*04b8*/ 	.byte	0x04, 0x1e
        /*04ba*/ 	.short	(.L_458 - .L_457)
.L_457:
        /*04bc*/ 	.word	0x00000000


	//----- nvinfo : EIATTR_CBANK_PARAM_SIZE
	.align		4
.L_458:
        /*04c0*/ 	.byte	0x03, 0x19
        /*04c2*/ 	.short	0x06f0


	//----- nvinfo : EIATTR_PARAM_CBANK
	.align		4
        /*04c4*/ 	.byte	0x04, 0x0a
        /*04c6*/ 	.short	(.L_460 - .L_459)
	.align		4
.L_459:
        /*04c8*/ 	.word	index@(.nv.constant0._ZN7cutlass13device_kernelIN5flash11enable_sm90INS1_16FlashAttnBwdSm90INS1_25CollectiveMainloopBwdSm90ILi2ELi2ELi2EN4cute5tupleIJNS5_1CILi1EEES8_S8_EEENS6_IJNS7_ILi80EEENS7_ILi128EEESB_EEENS_10bfloat16_tEfNS_4arch4Sm90ELb0ELb0ELb0ELb1ELb1ELb1ELb0ELb1ELi2ELi1ELi2ELi1ELb0EEENS1_24CollectiveEpilogueBwdGQAISC_fSF_Li256ELb1ELb1EEENS1_19SingleTileSchedulerILb1ELb0ELb0ELi128EEEEEEEEEvNT_6ParamsE)
        /*04cc*/ 	.short	0x0210
        /*04ce*/ 	.short	0x06f0


	//----- nvinfo : EIATTR_SW_WAR
	.align		4
.L_460:
        /*04d0*/ 	.byte	0x04, 0x36
        /*04d2*/ 	.short	(.L_462 - .L_461)
.L_461:
        /*04d4*/ 	.word	0x00000008
.L_462:


//--------------------- .nv.info._ZN7cutlass13device_kernelIN5flash22FlashAttnBwdPreprocessIN4cute5tupleIJNS3_1CILi80EEENS5_ILi128EEEEEENS_10bfloat16_tEfNS_4arch4Sm90ELb1ELb1EEEEEvNT_6ParamsE --------------------------
	.section	.nv.info._ZN7cutlass13device_kernelIN5flash22FlashAttnBwdPreprocessIN4cute5tupleIJNS3_1CILi80EEENS5_ILi128EEEEEENS_10bfloat16_tEfNS_4arch4Sm90ELb1ELb1EEEEEvNT_6ParamsE,"",@"SHT_CUDA_INFO"
	.sectionflags	@""
	.align	4


	//----- nvinfo : EIATTR_CUDA_API_VERSION
	.align		4
        /*0000*/ 	.byte	0x04, 0x37
        /*0002*/ 	.short	(.L_464 - .L_463)
.L_463:
        /*0004*/ 	.word	0x00000082


	//----- nvinfo : EIATTR_KPARAM_INFO
	.align		4
.L_464:
        /*0008*/ 	.byte	0x04, 0x17
        /*000a*/ 	.short	(.L_466 - .L_465)
.L_465:
        /*000c*/ 	.word	0x00000000
        /*0010*/ 	.short	0x0000
        /*0012*/ 	.short	0x0000
        /*0014*/ 	.byte	0x00, 0xf0, 0xc1, 0x03


	//----- nvinfo : EIATTR_SPARSE_MMA_MASK
	.align		4
.L_466:
        /*0018*/ 	.byte	0x03, 0x50
        /*001a*/ 	.short	0x0000


	//----- nvinfo : EIATTR_MAXREG_COUNT
	.align		4
        /*001c*/ 	.byte	0x03, 0x1b
        /*001e*/ 	.short	0x0080


	//----- nvinfo : EIATTR_MERCURY_ISA_VERSION
	.align		4
        /*0020*/ 	.byte	0x03, 0x5f
        /*0022*/ 	.short	0x0101


	//----- nvinfo : EIATTR_COOP_GROUP_MASK_REGIDS
	.align		4
        /*0024*/ 	.byte	0x04, 0x29
        /*0026*/ 	.short	(.L_468 - .L_467)


	//   ....[0]....
.L_467:
        /*0028*/ 	.word	0xffffffff


	//   ....[1]....
        /*002c*/ 	.word	0xffffffff


	//   ....[2]....
        /*0030*/ 	.word	0xffffffff


	//   ....[3]....
        /*0034*/ 	.word	0xffffffff


	//   ....[4]....
        /*0038*/ 	.word	0xffffffff


	//   ....[5]....
        /*003c*/ 	.word	0xffffffff


	//   ....[6]....
        /*0040*/ 	.word	0xffffffff


	//   ....[7]....
        /*0044*/ 	.word	0xffffffff


	//   ....[8]....
        /*0048*/ 	.word	0xffffffff


	//   ....[9]....
        /*004c*/ 	.word	0xffffffff


	//   ....[10]....
        /*0050*/ 	.word	0xffffffff


	//   ....[11]....
        /*0054*/ 	.word	0xffffffff


	//   ....[12]....
        /*0058*/ 	.word	0xffffffff


	//   ....[13]....
        /*005c*/ 	.word	0xffffffff


	//   ....[14]....
        /*0060*/ 	.word	0xffffffff


	//   ....[15]....
        /*0064*/ 	.word	0xffffffff


	//   ....[16]....
        /*0068*/ 	.word	0xffffffff


	//   ....[17]....
        /*006c*/ 	.word	0xffffffff


	//   ....[18]....
        /*0070*/ 	.word	0xffffffff


	//   ....[19]....
        /*0074*/ 	.word	0xffffffff


	//----- nvinfo : EIATTR_COOP_GROUP_INSTR_OFFSETS
	.align		4
.L_468:
        /*0078*/ 	.byte	0x04, 0x28
        /*007a*/ 	.short	(.L_470 - .L_469)


	//   ....[0]....
.L_469:
        /*007c*/ 	.word	0x00001680


	//   ....[1]....
        /*0080*/ 	.word	0x00001690


	//   ....[2]....
        /*0084*/ 	.word	0x000016a0


	//   ....[3]....
        /*0088*/ 	.word	0x000016b0


	//   ....[4]....
        /*008c*/ 	.word	0x000016c0


	//   ....[5]....
        /*0090*/ 	.word	0x00001720


	//   ....[6]....
        /*0094*/ 	.word	0x00001730


	//   ....[7]....
        /*0098*/ 	.word	0x00001740


	//   ....[8]....
        /*009c*/ 	.word	0x00001750


	//   ....[9]....
        /*00a0*/ 	.word	0x00001760


	//   ....[10]....
        /*00a4*/ 	.word	0x000017c0


	//   ....[11]....
        /*00a8*/ 	.word	0x000017d0


	//   ....[12]....
        /*00ac*/ 	.word	0x000017e0


	//   ....[13]....
        /*00b0*/ 	.word	0x000017f0


	//   ....[14]....
        /*00b4*/ 	.word	0x00001800


	//   ....[15]....
        /*00b8*/ 	.word	0x00001860


	//   ....[16]....
        /*00bc*/ 	.word	0x00001890


	//   ....[17]....
        /*00c0*/ 	.word	0x000018a0


	//   ....[18]....
        /*00c4*/ 	.word	0x000018b0


	//   ....[19]....
        /*00c8*/ 	.word	0x000018c0


	//----- nvinfo : EIATTR_EXIT_INSTR_OFFSETS
	.align		4
.L_470:
        /*00cc*/ 	.byte	0x04, 0x1c
        /*00ce*/ 	.short	(.L_472 - .L_471)


	//   ....[0]....
.L_471:
        /*00d0*/ 	.word	0x000001c0


	//   ....[1]....
        /*00d4*/ 	.word	0x00001ff0


	//   ....[2]....
        /*00d8*/ 	.word	0x00002070


	//----- nvinfo : EIATTR_MAX_THREADS
	.align		4
.L_472:
        /*00dc*/ 	.byte	0x04, 0x05
        /*00de*/ 	.short	(.L_474 - .L_473)
.L_473:
        /*00e0*/ 	.word	0x00000100
        /*00e4*/ 	.word	0x00000001
        /*00e8*/ 	.word	0x00000001


	//----- nvinfo : EIATTR_CRS_STACK_SIZE
	.align		4
.L_474:
        /*00ec*/ 	.byte	0x04, 0x1e
        /*00ee*/ 	.short	(.L_476 - .L_475)
.L_475:
        /*00f0*/ 	.word	0x00000000


	//----- nvinfo : EIATTR_CBANK_PARAM_SIZE
	.align		4
.L_476:
        /*00f4*/ 	.byte	0x03, 0x19
        /*00f6*/ 	.short	0x00f0


	//----- nvinfo : EIATTR_PARAM_CBANK
	.align		4
        /*00f8*/ 	.byte	0x04, 0x0a
        /*00fa*/ 	.short	(.L_478 - .L_477)
	.align		4
.L_477:
        /*00fc*/ 	.word	index@(.nv.constant0._ZN7cutlass13device_kernelIN5flash22FlashAttnBwdPreprocessIN4cute5tupleIJNS3_1CILi80EEENS5_ILi128EEEEEENS_10bfloat16_tEfNS_4arch4Sm90ELb1ELb1EEEEEvNT_6ParamsE)
        /*0100*/ 	.short	0x0210
        /*0102*/ 	.short	0x00f0


	//----- nvinfo : EIATTR_SW_WAR
	.align		4
.L_478:
        /*0104*/ 	.byte	0x04, 0x36
        /*0106*/ 	.short	(.L_480 - .L_479)
.L_479:
        /*0108*/ 	.word	0x00000008
.L_480:


//--------------------- .nv.info._ZN7cutlass13device_kernelIN5flash11enable_sm90INS1_16FlashAttnBwdSm90INS1_25CollectiveMainloopBwdSm90ILi2ELi2ELi2EN4cute5tupleIJNS5_1CILi1EEES8_S8_EEENS6_IJNS7_ILi64EEENS7_ILi128EEESB_EEENS_10bfloat16_tEfNS_4arch4Sm90ELb0ELb1ELb0ELb0ELb0ELb1ELb0ELb0ELi2ELi1ELi2ELi1ELb0EEENS1_21CollectiveEpilogueBwdISC_SD_SF_Li256ELb0ELb0ELi1EEENS1_19SingleTileSchedulerILb0ELb0ELb0ELi128EEEEEEEEEvNT_6ParamsE --------------------------
	.section	.nv.info._ZN7cutlass13device_kernelIN5flash11enable_sm90INS1_16FlashAttnBwdSm90INS1_25CollectiveMainloopBwdSm90ILi2ELi2ELi2EN4cute5tupleIJNS5_1CILi1EEES8_S8_EEENS6_IJNS7_ILi64EEENS7_ILi128EEESB_EEENS_10bfloat16_tEfNS_4arch4Sm90ELb0ELb1ELb0ELb0ELb0ELb1ELb0ELb0ELi2ELi1ELi2ELi1ELb0EEENS1_21CollectiveEpilogueBwdISC_SD_SF_Li256ELb0ELb0ELi1EEENS1_19SingleTileSchedulerILb0ELb0ELb0ELi128EEEEEEEEEvNT_6ParamsE,"",@"SHT_CUDA_INFO"
	.sectionflags	@""
	.align	4


	//----- nvinfo : EIATTR_CUDA_API_VERSION
	.align		4
        /*0000*/ 	.byte	0x04, 0x37
        /*0002*/ 	.short	(.L_482 - .L_481)
.L_481:
        /*0004*/ 	.word	0x00000082


	//----- nvinfo : EIATTR_KPARAM_INFO
	.align		4
.L_482:
        /*0008*/ 	.byte	0x04, 0x17
        /*000a*/ 	.short	(.L_484 - .L_483)
.L_483:
        /*000c*/ 	.word	0x00000000
        /*0010*/ 	.short	0x0000
        /*0012*/ 	.short	0x0070
        /*0014*/ 	.byte	0x00, 0xf0, 0x01, 0x24


	//----- nvinfo : EIATTR_SPARSE_MMA_MASK
	.align		4
.L_484:
        /*0018*/ 	.byte	0x03, 0x50
        /*001a*/ 	.short	0x0000


	//----- nvinfo : EIATTR_MAXREG_COUNT
	.align		4
        /*001c*/ 	.byte	0x03, 0x1b
        /*001e*/ 	.short	0x00a8


	//----- nvinfo : EIATTR_NUM_BARRIERS
	.align		4
        /*0020*/ 	.byte	0x02, 0x4c
        /*0022*/ 	.byte	0x10
	.zero		1


	//----- nvinfo : EIATTR_EXTERNS
	.align		4
        /*0024*/ 	.byte	0x04, 0x0f
        /*0026*/ 	.short	(.L_486 - .L_485)


	//   ....[0]....
	.align		4
.L_485:
        /*0028*/ 	.word	index@(__assertfail)


	//----- nvinfo : EIATTR_ANNOTATIONS
	.align		4
.L_486:
        /*002c*/ 	.byte	0x04, 0x55
        /*002e*/ 	.short	(.L_488 - .L_487)


	//   ....[0]....
.L_487:
        /*0030*/ 	.word	0x00000001
        /*0034*/ 	.byte	0xf0, 0x7c, 0x00, 0x00, 0x01, 0x00, 0x00, 0x00, 0xe0, 0x7e, 0x00, 0x00, 0x01, 0x00, 0x00, 0x00
        /*0044*/ 	.byte	0xd0, 0x89, 0x00, 0x00, 0x01, 0x00, 0x00, 0x00, 0xf0, 0x89, 0x00, 0x00, 0x01, 0x00, 0x00, 0x00
        /*0054*/ 	.byte	0x90, 0x8e, 0x00, 0x00


	//----- nvinfo : EIATTR_MERCURY_ISA_VERSION
	.align		4
.L_488:
        /*0058*/ 	.byte	0x03, 0x5f
        /*005a*/ 	.short	0x0101


	//----- nvinfo : EIATTR_INT_WARP_WIDE_INSTR_OFFSETS
	.align		4
        /*005c*/ 	.byte	0x04, 0x31
        /*005e*/ 	.short	(.L_490 - .L_489)


	//   ....[0]....
.L_489:
        /*0060*/ 	.word	0x000001f0


	//   ....[1]....
        /*0064*/ 	.word	0x00000220


	//----- nvinfo : EIATTR_COOP_GROUP_MASK_REGIDS
	.align		4
.L_490:
        /*0068*/ 	.byte	0x04, 0x29
        /*006a*/ 	.short	(.L_492 - .L_491)


	//   ....[0]....
.L_491:
        /*006c*/ 	.word	0xffffffff


	//   ....[1]....
        /*0070*/ 	.word	0xffffffff


	//   ....[2]....
        /*0074*/ 	.word	0xffffffff


	//   ....[3]....
        /*0078*/ 	.word	0xffffffff


	//   ....[4]....
        /*007c*/ 	.word	0xffffffff


	//   ....[5]....
        /*0080*/ 	.word	0xffffffff


	//   ....[6]....
        /*0084*/ 	.word	0xffffffff


	//   ....[7]....
        /*0088*/ 	.word	0xffffffff


	//   ....[8]....
        /*008c*/ 	.word	0x0500000f


	//----- nvinfo : EIATTR_COOP_GROUP_INSTR_OFFSETS
	.align		4
.L_492:
        /*0090*/ 	.byte	0x04, 0x28
        /*0092*/ 	.short	(.L_494 - .L_493)


	//   ....[0]....
.L_493:
        /*0094*/ 	.word	0x00000070


	//   ....[1]....
        /*0098*/ 	.word	0x00000200


	//   ....[2]....
        /*009c*/ 	.word	0x00000250


	//   ....[3]....
        /*00a0*/ 	.word	0x00000440


	//   ....[4]....
        /*00a4*/ 	.word	0x00000660


	//   ....[5]....
        /*00a8*/ 	.word	0x000011d0


	//   ....[6]....
        /*00ac*/ 	.word	0x00004b90


	//   ....[7]....
        /*00b0*/ 	.word	0x000066e0


	//   ....[8]....
        /*00b4*/ 	.word	0x00009550


	//----- nvinfo : EIATTR_REG_RECONFIG
	.align		4
.L_494:
        /*00b8*/ 	.byte	0x01, 0x54
	.zero		2


	//----- nvinfo : EIATTR_SYSCALL_OFFSETS
	.align		4
        /*00bc*/ 	.byte	0x04, 0x46
        /*00be*/ 	.short	(.L_496 - .L_495)


	//   ....[0]....
.L_495:
        /*00c0*/ 	.word	0x00000e10


	//   ....[1]....
        /*00c4*/ 	.word	0x00000f00


	//   ....[2]....
        /*00c8*/ 	.word	0x00001060


	//   ....[3]....
        /*00cc*/ 	.word	0x00001150


	//   ....[4]....
        /*00d0*/ 	.word	0x00004500


	//   ....[5]....
        /*00d4*/ 	.word	0x00004640


	//   ....[6]....
        /*00d8*/ 	.word	0x00004760


	//   ....[7]....
        /*00dc*/ 	.word	0x00004880


	//----- nvinfo : EIATTR_MBARRIER_INSTR_OFFSETS
	.align		4
.L_496:
        /*00e0*/ 	.byte	0x04, 0x39
        /*00e2*/ 	.short	(.L_498 - .L_497)


	//   ....[0]....
.L_497:
        /*00e4*/ 	.word	0x000002f0
        /*00e8*/ 	.word	0x000000ff
        /*00ec*/ 	.word	0x00030800
        /*00f0*/ 	.short	0x0100
        /*00f2*/ 	.byte	0x06
	.zero		1


	//   ....[1]....
        /*00f4*/ 	.word	0x000003f0
        /*00f8*/ 	.word	0x000000ff
        /*00fc*/ 	.word	0x00030810
        /*0100*/ 	.short	0x0100
        /*0102*/ 	.byte	0x08
	.zero		1


	//   ....[2]....
        /*0104*/ 	.word	0x00000400
        /*0108*/ 	.word	0x000000ff
        /*010c*/ 	.word	0x00030820
        /*0110*/ 	.short	0x0100
        /*0112*/ 	.byte	0x08
	.zero		1


	//   ....[3]....
        /*0114*/ 	.word	0x00000410
        /*0118*/ 	.word	0x000000ff
        /*011c*/ 	.word	0x00030818
        /*0120*/ 	.short	0x0100
        /*0122*/ 	.byte	0x08
	.zero		1


	//   ....[4]....
        /*0124*/ 	.word	0x00000420
        /*0128*/ 	.word	0x000000ff
        /*012c*/ 	.word	0x00030828
        /*0130*/ 	.short	0x0100
        /*0132*/ 	.byte	0x08
	.zero		1


	//   ....[5]....
        /*0134*/ 	.word	0x00000550
        /*0138*/ 	.word	0x000000ff
        /*013c*/ 	.word	0x00030830
        /*0140*/ 	.short	0x0100
        /*0142*/ 	.byte	0x08
	.zero		1


	//   ....[6]....
        /*0144*/ 	.word	0x00000560
        /*0148*/ 	.word	0x000000ff
        /*014c*/ 	.word	0x00030840
        /*0150*/ 	.short	0x0100
        /*0152*/ 	.byte	0x08
	.zero		1


	//   ....[7]....
        /*0154*/ 	.word	0x00000570
        /*0158*/ 	.word	0x000000ff
        /*015c*/ 	.word	0x00030838
        /*0160*/ 	.short	0x0100
        /*0162*/ 	.byte	0x08
	.zero		1


	//   ....[8]....
        /*0164*/ 	.word	0x00000580
        /*0168*/ 	.word	0x000000ff
        /*016c*/ 	.word	0x00030848
        /*0170*/ 	.short	0x0100
        /*0172*/ 	.byte	0x08
	.zero		1


	//   ....[9]....
        /*0174*/ 	.word	0x00001200
        /*0178*/ 	.word	0x000000e5
        /*017c*/ 	.word	0x00030800
        /*0180*/ 	.short	0x010a
        /*0182*/ 	.byte	0x3f
	.zero		1


	//   ....[10]....
        /*0184*/ 	.word	0x00001330
        /*0188*/ 	.word	0x000000e5
        /*018c*/ 	.word	0x00030800
        /*0190*/ 	.short	0x010a
        /*0192*/ 	.byte	0x3f
	.zero		1


	//   ....[11]....
        /*0194*/ 	.word	0x000019c0
        /*0198*/ 	.word	0x00000000
        /*019c*/ 	.word	0x00030810
        /*01a0*/ 	.short	0x010a
        /*01a2*/ 	.byte	0x3f
	.zero		1


	//   ....[12]....
        /*01a4*/ 	.word	0x00001a00
        /*01a8*/ 	.word	0x00000000
        /*01ac*/ 	.word	0x00030810
        /*01b0*/ 	.short	0x010a
        /*01b2*/ 	.byte	0x3f
	.zero		1


	//   ....[13]....
        /*01b4*/ 	.word	0x00001f30
        /*01b8*/ 	.word	0x00000000
        /*01bc*/ 	.word	0x00030830
        /*01c0*/ 	.short	0x010a
        /*01c2*/ 	.byte	0x3f
	.zero		1


	//   ....[14]....
        /*01c4*/ 	.word	0x00001fb0
        /*01c8*/ 	.word	0x00000000
        /*01cc*/ 	.word	0x00030830
        /*01d0*/ 	.short	0x010a
        /*01d2*/ 	.byte	0x3f
	.zero		1


	//   ....[15]....
        /*01d4*/ 	.word	0x00003c10
        /*01d8*/ 	.word	0x00000005
        /*01dc*/ 	.word	0x00000000
        /*01e0*/ 	.short	0x0101
        /*01e2*/ 	.byte	0x3f
	.zero		1


	//   ....[16]....
        /*01e4*/ 	.word	0x00003f30
        /*01e8*/ 	.word	0x00000000
        /*01ec*/ 	.word	0x00000000
        /*01f0*/ 	.short	0x0101
        /*01f2*/ 	.byte	0x3f
	.zero		1


	//   ....[17]....
        /*01f4*/ 	.word	0x00007830
        /*01f8*/ 	.word	0x00000010
        /*01fc*/ 	.word	0x00030820
        /*0200*/ 	.short	0x010a
        /*0202*/ 	.byte	0x3f
	.zero		1


	//   ....[18]....
        /*0204*/ 	.word	0x00007f70
        /*0208*/ 	.word	0x00000010
        /*020c*/ 	.word	0x00030840
        /*0210*/ 	.short	0x010a
        /*0212*/ 	.byte	0x3f
	.zero		1


	//   ....[19]....
        /*0214*/ 	.word	0x00008210
        /*0218*/ 	.word	0x00000010
        /*021c*/ 	.word	0x00030828
        /*0220*/ 	.short	0x010a
        /*0222*/ 	.byte	0x3f
	.zero		1


	//   ....[20]....
        /*0224*/ 	.word	0x000084b0
        /*0228*/ 	.word	0x00000010
        /*022c*/ 	.word	0x00030848
        /*0230*/ 	.short	0x010a
        /*0232*/ 	.byte	0x3f
	.zero		1


	//   ....[21]....
        /*0234*/ 	.word	0x00008700
        /*0238*/ 	.word	0x00000010
        /*023c*/ 	.word	0x00030820
        /*0240*/ 	.short	0x010a
        /*0242*/ 	.byte	0x3f
	.zero		1


	//   ....[22]....
        /*0244*/ 	.word	0x00008a20
        /*0248*/ 	.word	0x00000010
        /*024c*/ 	.word	0x00030840
        /*0250*/ 	.short	0x010a
        /*0252*/ 	.byte	0x3f
	.zero		1


	//   ....[23]....
        /*0254*/ 	.word	0x00008c90
        /*0258*/ 	.word	0x00000010
        /*025c*/ 	.word	0x00030828
        /*0260*/ 	.short	0x010a
        /*0262*/ 	.byte	0x3f
	.zero		1


	//   ....[24]....
        /*0264*/ 	.word	0x00008f80
        /*0268*/ 	.word	0x00000003
        /*026c*/ 	.word	0x00030840
        /*0270*/ 	.short	0x010a
        /*0272*/ 	.byte	0x3f
	.zero		1


	//   ....[25]....
        /*0274*/ 	.word	0x000093c0
        /*0278*/ 	.word	0x00000006
        /*027c*/ 	.word	0x00000000
        /*0280*/ 	.short	0x010a
        /*0282*/ 	.byte	0x3f
	.zero		1


	//   ....[26]....
        /*0284*/ 	.word	0x00009420
        /*0288*/ 	.word	0x00000003
        /*028c*/ 	.word	0x00000000
        /*0290*/ 	.short	0x010a
        /*0292*/ 	.byte	0x3f
	.zero		1


	//   ....[27]....
        /*0294*/ 	.word	0x00009480
        /*0298*/ 	.word	0x00000000
        /*029c*/ 	.word	0x00000000
        /*02a0*/ 	.short	0x010a
        /*02a2*/ 	.byte	0x3f
	.zero		1


	//   ....[28]....
        /*02a4*/ 	.word	0x000094b0
        /*02a8*/ 	.word	0x00000003
        /*02ac*/ 	.word	0x00000000
        /*02b0*/ 	.short	0x010a
        /*02b2*/ 	.byte	0x3f
	.zero		1


	//   ....[29]....
        /*02b4*/ 	.word	0x00009580
        /*02b8*/ 	.word	0x000000e5
        /*02bc*/ 	.word	0x00030800
        /*02c0*/ 	.short	0x010a
        /*02c2*/ 	.byte	0x3f
	.zero		1


	//   ....[30]....
        /*02c4*/ 	.word	0x000095d0
        /*02c8*/ 	.word	0x00000000
        /*02cc*/ 	.word	0x00030810
        /*02d0*/ 	.short	0x010a
        /*02d2*/ 	.byte	0x3f
	.zero		1


	//   ....[31]....
        /*02d4*/ 	.word	0x00009620
        /*02d8*/ 	.word	0x00000000
        /*02dc*/ 	.word	0x00030830
        /*02e0*/ 	.short	0x010a
        /*02e2*/ 	.byte	0x3f
	.zero		1


	//   ....[32]....
        /*02e4*/ 	.word	0x00009670
        /*02e8*/ 	.word	0x00000010
        /*02ec*/ 	.word	0x00030820
        /*02f0*/ 	.short	0x010a
        /*02f2*/ 	.byte	0x3f
	.zero		1


	//   ....[33]....
        /*02f4*/ 	.word	0x000096c0
        /*02f8*/ 	.word	0x00000010
        /*02fc*/ 	.word	0x00030840
        /*0300*/ 	.short	0x010a
        /*0302*/ 	.byte	0x3f
	.zero		1


	//   ....[34]....
        /*0304*/ 	.word	0x00009710
        /*0308*/ 	.word	0x00000010
        /*030c*/ 	.word	0x00030828
        /*0310*/ 	.short	0x010a
        /*0312*/ 	.byte	0x3f
	.zero		1


	//   ....[35]....
        /*0314*/ 	.word	0x00009760
        /*0318*/ 	.word	0x00000010
        /*031c*/ 	.word	0x00030848
        /*0320*/ 	.short	0x010a
        /*0322*/ 	.byte	0x3f
	.zero		1


	//   ....[36]....
        /*0324*/ 	.word	0x000097c0
        /*0328*/ 	.word	0x00000010
        /*032c*/ 	.word	0x00030820
        /*0330*/ 	.short	0x010a
        /*0332*/ 	.byte	0x3f
	.zero		1


	//   ....[37]....
        /*0334*/ 	.word	0x00009810
        /*0338*/ 	.word	0x00000010
        /*033c*/ 	.word	0x00030840
        /*0340*/ 	.short	0x010a
        /*0342*/ 	.byte	0x3f
	.zero		1


	//   ....[38]....
        /*0344*/ 	.word	0x00009860
        /*0348*/ 	.word	0x00000010
        /*034c*/ 	.word	0x00030828
        /*0350*/ 	.short	0x010a
        /*0352*/ 	.byte	0x3f
	.zero		1


	//   ....[39]....
        /*0354*/ 	.word	0x000098b0
        /*0358*/ 	.word	0x00000003
        /*035c*/ 	.word	0x00030840
        /*0360*/ 	.short	0x010a
        /*0362*/ 	.byte	0x3f
	.zero		1


	//   ....[40]....
        /*0364*/ 	.word	0x00009980
        /*0368*/ 	.word	0x00000006
        /*036c*/ 	.word	0x00000000
        /*0370*/ 	.short	0x010a
        /*0372*/ 	.byte	0x3f
	.zero		1


	//   ....[41]....
        /*0374*/ 	.word	0x000099d0
        /*0378*/ 	.word	0x00000003
        /*037c*/ 	.word	0x00000000
        /*0380*/ 	.short	0x010a
        /*0382*/ 	.byte	0x3f
	.zero		1


	//   ....[42]....
        /*0384*/ 	.word	0x00009a20
        /*0388*/ 	.word	0x00000000
        /*038c*/ 	.word	0x00000000
        /*0390*/ 	.short	0x010a
        /*0392*/ 	.byte	0x3f
	.zero		1


	//----- nvinfo : EIATTR_NUM_MBARRIERS
	.align		4
.L_498:
        /*0394*/ 	.byte	0x03, 0x38
        /*0396*/ 	.short	0x0009


	//----- nvinfo : EIATTR_EXIT_INSTR_OFFSETS
	.align		4
        /*0398*/ 	.byte	0x04, 0x1c
        /*039a*/ 	.short	(.L_500 - .L_499)


	//   ....[0]....
.L_499:
        /*039c*/ 	.word	0x00009500


	//----- nvinfo : EIATTR_MAX_THREADS
	.align		4
.L_500:
        /*03a0*/ 	.byte	0x04, 0x05
        /*03a2*/ 	.short	(.L_502 - .L_501)
.L_501:
        /*03a4*/ 	.word	0x00000180
        /*03a8*/ 	.word	0x00000001
        /*03ac*/ 	.word	0x00000001


	//----- nvinfo : EIATTR_CRS_STACK_SIZE
	.align		4
.L_502:
        /*03b0*/ 	.byte	0x04, 0x1e
        /*03b2*/ 	.short	(.L_504 - .L_503)
.L_503:
        /*03b4*/ 	.word	0x00000000


	//----- nvinfo : EIATTR_CBANK_PARAM_SIZE
	.align		4
.L_504:
        /*03b8*/ 	.byte	0x03, 0x19
        /*03ba*/ 	.short	0x0970


	//----- nvinfo : EIATTR_PARAM_CBANK
	.align		4
        /*03bc*/ 	.byte	0x04, 0x0a
        /*03be*/ 	.short	(.L_506 - .L_505)
	.align		4
.L_505:
        /*03c0*/ 	.word	index@(.nv.constant0._ZN7cutlass13device_kernelIN5flash11enable_sm90INS1_16FlashAttnBwdSm90INS1_25CollectiveMainloopBwdSm90ILi2ELi2ELi2EN4cute5tupleIJNS5_1CILi1EEES8_S8_EEENS6_IJNS7_ILi64EEENS7_ILi128EEESB_EEENS_10bfloat16_tEfNS_4arch4Sm90ELb0ELb1ELb0ELb0ELb0ELb1ELb0ELb0ELi2ELi1ELi2ELi1ELb0EEENS1_21CollectiveEpilogueBwdISC_SD_SF_Li256ELb0ELb0ELi1EEENS1_19SingleTileSchedulerILb0ELb0ELb0ELi128EEEEEEEEEvNT_6ParamsE)
        /*03c4*/ 	.short	0x0210
        /*03c6*/ 	.short	0x0970


	//----- nvinfo : EIATTR_SW_WAR
	.align		4
.L_506:
        /*03c8*/ 	.byte	0x04, 0x36
        /*03ca*/ 	.short	(.L_508 - .L_507)
.L_507:
        /*03cc*/ 	.word	0x00000008
.L_508:


//--------------------- .nv.info._ZN7cutlass13device_kernelIN5flash11enable_sm90INS1_16FlashAttnBwdSm90INS1_25CollectiveMainloopBwdSm90ILi2ELi2ELi2EN4cute5tupleIJNS5_1CILi1EEES8_S8_EEENS6_IJNS7_ILi64EEENS7_ILi128EEESB_EEENS_10bfloat16_tEfNS_4arch4Sm90ELb0ELb1ELb0ELb0ELb1ELb1ELb0ELb0ELi2ELi1ELi2ELi1ELb0EEENS1_21CollectiveEpilogueBwdISC_SD_SF_Li256ELb0ELb0ELi1EEENS1_19SingleTileSchedulerILb0ELb0ELb0ELi128EEEEEEEEEvNT_6ParamsE --------------------------
	.section	.nv.info._ZN7cutlass13device_kernelIN5flash11enable_sm90INS1_16FlashAttnBwdSm90INS1_25CollectiveMainloopBwdSm90ILi2ELi2ELi2EN4cute5tupleIJNS5_1CILi1EEES8_S8_EEENS6_IJNS7_ILi64EEENS7_ILi128EEESB_EEENS_10bfloat16_tEfNS_4arch4Sm90ELb0ELb1ELb0ELb0ELb1ELb1ELb0ELb0ELi2ELi1ELi2ELi1ELb0EEENS1_21CollectiveEpilogueBwdISC_SD_SF_Li256ELb0ELb0ELi1EEENS1_19SingleTileSchedulerILb0ELb0ELb0ELi128EEEEEEEEEvNT_6ParamsE,"",@"SHT_CUDA_INFO"
	.sectionflags	@""
	.align	4


	//----- nvinfo : EIATTR_CUDA_API_VERSION
	.align		4
        /*0000*/ 	.byte	0x04, 0x37
        /*0002*/ 	.short	(.L_510 - .L_509)
.L_509:
        /*0004*/ 	.word	0x00000082


	//----- nvinfo : EIATTR_KPARAM_INFO
	.align		4
.L_510:
        /*0008*/ 	.byte	0x04, 0x17
        /*000a*/ 	.short	(.L_512 - .L_511)
.L_511:
        /*000c*/ 	.word	0x00000000
        /*0010*/ 	.short	0x0000
        /*0012*/ 	.short	0x0070
        /*0014*/ 	.byte	0x00, 0xf0, 0x01, 0x24


	//----- nvinfo : EIATTR_SPARSE_MMA_MASK
	.align		4
.L_512:
        /*0018*/ 	.byte	0x03, 0x50
        /*001a*/ 	.short	0x0000


	//----- nvinfo : EIATTR_MAXREG_COUNT
	.align		4
        /*001c*/ 	.byte	0x03, 0x1b
        /*001e*/ 	.short	0x00a8


	//----- nvinfo : EIATTR_NUM_BARRIERS
	.align		4
        /*0020*/ 	.byte	0x02, 0x4c
        /*0022*/ 	.byte	0x10
	.zero		1


	//----- nvinfo : EIATTR_EXTERNS
	.align		4
        /*0024*/ 	.byte	0x04, 0x0f
        /*0026*/ 	.short	(.L_514 - .L_513)


	//   ....[0]....
	.align		4
.L_513:
        /*0028*/ 	.word	index@(__assertfail)


	//----- nvinfo : EIATTR_ANNOTATIONS
	.align		4
.L_514:
        /*002c*/ 	.byte	0x04, 0x55
        /*002e*/ 	.short	(.L_516 - .L_515)


	//   ....[0]....
.L_515:
        /*0030*/ 	.word	0x00000001
        /*0034*/ 	.byte	0xf0, 0x8b, 0x00, 0x00, 0x01, 0x00, 0x00, 0x00, 0xe0, 0x8d, 0x00, 0x00, 0x01, 0x00, 0x00, 0x00
        /*0044*/ 	.byte	0xd0, 0x98, 0x00, 0x00, 0x01, 0x00, 0x00, 0x00, 0xf0, 0x98, 0x00, 0x00, 0x01, 0x00, 0x00, 0x00
        /*0054*/ 	.byte	0x90, 0x9d, 0x00, 0x00


	//----- nvinfo : EIATTR_MERCURY_ISA_VERSION
	.align		4
.L_516:
        /*0058*/ 	.byte	0x03, 0x5f
        /*005a*/ 	.short	0x0101


	//----- nvinfo : EIATTR_INT_WARP_WIDE_INSTR_OFFSETS
	.align		4
        /*005c*/ 	.byte	0x04, 0x31
        /*005e*/ 	.short	(.L_518 - .L_517)


	//   ....[0]....
.L_517:
        /*0060*/ 	.word	0x000001f0


	//   ....[1]....
        /*0064*/ 	.word	0x00000220


	//   ....[2]....
        /*0068*/ 	.word	0x00007040


	//   ....[3]....
        /*006c*/ 	.word	0x00007640


	//   ....[4]....
        /*0070*/ 	.word	0x00007af0


	//   ....[5]....
        /*0074*/ 	.word	0x00007dc0


	//   ....[6]....
        /*0078*/ 	.word	0x00008020


	//   ....[7]....
        /*007c*/ 	.word	0x000081b0


	//----- nvinfo : EIATTR_COOP_GROUP_MASK_REGIDS
	.align		4
.L_518:
        /*0080*/ 	.byte	0x04, 0x29
        /*0082*/ 	.short	(.L_520 - .L_519)


	//   ....[0]....
.L_519:
        /*0084*/ 	.word	0xffffffff


	//   ....[1]....
        /*0088*/ 	.word	0xffffffff


	//   ....[2]....
        /*008c*/ 	.word	0xffffffff


	//   ....[3]....
        /*0090*/ 	.word	0xffffffff


	//   ....[4]....
        /*0094*/ 	.word	0xffffffff


	//   ....[5]....
        /*0098*/ 	.word	0xffffffff


	//   ....[6]....
        /*009c*/ 	.word	0xffffffff


	//   ....[7]....
        /*00a0*/ 	.word	0xffffffff


	//   ....[8]....
        /*00a4*/ 	.word	0xffffffff


	//   ....[9]....
        /*00a8*/ 	.word	0xffffffff


	//   ....[10]....
        /*00ac*/ 	.word	0xffffffff


	//   ....[11]....
        /*00b0*/ 	.word	0xffffffff


	//   ....[12]....
        /*00b4*/ 	.word	0xffffffff


	//   ....[13]....
        /*00b8*/ 	.word	0xffffffff


	//   ....[14]....
        /*00bc*/ 	.word	0xffffffff


	//   ....[15]....
        /*00c0*/ 	.word	0xffffffff


	//   ....[16]....
        /*00c4*/ 	.word	0xffffffff


	//   ....[17]....
        /*00c8*/ 	.word	0x0500000f


	//   ....[18]....
        /*00cc*/ 	.word	0x0500000f


	//   ....[19]....
        /*00d0*/ 	.word	0x0500000f


	//   ....[20]....
        /*00d4*/ 	.word	0x0500000f


	//----- nvinfo : EIATTR_COOP_GROUP_INSTR_OFFSETS
	.align		4
.L_520:
        /*00d8*/ 	.byte	0x04, 0x28
        /*00da*/ 	.short	(.L_522 - .L_521)


	//   ....[0]....
.L_521:
        /*00dc*/ 	.word	0x00000070


	//   ....[1]....
        /*00e0*/ 	.word	0x00000200


	//   ....[2]....
        /*00e4*/ 	.word	0x00000250


	//   ....[3]....
        /*00e8*/ 	.word	0x00000440


	//   ....[4]....
        /*00ec*/ 	.word	0x00000670


	//   ....[5]....
        /*00f0*/ 	.word	0x000011e0


	//   ....[6]....
        /*00f4*/ 	.word	0x00004ba0


	//   ....[7]....
        /*00f8*/ 	.word	0x000066e0


	//   ....[8]....
        /*00fc*/ 	.word	0x00006c40


	//   ....[9]....
        /*0100*/ 	.word	0x00006f70


	//   ....[10]....
        /*0104*/ 	.word	0x000072c0


	//   ....[11]....
        /*0108*/ 	.word	0x00007570


	//   ....[12]....
        /*010c*/ 	.word	0x000077b0


	//   ....[13]....
        /*0110*/ 	.word	0x00007a20


	//   ....[14]....
        /*0114*/ 	.word	0x00007d00


	//   ....[15]....
        /*0118*/ 	.word	0x00007f20


	//   ....[16]....
        /*011c*/ 	.word	0x000080b0


	//   ....[17]....
        /*0120*/ 	.word	0x0000a450


	//   ....[18]....
        /*0124*/ 	.word	0x0000a5a0


	//   ....[19]....
        /*0128*/ 	.word	0x0000a610


	//   ....[20]....
        /*012c*/ 	.word	0x0000a680


	//----- nvinfo : EIATTR_REG_RECONFIG
	.align		4
.L_522:
        /*0130*/ 	.byte	0x01, 0x54
	.zero		2


	//----- nvinfo : EIATTR_SYSCALL_OFFSETS
	.align		4
        /*0134*/ 	.byte	0x04, 0x46
        /*0136*/ 	.short	(.L_524 - .L_523)


	//   ....[0]....
.L_523:
        /*0138*/ 	.word	0x00000e20


	//   ....[1]....
        /*013c*/ 	.word	0x00000f10


	//   ....[2]....
        /*0140*/ 	.word	0x00001070


	//   ....[3]....
        /*0144*/ 	.word	0x00001160


	//   ....[4]....
        /*0148*/ 	.word	0x00004510


	//   ....[5]....
        /*014c*/ 	.word	0x00004650


	//   ....[6]....
        /*0150*/ 	.word	0x00004770


	//   ....[7]....
        /*0154*/ 	.word	0x00004890


	//----- nvinfo : EIATTR_MBARRIER_INSTR_OFFSETS
	.align		4
.L_524:
        /*0158*/ 	.byte	0x04, 0x39
        /*015a*/ 	.short	(.L_526 - .L_525)


	//   ....[0]....
.L_525:
        /*015c*/ 	.word	0x000002f0
        /*0160*/ 	.word	0x000000ff
        /*0164*/ 	.word	0x00030800
        /*0168*/ 	.short	0x0100
        /*016a*/ 	.byte	0x06
	.zero		1


	//   ....[1]....
        /*016c*/ 	.word	0x000003f0
        /*0170*/ 	.word	0x000000ff
        /*0174*/ 	.word	0x00030810
        /*0178*/ 	.short	0x0100
        /*017a*/ 	.byte	0x08
	.zero		1


	//   ....[2]....
        /*017c*/ 	.word	0x00000400
        /*0180*/ 	.word	0x000000ff
        /*0184*/ 	.word	0x00030820
        /*0188*/ 	.short	0x0100
        /*018a*/ 	.byte	0x08
	.zero		1


	//   ....[3]....
        /*018c*/ 	.word	0x00000410
        /*0190*/ 	.word	0x000000ff
        /*0194*/ 	.word	0x00030818
        /*0198*/ 	.short	0x0100
        /*019a*/ 	.byte	0x08
	.zero		1


	//   ....[4]....
        /*019c*/ 	.word	0x00000420
        /*01a0*/ 	.word	0x000000ff
        /*01a4*/ 	.word	0x00030828
        /*01a8*/ 	.short	0x0100
        /*01aa*/ 	.byte	0x08
	.zero		1


	//   ....[5]....
        /*01ac*/ 	.word	0x00000550
        /*01b0*/ 	.word	0x000000ff
        /*01b4*/ 	.word	0x00030830
        /*01b8*/ 	.short	0x0100
        /*01ba*/ 	.byte	0x08
	.zero		1


	//   ....[6]....
        /*01bc*/ 	.word	0x00000560
        /*01c0*/ 	.word	0x000000ff
        /*01c4*/ 	.word	0x00030840
        /*01c8*/ 	.short	0x0100
        /*01ca*/ 	.byte	0x08
	.zero		1


	//   ....[7]....
        /*01cc*/ 	.word	0x00000570
        /*01d0*/ 	.word	0x000000ff
        /*01d4*/ 	.word	0x00030838
        /*01d8*/ 	.short	0x0100
        /*01da*/ 	.byte	0x08
	.zero		1


	//   ....[8]....
        /*01dc*/ 	.word	0x00000580
        /*01e0*/ 	.word	0x000000ff
        /*01e4*/ 	.word	0x00030848
        /*01e8*/ 	.short	0x0100
        /*01ea*/ 	.byte	0x08
	.zero		1


	//   ....[9]....
        /*01ec*/ 	.word	0x00001210
        /*01f0*/ 	.word	0x000000e7
        /*01f4*/ 	.word	0x00030800
        /*01f8*/ 	.short	0x010a
        /*01fa*/ 	.byte	0x3f
	.zero		1


	//   ....[10]....
        /*01fc*/ 	.word	0x00001340
        /*0200*/ 	.word	0x000000e7
        /*0204*/ 	.word	0x00030800
        /*0208*/ 	.short	0x010a
        /*020a*/ 	.byte	0x3f
	.zero		1


	//   ....[11]....
        /*020c*/ 	.word	0x000019d0
        /*0210*/ 	.word	0x00000000
        /*0214*/ 	.word	0x00030810
        /*0218*/ 	.short	0x010a
        /*021a*/ 	.byte	0x3f
	.zero		1


	//   ....[12]....
        /*021c*/ 	.word	0x00001a10
        /*0220*/ 	.word	0x00000000
        /*0224*/ 	.word	0x00030810
        /*0228*/ 	.short	0x010a
        /*022a*/ 	.byte	0x3f
	.zero		1


	//   ....[13]....
        /*022c*/ 	.word	0x00001f40
        /*0230*/ 	.word	0x00000000
        /*0234*/ 	.word	0x00030830
        /*0238*/ 	.short	0x010a
        /*023a*/ 	.byte	0x3f
	.zero		1


	//   ....[14]....
        /*023c*/ 	.word	0x00001fc0
        /*0240*/ 	.word	0x00000000
        /*0244*/ 	.word	0x00030830
        /*0248*/ 	.short	0x010a
        /*024a*/ 	.byte	0x3f
	.zero		1


	//   ....[15]....
        /*024c*/ 	.word	0x00003c20
        /*0250*/ 	.word	0x00000005
        /*0254*/ 	.word	0x00000000
        /*0258*/ 	.short	0x0101
        /*025a*/ 	.byte	0x3f
	.zero		1


	//   ....[16]....
        /*025c*/ 	.word	0x00003f50
        /*0260*/ 	.word	0x00000000
        /*0264*/ 	.word	0x00000000
        /*0268*/ 	.short	0x0101
        /*026a*/ 	.byte	0x3f
	.zero		1


	//   ....[17]....
        /*026c*/ 	.word	0x00008730
        /*0270*/ 	.word	0x00000010
        /*0274*/ 	.word	0x00030820
        /*0278*/ 	.short	0x010a
        /*027a*/ 	.byte	0x3f
	.zero		1


	//   ....[18]....
        /*027c*/ 	.word	0x00008e70
        /*0280*/ 	.word	0x00000010
        /*0284*/ 	.word	0x00030840
        /*0288*/ 	.short	0x010a
        /*028a*/ 	.byte	0x3f
	.zero		1


	//   ....[19]....
        /*028c*/ 	.word	0x00009110
        /*0290*/ 	.word	0x00000010
        /*0294*/ 	.word	0x00030828
        /*0298*/ 	.short	0x010a
        /*029a*/ 	.byte	0x3f
	.zero		1


	//   ....[20]....
        /*029c*/ 	.word	0x000093b0
        /*02a0*/ 	.word	0x00000010
        /*02a4*/ 	.word	0x00030848
        /*02a8*/ 	.short	0x010a
        /*02aa*/ 	.byte	0x3f
	.zero		1


	//   ....[21]....
        /*02ac*/ 	.word	0x00009600
        /*02b0*/ 	.word	0x00000010
        /*02b4*/ 	.word	0x00030820
        /*02b8*/ 	.short	0x010a
        /*02ba*/ 	.byte	0x3f
	.zero		1


	//   ....[22]....
        /*02bc*/ 	.word	0x00009920
        /*02c0*/ 	.word	0x00000010
        /*02c4*/ 	.word	0x00030840
        /*02c8*/ 	.short	0x010a
        /*02ca*/ 	.byte	0x3f
	.zero		1


	//   ....[23]....
        /*02cc*/ 	.word	0x00009b90
        /*02d0*/ 	.word	0x00000010
        /*02d4*/ 	.word	0x00030828
        /*02d8*/ 	.short	0x010a
        /*02da*/ 	.byte	0x3f
	.zero		1


	//   ....[24]....
        /*02dc*/ 	.word	0x00009e80
        /*02e0*/ 	.word	0x00000003
        /*02e4*/ 	.word	0x00030840
        /*02e8*/ 	.short	0x010a
        /*02ea*/ 	.byte	0x3f
	.zero		1


	//   ....[25]....
        /*02ec*/ 	.word	0x0000a2c0
        /*02f0*/ 	.word	0x00000006
        /*02f4*/ 	.word	0x00000000
        /*02f8*/ 	.short	0x010a
        /*02fa*/ 	.byte	0x3f
	.zero		1


	//   ....[26]....
        /*02fc*/ 	.word	0x0000a320
        /*0300*/ 	.word	0x00000003
        /*0304*/ 	.word	0x00000000
        /*0308*/ 	.short	0x010a
        /*030a*/ 	.byte	0x3f
	.zero		1


	//   ....[27]....
        /*030c*/ 	.word	0x0000a380
        /*0310*/ 	.word	0x00000000
        /*0314*/ 	.word	0x00000000
        /*0318*/ 	.short	0x010a
        /*031a*/ 	.byte	0x3f
	.zero		1


	//   ....[28]....
        /*031c*/ 	.word	0x0000a3b0
        /*0320*/ 	.word	0x00000003
        /*0324*/ 	.word	0x00000000
        /*0328*/ 	.short	0x010a
        /*032a*/ 	.byte	0x3f
	.zero		1


	//   ....[29]....
        /*032c*/ 	.word	0x0000a480
        /*0330*/ 	.word	0x000000e7
        /*0334*/ 	.word	0x00030800
        /*0338*/ 	.short	0x010a
        /*033a*/ 	.byte	0x3f
	.zero		1


	//   ....[30]....
        /*033c*/ 	.word	0x0000a4d0
        /*0340*/ 	.word	0x00000000
        /*0344*/ 	.word	0x00030810
        /*0348*/ 	.short	0x010a
        /*034a*/ 	.byte	0x3f
	.zero		1


	//   ....[31]....
        /*034c*/ 	.word	0x0000a520
        /*0350*/ 	.word	0x00000000
        /*0354*/ 	.word	0x00030830
        /*0358*/ 	.short	0x010a
        /*035a*/ 	.byte	0x3f
	.zero		1


	//   ....[32]....
        /*035c*/ 	.word	0x0000a6c0
        /*0360*/ 	.word	0x00000010
        /*0364*/ 	.word	0x00030820
        /*0368*/ 	.short	0x010a
        /*036a*/ 	.byte	0x3f
	.zero		1


	//   ....[33]....
        /*036c*/ 	.word	0x0000a710
        /*0370*/ 	.word	0x00000010
        /*0374*/ 	.word	0x00030840
        /*0378*/ 	.short	0x010a
        /*037a*/ 	.byte	0x3f
	.zero		1


	//   ....[34]....
        /*037c*/ 	.word	0x0000a760
        /*0380*/ 	.word	0x00000010
        /*0384*/ 	.word	0x00030828
        /*0388*/ 	.short	0x010a
        /*038a*/ 	.byte	0x3f
	.zero		1


	//   ....[35]....
        /*038c*/ 	.word	0x0000a7b0
        /*0390*/ 	.word	0x00000010
        /*0394*/ 	.word	0x00030848
        /*0398*/ 	.short	0x010a
        /*039a*/ 	.byte	0x3f
	.zero		1


	//   ....[36]....
        /*039c*/ 	.word	0x0000a810
        /*03a0*/ 	.word	0x00000010
        /*03a4*/ 	.word	0x00030820
        /*03a8*/ 	.short	0x010a
        /*03aa*/ 	.byte	0x3f
	.zero		1


	//   ....[37]....
        /*03ac*/ 	.word	0x0000a860
        /*03b0*/ 	.word	0x00000010
        /*03b4*/ 	.word	0x00030840
        /*03b8*/ 	.short	0x010a
        /*03ba*/ 	.byte	0x3f
	.zero		1


	//   ....[38]....
        /*03bc*/ 	.word	0x0000a8b0
        /*03c0*/ 	.word	0x00000010
        /*03c4*/ 	.word	0x00030828
        /*03c8*/ 	.short	0x010a
        /*03ca*/ 	.byte	0x3f
	.zero		1


	//   ....[39]....
        /*03cc*/ 	.word	0x0000a900
        /*03d0*/ 	.word	0x00000003
        /*03d4*/ 	.word	0x00030840
        /*03d8*/ 	.short	0x010a
        /*03da*/ 	.byte	0x3f
	.zero		1


	//   ....[40]....
        /*03dc*/ 	.word	0x0000a9d0
        /*03e0*/ 	.word	0x00000006
        /*03e4*/ 	.word	0x00000000
        /*03e8*/ 	.short	0x010a
        /*03ea*/ 	.byte	0x3f
	.zero		1


	//   ....[41]....
        /*03ec*/ 	.word	0x0000aa20
        /*03f0*/ 	.word	0x00000003
        /*03f4*/ 	.word	0x00000000
        /*03f8*/ 	.short	0x010a
        /*03fa*/ 	.byte	0x3f
	.zero		1


	//   ....[42]....
        /*03fc*/ 	.word	0x0000aa70
        /*0400*/ 	.word	0x00000000
        /*0404*/ 	.word	0x00000000
        /*0408*/ 	.short	0x010a
        /*040a*/ 	.byte	0x3f
	.zero		1


	//----- nvinfo : EIATTR_NUM_MBARRIERS
	.align		4
.L_526:
        /*040c*/ 	.byte	0x03, 0x38
        /*040e*/ 	.short	0x0009


	//----- nvinfo : EIATTR_EXIT_INSTR_OFFSETS
	.align		4
        /*0410*/ 	.byte	0x04, 0x1c
        /*0412*/ 	.short	(.L_528 - .L_527)


	//   ....[0]....
.L_527:
        /*0414*/ 	.word	0x0000a400


	//----- nvinfo : EIATTR_MAX_THREADS
	.align		4
.L_528:
        /*0418*/ 	.byte	0x04, 0x05
        /*041a*/ 	.short	(.L_530 - .L_529)
.L_529:
        /*041c*/ 	.word	0x00000180
        /*0420*/ 	.word	0x00000001
        /*0424*/ 	.word	0x00000001


	//----- nvinfo : EIATTR_CRS_STACK_SIZE
	.align		4
.L_530:
        /*0428*/ 	.byte	0x04, 0x1e
        /*042a*/ 	.short	(.L_532 - .L_531)
.L_531:
        /*042c*/ 	.word	0x00000000


	//----- nvinfo : EIATTR_CBANK_PARAM_SIZE
	.align		4
.L_532:
        /*0430*/ 	.byte	0x03, 0x19
        /*0432*/ 	.short	0x0970


	//----- nvinfo : EIATTR_PARAM_CBANK
	.align		4
        /*0434*/ 	.byte	0x04, 0x0a
        /*0436*/ 	.short	(.L_534 - .L_533)
	.align		4
.L_533:
        /*0438*/ 	.word	index@(.nv.constant0._ZN7cutlass13device_kernelIN5flash11enable_sm90INS1_16FlashAttnBwdSm90INS1_25CollectiveMainloopBwdSm90ILi2ELi2ELi2EN4cute5tupleIJNS5_1CILi1EEES8_S8_EEENS6_IJNS7_ILi64EEENS7_ILi128EEESB_EEENS_10bfloat16_tEfNS_4arch4Sm90ELb0ELb1ELb0ELb0ELb1ELb1ELb0ELb0ELi2ELi1ELi2ELi1ELb0EEENS1_21CollectiveEpilogueBwdISC_SD_SF_Li256ELb0ELb0ELi1EEENS1_19SingleTileSchedulerILb0ELb0ELb0ELi128EEEEEEEEEvNT_6ParamsE)
        /*043c*/ 	.short	0x0210
        /*043e*/ 	.short	0x0970


	//----- nvinfo : EIATTR_SW_WAR
	.align		4
.L_534:
        /*0440*/ 	.byte	0x04, 0x36
        /*0442*/ 	.short	(.L_536 - .L_535)
.L_535:
        /*0444*/ 	.word	0x00000008
.L_536:


//--------------------- .nv.info._ZN7cutlass13device_kernelIN5flash11enable_sm90INS1_16FlashAttnBwdSm90INS1_25CollectiveMainloopBwdSm90ILi2ELi2ELi2EN4cute5tupleIJNS5_1CILi1EEES8_S8_EEENS6_IJNS7_ILi64EEENS7_ILi128EEESB_EEENS_10bfloat16_tEfNS_4arch4Sm90ELb0ELb1ELb0ELb0ELb0ELb1ELb0ELb0ELi2ELi1ELi2ELi1ELb0EEENS1_24CollectiveEpilogueBwdGQAISC_fSF_Li256ELb0ELb0EEENS1_19SingleTileSchedulerILb0ELb0ELb0ELi128EEEEEEEEEvNT_6ParamsE --------------------------
	.section	.nv.info._ZN7cutlass13device_kernelIN5flash11enable_sm90INS1_16FlashAttnBwdSm90INS1_25CollectiveMainloopBwdSm90ILi2ELi2ELi2EN4cute5tupleIJNS5_1CILi1EEES8_S8_EEENS6_IJNS7_ILi64EEENS7_ILi128EEESB_EEENS_10bfloat16_tEfNS_4arch4Sm90ELb0ELb1ELb0ELb0ELb0ELb1ELb0ELb0ELi2ELi1ELi2ELi1ELb0EEENS1_24CollectiveEpilogueBwdGQAISC_fSF_Li256ELb0ELb0EEENS1_19SingleTileSchedulerILb0ELb0ELb0ELi128EEEEEEEEEvNT_6ParamsE,"",@"SHT_CUDA_INFO"
	.sectionflags	@""
	.align	4


	//----- nvinfo : EIATTR_CUDA_API_VERSION
	.align		4
        /*0000*/ 	.byte	0x04, 0x37
        /*0002*/ 	.short	(.L_538 - .L_537)
.L_537:
        /*0004*/ 	.word	0x00000082


	//----- nvinfo : EIATTR_KPARAM_INFO
	.align		4
.L_538:
        /*0008*/ 	.byte	0x04, 0x17
        /*000a*/ 	.short	(.L_540 - .L_539)
.L_539:
        /*000c*/ 	.word	0x00000000
        /*0010*/ 	.short	0x0000
        /*0012*/ 	.short	0x0070
        /*0014*/ 	.byte	0x00, 0xf0, 0x01, 0x1a


	//----- nvinfo : EIATTR_SPARSE_MMA_MASK
	.align		4
.L_540:
        /*0018*/ 	.byte	0x03, 0x50
        /*001a*/ 	.short	0x0000


	//----- nvinfo : EIATTR_MAXREG_COUNT
	.align		4
        /*001c*/ 	.byte	0x03, 0x1b
        /*001e*/ 	.short	0x00a8


	//----- nvinfo : EIATTR_NUM_BARRIERS
	.align		4
        /*0020*/ 	.byte	0x02, 0x4c
        /*0022*/ 	.byte	0x10
	.zero		1


	//----- nvinfo : EIATTR_EXTERNS
	.align		4
        /*0024*/ 	.byte	0x04, 0x0f
        /*0026*/ 	.short	(.L_542 - .L_541)


	//   ....[0]....
	.align		4
.L_541:
        /*0028*/ 	.word	index@(__assertfail)


	//----- nvinfo : EIATTR_ANNOTATIONS
	.align		4
.L_542:
        /*002c*/ 	.byte	0x04, 0x55
        /*002e*/ 	.short	(.L_544 - .L_543)


	//   ....[0]....
.L_543:
        /*0030*/ 	.word	0x00000001
        /*0034*/ 	.byte	0xd0, 0x61, 0x00, 0x00, 0x01, 0x00, 0x00, 0x00, 0xc0, 0x63, 0x00, 0x00, 0x01, 0x00, 0x00, 0x00
        /*0044*/ 	.byte	0xb0, 0x6e, 0x00, 0x00, 0x01, 0x00, 0x00, 0x00, 0xd0, 0x6e, 0x00, 0x00, 0x01, 0x00, 0x00, 0x00
        /*0054*/ 	.byte	0x70, 0x73, 0x00, 0x00


	//----- nvinfo : EIATTR_MERCURY_ISA_VERSION
	.align		4
.L_544:
        /*0058*/ 	.byte	0x03, 0x5f
        /*005a*/ 	.short	0x0101


	//----- nvinfo : EIATTR_INT_WARP_WIDE_INSTR_OFFSETS
	.align		4
        /*005c*/ 	.byte	0x04, 0x31
        /*005e*/ 	.short	(.L_546 - .L_545)


	//   ....[0]....
.L_545:
        /*0060*/ 	.word	0x00000190


	//   ....[1]....
        /*0064*/ 	.word	0x000001c0


	//----- nvinfo : EIATTR_COOP_GROUP_MASK_REGIDS
	.align		4
.L_546:
        /*0068*/ 	.byte	0x04, 0x29
        /*006a*/ 	.short	(.L_548 - .L_547)


	//   ....[0]....
.L_547:
        /*006c*/ 	.word	0xffffffff


	//   ....[1]....
        /*0070*/ 	.word	0xffffffff


	//   ....[2]....
        /*0074*/ 	.word	0xffffffff


	//   ....[3]....
        /*0078*/ 	.word	0xffffffff


	//   ....[4]....
        /*007c*/ 	.word	0xffffffff


	//   ....[5]....
        /*0080*/ 	.word	0xffffffff


	//   ....[6]....
        /*0084*/ 	.word	0xffffffff


	//   ....[7]....
        /*0088*/ 	.word	0x0500000f


	//----- nvinfo : EIATTR_COOP_GROUP_INSTR_OFFSETS
	.align		4
.L_548:
        /*008c*/ 	.byte	0x04, 0x28
        /*008e*/ 	.short	(.L_550 - .L_549)


	//   ....[0]....
.L_549:
        /*0090*/ 	.word	0x00000070


	//   ....[1]....
        /*0094*/ 	.word	0x000001a0


	//   ....[2]....
        /*0098*/ 	.word	0x000001f0


	//   ....[3]....
        /*009c*/ 	.word	0x000003e0


	//   ....[4]....
        /*00a0*/ 	.word	0x00000600


	//   ....[5]....
        /*00a4*/ 	.word	0x00001170


	//   ....[6]....
        /*00a8*/ 	.word	0x00004bc0


	//   ....[7]....
        /*00ac*/ 	.word	0x00007a30


	//----- nvinfo : EIATTR_REG_RECONFIG
	.align		4
.L_550:
        /*00b0*/ 	.byte	0x01, 0x54
	.zero		2


	//----- nvinfo : EIATTR_SYSCALL_OFFSETS
	.align		4
        /*00b4*/ 	.byte	0x04, 0x46
        /*00b6*/ 	.short	(.L_552 - .L_551)


	//   ....[0]....
.L_551:
        /*00b8*/ 	.word	0x00000db0


	//   ....[1]....
        /*00bc*/ 	.word	0x00000ea0


	//   ....[2]....
        /*00c0*/ 	.word	0x00001000


	//   ....[3]....
        /*00c4*/ 	.word	0x000010f0


	//----- nvinfo : EIATTR_MBARRIER_INSTR_OFFSETS
	.align		4
.L_552:
        /*00c8*/ 	.byte	0x04, 0x39
        /*00ca*/ 	.short	(.L_554 - .L_553)


	//   ....[0]....
.L_553:
        /*00cc*/ 	.word	0x00000290
        /*00d0*/ 	.word	0x000000ff
        /*00d4*/ 	.word	0x00030800
        /*00d8*/ 	.short	0x0100
        /*00da*/ 	.byte	0x06
	.zero		1


	//   ....[1]....
        /*00dc*/ 	.word	0x00000390
        /*00e0*/ 	.word	0x000000ff
        /*00e4*/ 	.word	0x00030810
        /*00e8*/ 	.short	0x0100
        /*00ea*/ 	.byte	0x08
	.zero		1


	//   ....[2]....
        /*00ec*/ 	.word	0x000003a0
        /*00f0*/ 	.word	0x000000ff
        /*00f4*/ 	.word	0x00030820
        /*00f8*/ 	.short	0x0100
        /*00fa*/ 	.byte	0x08
	.zero		1


	//   ....[3]....
        /*00fc*/ 	.word	0x000003b0
        /*0100*/ 	.word	0x000000ff
        /*0104*/ 	.word	0x00030818
        /*0108*/ 	.short	0x0100
        /*010a*/ 	.byte	0x08
	.zero		1


	//   ....[4]....
        /*010c*/ 	.word	0x000003c0
        /*0110*/ 	.word	0x000000ff
        /*0114*/ 	.word	0x00030828
        /*0118*/ 	.short	0x0100
        /*011a*/ 	.byte	0x08
	.zero		1


	//   ....[5]....
        /*011c*/ 	.word	0x000004f0
        /*0120*/ 	.word	0x000000ff
        /*0124*/ 	.word	0x00030830
        /*0128*/ 	.short	0x0100
        /*012a*/ 	.byte	0x08
	.zero		1


	//   ....[6]....
        /*012c*/ 	.word	0x00000500
        /*0130*/ 	.word	0x000000ff
        /*0134*/ 	.word	0x00030840
        /*0138*/ 	.short	0x0100
        /*013a*/ 	.byte	0x08
	.zero		1


	//   ....[7]....
        /*013c*/ 	.word	0x00000510
        /*0140*/ 	.word	0x000000ff
        /*0144*/ 	.word	0x00030838
        /*0148*/ 	.short	0x0100
        /*014a*/ 	.byte	0x08
	.zero		1


	//   ....[8]....
        /*014c*/ 	.word	0x00000520
        /*0150*/ 	.word	0x000000ff
        /*0154*/ 	.word	0x00030848
        /*0158*/ 	.short	0x0100
        /*015a*/ 	.byte	0x08
	.zero		1


	//   ....[9]....
        /*015c*/ 	.word	0x000011a0
        /*0160*/ 	.word	0x000000e5
        /*0164*/ 	.word	0x00030800
        /*0168*/ 	.short	0x010a
        /*016a*/ 	.byte	0x3f
	.zero		1


	//   ....[10]....
        /*016c*/ 	.word	0x000012d0
        /*0170*/ 	.word	0x000000e5
        /*0174*/ 	.word	0x00030800
        /*0178*/ 	.short	0x010a
        /*017a*/ 	.byte	0x3f
	.zero		1


	//   ....[11]....
        /*017c*/ 	.word	0x00001950
        /*0180*/ 	.word	0x00000000
        /*0184*/ 	.word	0x00030810
        /*0188*/ 	.short	0x010a
        /*018a*/ 	.byte	0x3f
	.zero		1


	//   ....[12]....
        /*018c*/ 	.word	0x00001990
        /*0190*/ 	.word	0x00000000
        /*0194*/ 	.word	0x00030810
        /*0198*/ 	.short	0x010a
        /*019a*/ 	.byte	0x3f
	.zero		1


	//   ....[13]....
        /*019c*/ 	.word	0x00001ec0
        /*01a0*/ 	.word	0x00000000
        /*01a4*/ 	.word	0x00030830
        /*01a8*/ 	.short	0x010a
        /*01aa*/ 	.byte	0x3f
	.zero		1


	//   ....[14]....
        /*01ac*/ 	.word	0x00001f40
        /*01b0*/ 	.word	0x00000000
        /*01b4*/ 	.word	0x00030830
        /*01b8*/ 	.short	0x010a
        /*01ba*/ 	.byte	0x3f
	.zero		1


	//   ....[15]....
        /*01bc*/ 	.word	0x00003ba0
        /*01c0*/ 	.word	0x00000005
        /*01c4*/ 	.word	0x00000000
        /*01c8*/ 	.short	0x0101
        /*01ca*/ 	.byte	0x3f
	.zero		1


	//   ....[16]....
        /*01cc*/ 	.word	0x00003ec0
        /*01d0*/ 	.word	0x00000000
        /*01d4*/ 	.word	0x00000000
        /*01d8*/ 	.short	0x0101
        /*01da*/ 	.byte	0x3f
	.zero		1


	//   ....[17]....
        /*01dc*/ 	.word	0x00005d10
        /*01e0*/ 	.word	0x00000010
        /*01e4*/ 	.word	0x00030820
        /*01e8*/ 	.short	0x010a
        /*01ea*/ 	.byte	0x3f
	.zero		1


	//   ....[18]....
        /*01ec*/ 	.word	0x00006450
        /*01f0*/ 	.word	0x00000010
        /*01f4*/ 	.word	0x00030840
        /*01f8*/ 	.short	0x010a
        /*01fa*/ 	.byte	0x3f
	.zero		1


	//   ....[19]....
        /*01fc*/ 	.word	0x000066f0
        /*0200*/ 	.word	0x00000010
        /*0204*/ 	.word	0x00030828
        /*0208*/ 	.short	0x010a
        /*020a*/ 	.byte	0x3f
	.zero		1


	//   ....[20]....
        /*020c*/ 	.word	0x00006990
        /*0210*/ 	.word	0x00000010
        /*0214*/ 	.word	0x00030848
        /*0218*/ 	.short	0x010a
        /*021a*/ 	.byte	0x3f
	.zero		1


	//   ....[21]....
        /*021c*/ 	.word	0x00006be0
        /*0220*/ 	.word	0x00000010
        /*0224*/ 	.word	0x00030820
        /*0228*/ 	.short	0x010a
        /*022a*/ 	.byte	0x3f
	.zero		1


	//   ....[22]....
        /*022c*/ 	.word	0x00006f00
        /*0230*/ 	.word	0x00000010
        /*0234*/ 	.word	0x00030840
        /*0238*/ 	.short	0x010a
        /*023a*/ 	.byte	0x3f
	.zero		1


	//   ....[23]....
        /*023c*/ 	.word	0x00007170
        /*0240*/ 	.word	0x00000010
        /*0244*/ 	.word	0x00030828
        /*0248*/ 	.short	0x010a
        /*024a*/ 	.byte	0x3f
	.zero		1


	//   ....[24]....
        /*024c*/ 	.word	0x00007460
        /*0250*/ 	.word	0x00000003
        /*0254*/ 	.word	0x00030840
        /*0258*/ 	.short	0x010a
        /*025a*/ 	.byte	0x3f
	.zero		1


	//   ....[25]....
        /*025c*/ 	.word	0x000078a0
        /*0260*/ 	.word	0x00000006
        /*0264*/ 	.word	0x00000000
        /*0268*/ 	.short	0x010a
        /*026a*/ 	.byte	0x3f
	.zero		1


	//   ....[26]....
        /*026c*/ 	.word	0x00007900
        /*0270*/ 	.word	0x00000003
        /*0274*/ 	.word	0x00000000
        /*0278*/ 	.short	0x010a
        /*027a*/ 	.byte	0x3f
	.zero		1


	//   ....[27]....
        /*027c*/ 	.word	0x00007960
        /*0280*/ 	.word	0x00000000
        /*0284*/ 	.word	0x00000000
        /*0288*/ 	.short	0x010a
        /*028a*/ 	.byte	0x3f
	.zero		1


	//   ....[28]....
        /*028c*/ 	.word	0x00007990
        /*0290*/ 	.word	0x00000003
        /*0294*/ 	.word	0x00000000
        /*0298*/ 	.short	0x010a
        /*029a*/ 	.byte	0x3f
	.zero		1


	//   ....[29]....
        /*029c*/ 	.word	0x00007a60
        /*02a0*/ 	.word	0x000000e5
        /*02a4*/ 	.word	0x00030800
        /*02a8*/ 	.short	0x010a
        /*02aa*/ 	.byte	0x3f
	.zero		1


	//   ....[30]....
        /*02ac*/ 	.word	0x00007ab0
        /*02b0*/ 	.word	0x00000000
        /*02b4*/ 	.word	0x00030810
        /*02b8*/ 	.short	0x010a
        /*02ba*/ 	.byte	0x3f
	.zero		1


	//   ....[31]....
        /*02bc*/ 	.word	0x00007b00
        /*02c0*/ 	.word	0x00000000
        /*02c4*/ 	.word	0x00030830
        /*02c8*/ 	.short	0x010a
        /*02ca*/ 	.byte	0x3f
	.zero		1


	//   ....[32]....
        /*02cc*/ 	.word	0x00007b50
        /*02d0*/ 	.word	0x00000010
        /*02d4*/ 	.word	0x00030820
        /*02d8*/ 	.short	0x010a
        /*02da*/ 	.byte	0x3f
	.zero		1


	//   ....[33]....
        /*02dc*/ 	.word	0x00007ba0
        /*02e0*/ 	.word	0x00000010
        /*02e4*/ 	.word	0x00030840
        /*02e8*/ 	.short	0x010a
        /*02ea*/ 	.byte	0x3f
	.zero		1


	//   ....[34]....
        /*02ec*/ 	.word	0x00007bf0
        /*02f0*/ 	.word	0x00000010
        /*02f4*/ 	.word	0x00030828
        /*02f8*/ 	.short	0x010a
        /*02fa*/ 	.byte	0x3f
	.zero		1


	//   ....[35]....
        /*02fc*/ 	.word	0x00007c40
        /*0300*/ 	.word	0x00000010
        /*0304*/ 	.word	0x00030848
        /*0308*/ 	.short	0x010a
        /*030a*/ 	.byte	0x3f
	.zero		1


	//   ....[36]....
        /*030c*/ 	.word	0x00007ca0
        /*0310*/ 	.word	0x00000010
        /*0314*/ 	.word	0x00030820
        /*0318*/ 	.short	0x010a
        /*031a*/ 	.byte	0x3f
	.zero		1


	//   ....[37]....
        /*031c*/ 	.word	0x00007cf0
        /*0320*/ 	.word	0x00000010
        /*0324*/ 	.word	0x00030840
        /*0328*/ 	.short	0x010a
        /*032a*/ 	.byte	0x3f
	.zero		1


	//   ....[38]....
        /*032c*/ 	.word	0x00007d40
        /*0330*/ 	.word	0x00000010
        /*0334*/ 	.word	0x00030828
        /*0338*/ 	.short	0x010a
        /*033a*/ 	.byte	0x3f
	.zero		1


	//   ....[39]....
        /*033c*/ 	.word	0x00007d90
        /*0340*/ 	.word	0x00000003
        /*0344*/ 	.word	0x00030840
        /*0348*/ 	.short	0x010a
        /*034a*/ 	.byte	0x3f
	.zero		1


	//   ....[40]....
        /*034c*/ 	.word	0x00007e60
        /*0350*/ 	.word	0x00000006
        /*0354*/ 	.word	0x00000000
        /*0358*/ 	.short	0x010a
        /*035a*/ 	.byte	0x3f
	.zero		1


	//   ....[41]....
        /*035c*/ 	.word	0x00007eb0
        /*0360*/ 	.word	0x00000003
        /*0364*/ 	.word	0x00000000
        /*0368*/ 	.short	0x010a
        /*036a*/ 	.byte	0x3f
	.zero		1


	//   ....[42]....
        /*036c*/ 	.word	0x00007f00
        /*0370*/ 	.word	0x00000000
        /*0374*/ 	.word	0x00000000
        /*0378*/ 	.short	0x010a
        /*037a*/ 	.byte	0x3f
	.zero		1


	//----- nvinfo : EIATTR_NUM_MBARRIERS
	.align		4
.L_554:
        /*037c*/ 	.byte	0x03, 0x38
        /*037e*/ 	.short	0x0009


	//----- nvinfo : EIATTR_EXIT_INSTR_OFFSETS
	.align		4
        /*0380*/ 	.byte	0x04, 0x1c
        /*0382*/ 	.short	(.L_556 - .L_555)


	//   ....[0]....
.L_555:
        /*0384*/ 	.word	0x000079e0


	//----- nvinfo : EIATTR_MAX_THREADS
	.align		4
.L_556:
        /*0388*/ 	.byte	0x04, 0x05
        /*038a*/ 	.short	(.L_558 - .L_557)
.L_557:
        /*038c*/ 	.word	0x00000180
        /*0390*/ 	.word	0x00000001
        /*0394*/ 	.word	0x00000001


	//----- nvinfo : EIATTR_CRS_STACK_SIZE
	.align		4
.L_558:
        /*0398*/ 	.byte	0x04, 0x1e
        /*039a*/ 	.short	(.L_560 - .L_559)
.L_559:
        /*039c*/ 	.word	0x00000000


	//----- nvinfo : EIATTR_CBANK_PARAM_SIZE
	.align		4
.L_560:
        /*03a0*/ 	.byte	0x03, 0x19
        /*03a2*/ 	.short	0x06f0


	//----- nvinfo : EIATTR_PARAM_CBANK
	.align		4
        /*03a4*/ 	.byte	0x04, 0x0a
        /*03a6*/ 	.short	(.L_562 - .L_561)
	.align		4
.L_561:
        /*03a8*/ 	.word	index@(.nv.constant0._ZN7cutlass13device_kernelIN5flash11enable_sm90INS1_16FlashAttnBwdSm90INS1_25CollectiveMainloopBwdSm90ILi2ELi2ELi2EN4cute5tupleIJNS5_1CILi1EEES8_S8_EEENS6_IJNS7_ILi64EEENS7_ILi128EEESB_EEENS_10bfloat16_tEfNS_4arch4Sm90ELb0ELb1ELb0ELb0ELb0ELb1ELb0ELb0ELi2ELi1ELi2ELi1ELb0EEENS1_24CollectiveEpilogueBwdGQAISC_fSF_Li256ELb0ELb0EEENS1_19SingleTileSchedulerILb0ELb0ELb0ELi128EEEEEEEEEvNT_6ParamsE)
        /*03ac*/ 	.short	0x0210
        /*03ae*/ 	.short	0x06f0


	//----- nvinfo : EIATTR_SW_WAR
	.align		4
.L_562:
        /*03b0*/ 	.byte	0x04, 0x36
        /*03b2*/ 	.short	(.L_564 - .L_563)
.L_563:
        /*03b4*/ 	.word	0x00000008
.L_564:


//--------------------- .nv.info._ZN7cutlass13device_kernelIN5flash11enable_sm90INS1_16FlashAttnBwdSm90INS1_25CollectiveMainloopBwdSm90ILi2ELi2ELi2EN4cute5tupleIJNS5_1CILi1EEES8_S8_EEENS6_IJNS7_ILi64EEENS7_ILi128EEESB_EEENS_10bfloat16_tEfNS_4arch4Sm90ELb0ELb1ELb0ELb0ELb1ELb1ELb0ELb0ELi2ELi1ELi2ELi1ELb0EEENS1_24CollectiveEpilogueBwdGQAISC_fSF_Li256ELb0ELb1EEENS1_19SingleTileSchedulerILb0ELb0ELb0ELi128EEEEEEEEEvNT_6ParamsE --------------------------
	.section	.nv.info._ZN7cutlass13device_kernelIN5flash11enable_sm90INS1_16FlashAttnBwdSm90INS1_25CollectiveMainloopBwdSm90ILi2ELi2ELi2EN4cute5tupleIJNS5_1CILi1EEES8_S8_EEENS6_IJNS7_ILi64EEENS7_ILi128EEESB_EEENS_10bfloat16_tEfNS_4arch4Sm90ELb0ELb1ELb0ELb0ELb1ELb1ELb0ELb0ELi2ELi1ELi2ELi1ELb0EEENS1_24CollectiveEpilogueBwdGQAISC_fSF_Li256ELb0ELb1EEENS1_19SingleTileSchedulerILb0ELb0ELb0ELi128EEEEEEEEEvNT_6ParamsE,"",@"SHT_CUDA_INFO"
	.sectionflags	@""
	.align	4


	//----- nvinfo : EIATTR_CUDA_API_VERSION
	.align		4
        /*0000*/ 	.byte	0x04, 0x37
        /*0002*/ 	.short	(.L_566 - .L_565)
.L_565:
        /*0004*/ 	.word	0x00000082


	//----- nvinfo : EIATTR_KPARAM_INFO
	.align		4
.L_566:
        /*0008*/ 	.byte	0x04, 0x17
        /*000a*/ 	.short	(.L_568 - .L_567)
.L_567:
        /*000c*/ 	.word	0x00000000
        /*0010*/ 	.short	0x0000
        /*0012*/ 	.short	0x0070
        /*0014*/ 	.byte	0x00, 0xf0, 0x01, 0x1a


	//----- nvinfo : EIATTR_SPARSE_MMA_MASK
	.align		4
.L_568:
        /*0018*/ 	.byte	0x03, 0x50
        /*001a*/ 	.short	0x0000


	//----- nvinfo : EIATTR_MAXREG_COUNT
	.align		4
        /*001c*/ 	.byte	0x03, 0x1b
        /*001e*/ 	.short	0x00a8


	//----- nvinfo : EIATTR_NUM_BARRIERS
	.align		4
        /*0020*/ 	.byte	0x02, 0x4c
        /*0022*/ 	.byte	0x10
	.zero		1


	//----- nvinfo : EIATTR_EXTERNS
	.align		4
        /*0024*/ 	.byte	0x04, 0x0f
        /*0026*/ 	.short	(.L_570 - .L_569)


	//   ....[0]....
	.align		4
.L_569:
        /*0028*/ 	.word	index@(__assertfail)


	//----- nvinfo : EIATTR_ANNOTATIONS
	.align		4
.L_570:
        /*002c*/ 	.byte	0x04, 0x55
        /*002e*/ 	.short	(.L_572 - .L_571)


	//   ....[0]....
.L_571:
        /*0030*/ 	.word	0x00000001
        /*0034*/ 	.byte	0xc0, 0x75, 0x00, 0x00, 0x01, 0x00, 0x00, 0x00, 0xb0, 0x77, 0x00, 0x00, 0x01, 0x00, 0x00, 0x00
        /*0044*/ 	.byte	0xa0, 0x82, 0x00, 0x00, 0x01, 0x00, 0x00, 0x00, 0xc0, 0x82, 0x00, 0x00, 0x01, 0x00, 0x00, 0x00
        /*0054*/ 	.byte	0x60, 0x87, 0x00, 0x00


	//----- nvinfo : EIATTR_MERCURY_ISA_VERSION
	.align		4
.L_572:
        /*0058*/ 	.byte	0x03, 0x5f
        /*005a*/ 	.short	0x0101


	//----- nvinfo : EIATTR_INT_WARP_WIDE_INSTR_OFFSETS
	.align		4
        /*005c*/ 	.byte	0x04, 0x31
        /*005e*/ 	.short	(.L_574 - .L_573)


	//   ....[0]....
.L_573:
        /*0060*/ 	.word	0x00000190


	//   ....[1]....
        /*0064*/ 	.word	0x000001c0


	//   ....[2]....
        /*0068*/ 	.word	0x00005a10


	//   ....[3]....
        /*006c*/ 	.word	0x00006010


	//   ....[4]....
        /*0070*/ 	.word	0x000064c0


	//   ....[5]....
        /*0074*/ 	.word	0x00006790


	//   ....[6]....
        /*0078*/ 	.word	0x000069f0


	//   ....[7]....
        /*007c*/ 	.word	0x00006b80


	//----- nvinfo : EIATTR_COOP_GROUP_MASK_REGIDS
	.align		4
.L_574:
        /*0080*/ 	.byte	0x04, 0x29
        /*0082*/ 	.short	(.L_576 - .L_575)


	//   ....[0]....
.L_575:
        /*0084*/ 	.word	0xffffffff


	//   ....[1]....
        /*0088*/ 	.word	0xffffffff


	//   ....[2]....
        /*008c*/ 	.word	0xffffffff


	//   ....[3]....
        /*0090*/ 	.word	0xffffffff


	//   ....[4]....
        /*0094*/ 	.word	0xffffffff


	//   ....[5]....
        /*0098*/ 	.word	0xffffffff


	//   ....[6]....
        /*009c*/ 	.word	0xffffffff


	//   ....[7]....
        /*00a0*/ 	.word	0xffffffff


	//   ....[8]....
        /*00a4*/ 	.word	0xffffffff


	//   ....[9]....
        /*00a8*/ 	.word	0xffffffff


	//   ....[10]....
        /*00ac*/ 	.word	0xffffffff


	//   ....[11]....
        /*00b0*/ 	.word	0xffffffff


	//   ....[12]....
        /*00b4*/ 	.word	0xffffffff


	//   ....[13]....
        /*00b8*/ 	.word	0xffffffff


	//   ....[14]....
        /*00bc*/ 	.word	0xffffffff


	//   ....[15]....
        /*00c0*/ 	.word	0xffffffff


	//   ....[16]....
        /*00c4*/ 	.word	0xffffffff


	//   ....[17]....
        /*00c8*/ 	.word	0xffffffff


	//   ....[18]....
        /*00cc*/ 	.word	0xffffffff


	//   ....[19]....
        /*00d0*/ 	.word	0xffffffff


	//   ....[20]....
        /*00d4*/ 	.word	0x0500000f


	//   ....[21]....
        /*00d8*/ 	.word	0x0500000f


	//   ....[22]....
        /*00dc*/ 	.word	0x0500000f


	//   ....[23]....
        /*00e0*/ 	.word	0x0500000f


	//   ....[24]....
        /*00e4*/ 	.word	0x0500000f


	//   ....[25]....
        /*00e8*/ 	.word	0x0500000f


	//----- nvinfo : EIATTR_COOP_GROUP_INSTR_OFFSETS
	.align		4
.L_576:
        /*00ec*/ 	.byte	0x04, 0x28
        /*00ee*/ 	.short	(.L_578 - .L_577)


	//   ....[0]....
.L_577:
        /*00f0*/ 	.word	0x00000070


	//   ....[1]....
        /*00f4*/ 	.word	0x000001a0


	//   ....[2]....
        /*00f8*/ 	.word	0x000001f0


	//   ....[3]....
        /*00fc*/ 	.word	0x000003e0


	//   ....[4]....
        /*0100*/ 	.word	0x00000610


	//   ....[5]....
        /*0104*/ 	.word	0x00001180


	//   ....[6]....
        /*0108*/ 	.word	0x00004990


	//   ....[7]....
        /*010c*/ 	.word	0x00004b10


	//   ....[8]....
        /*0110*/ 	.word	0x00004e00


	//   ....[9]....
        /*0114*/ 	.word	0x00004f90


	//   ....[10]....
        /*0118*/ 	.word	0x000050b0


	//   ....[11]....
        /*011c*/ 	.word	0x00005610


	//   ....[12]....
        /*0120*/ 	.word	0x00005940


	//   ....[13]....
        /*0124*/ 	.word	0x00005c90


	//   ....[14]....
        /*0128*/ 	.word	0x00005f40


	//   ....[15]....
        /*012c*/ 	.word	0x00006180


	//   ....[16]....
        /*0130*/ 	.word	0x000063f0


	//   ....[17]....
        /*0134*/ 	.word	0x000066d0


	//   ....[18]....
        /*0138*/ 	.word	0x000068f0


	//   ....[19]....
        /*013c*/ 	.word	0x00006a80


	//   ....[20]....
        /*0140*/ 	.word	0x00008e20


	//   ....[21]....
        /*0144*/ 	.word	0x00008f70


	//   ....[22]....
        /*0148*/ 	.word	0x00008fe0


	//   ....[23]....
        /*014c*/ 	.word	0x00009050


	//   ....[24]....
        /*0150*/ 	.word	0x000090c0


	//   ....[25]....
        /*0154*/ 	.word	0x00009130


	//----- nvinfo : EIATTR_REG_RECONFIG
	.align		4
.L_578:
        /*0158*/ 	.byte	0x01, 0x54
	.zero		2


	//----- nvinfo : EIATTR_SYSCALL_OFFSETS
	.align		4
        /*015c*/ 	.byte	0x04, 0x46
        /*015e*/ 	.short	(.L_580 - .L_579)


	//   ....[0]....
.L_579:
        /*0160*/ 	.word	0x00000dc0


	//   ....[1]....
        /*0164*/ 	.word	0x00000eb0


	//   ....[2]....
        /*0168*/ 	.word	0x00001010


	//   ....[3]....
        /*016c*/ 	.word	0x00001100


	//----- nvinfo : EIATTR_MBARRIER_INSTR_OFFSETS
	.align		4
.L_580:
        /*0170*/ 	.byte	0x04, 0x39
        /*0172*/ 	.short	(.L_582 - .L_581)


	//   ....[0]....
.L_581:
        /*0174*/ 	.word	0x00000290
        /*0178*/ 	.word	0x000000ff
        /*017c*/ 	.word	0x00030800
        /*0180*/ 	.short	0x0100
        /*0182*/ 	.byte	0x06
	.zero		1


	//   ....[1]....
        /*0184*/ 	.word	0x00000390
        /*0188*/ 	.word	0x000000ff
        /*018c*/ 	.word	0x00030810
        /*0190*/ 	.short	0x0100
        /*0192*/ 	.byte	0x08
	.zero		1


	//   ....[2]....
        /*0194*/ 	.word	0x000003a0
        /*0198*/ 	.word	0x000000ff
        /*019c*/ 	.word	0x00030820
        /*01a0*/ 	.short	0x0100
        /*01a2*/ 	.byte	0x08
	.zero		1


	//   ....[3]....
        /*01a4*/ 	.word	0x000003b0
        /*01a8*/ 	.word	0x000000ff
        /*01ac*/ 	.word	0x00030818
        /*01b0*/ 	.short	0x0100
        /*01b2*/ 	.byte	0x08
	.zero		1


	//   ....[4]....
        /*01b4*/ 	.word	0x000003c0
        /*01b8*/ 	.word	0x000000ff
        /*01bc*/ 	.word	0x00030828
        /*01c0*/ 	.short	0x0100
        /*01c2*/ 	.byte	0x08
	.zero		1


	//   ....[5]....
        /*01c4*/ 	.word	0x000004f0
        /*01c8*/ 	.word	0x000000ff
        /*01cc*/ 	.word	0x00030830
        /*01d0*/ 	.short	0x0100
        /*01d2*/ 	.byte	0x08
	.zero		1


	//   ....[6]....
        /*01d4*/ 	.word	0x00000500
        /*01d8*/ 	.word	0x000000ff
        /*01dc*/ 	.word	0x00030840
        /*01e0*/ 	.short	0x0100
        /*01e2*/ 	.byte	0x08
	.zero		1


	//   ....[7]....
        /*01e4*/ 	.word	0x00000510
        /*01e8*/ 	.word	0x000000ff
        /*01ec*/ 	.word	0x00030838
        /*01f0*/ 	.short	0x0100
        /*01f2*/ 	.byte	0x08
	.zero		1


	//   ....[8]....
        /*01f4*/ 	.word	0x00000520
        /*01f8*/ 	.word	0x000000ff
        /*01fc*/ 	.word	0x00030848
        /*0200*/ 	.short	0x0100
        /*0202*/ 	.byte	0x08
	.zero		1


	//   ....[9]....
        /*0204*/ 	.word	0x000011b0
        /*0208*/ 	.word	0x000000e7
        /*020c*/ 	.word	0x00030800
        /*0210*/ 	.short	0x010a
        /*0212*/ 	.byte	0x3f
	.zero		1


	//   ....[10]....
        /*0214*/ 	.word	0x000012e0
        /*0218*/ 	.word	0x000000e7
        /*021c*/ 	.word	0x00030800
        /*0220*/ 	.short	0x010a
        /*0222*/ 	.byte	0x3f
	.zero		1


	//   ....[11]....
        /*0224*/ 	.word	0x00001960
        /*0228*/ 	.word	0x00000000
        /*022c*/ 	.word	0x00030810
        /*0230*/ 	.short	0x010a
        /*0232*/ 	.byte	0x3f
	.zero		1


	//   ....[12]....
        /*0234*/ 	.word	0x000019a0
        /*0238*/ 	.word	0x00000000
        /*023c*/ 	.word	0x00030810
        /*0240*/ 	.short	0x010a
        /*0242*/ 	.byte	0x3f
	.zero		1


	//   ....[13]....
        /*0244*/ 	.word	0x00001ed0
        /*0248*/ 	.word	0x00000000
        /*024c*/ 	.word	0x00030830
        /*0250*/ 	.short	0x010a
        /*0252*/ 	.byte	0x3f
	.zero		1


	//   ....[14]....
        /*0254*/ 	.word	0x00001f50
        /*0258*/ 	.word	0x00000000
        /*025c*/ 	.word	0x00030830
        /*0260*/ 	.short	0x010a
        /*0262*/ 	.byte	0x3f
	.zero		1


	//   ....[15]....
        /*0264*/ 	.word	0x00003bb0
        /*0268*/ 	.word	0x00000005
        /*026c*/ 	.word	0x00000000
        /*0270*/ 	.short	0x0101
        /*0272*/ 	.byte	0x3f
	.zero		1


	//   ....[16]....
        /*0274*/ 	.word	0x00003ee0
        /*0278*/ 	.word	0x00000000
        /*027c*/ 	.word	0x00000000
        /*0280*/ 	.short	0x0101
        /*0282*/ 	.byte	0x3f
	.zero		1


	//   ....[17]....
        /*0284*/ 	.word	0x00007100
        /*0288*/ 	.word	0x00000010
        /*028c*/ 	.word	0x00030820
        /*0290*/ 	.short	0x010a
        /*0292*/ 	.byte	0x3f
	.zero		1


	//   ....[18]....
        /*0294*/ 	.word	0x00007840
        /*0298*/ 	.word	0x00000010
        /*029c*/ 	.word	0x00030840
        /*02a0*/ 	.short	0x010a
        /*02a2*/ 	.byte	0x3f
	.zero		1


	//   ....[19]....
        /*02a4*/ 	.word	0x00007ae0
        /*02a8*/ 	.word	0x00000010
        /*02ac*/ 	.word	0x00030828
        /*02b0*/ 	.short	0x010a
        /*02b2*/ 	.byte	0x3f
	.zero		1


	//   ....[20]....
        /*02b4*/ 	.word	0x00007d80
        /*02b8*/ 	.word	0x00000010
        /*02bc*/ 	.word	0x00030848
        /*02c0*/ 	.short	0x010a
        /*02c2*/ 	.byte	0x3f
	.zero		1


	//   ....[21]....
        /*02c4*/ 	.word	0x00007fd0
        /*02c8*/ 	.word	0x00000010
        /*02cc*/ 	.word	0x00030820
        /*02d0*/ 	.short	0x010a
        /*02d2*/ 	.byte	0x3f
	.zero		1


	//   ....[22]....
        /*02d4*/ 	.word	0x000082f0
        /*02d8*/ 	.word	0x00000010
        /*02dc*/ 	.word	0x00030840
        /*02e0*/ 	.short	0x010a
        /*02e2*/ 	.byte	0x3f
	.zero		1


	//   ....[23]....
        /*02e4*/ 	.word	0x00008560
        /*02e8*/ 	.word	0x00000010
        /*02ec*/ 	.word	0x00030828
        /*02f0*/ 	.short	0x010a
        /*02f2*/ 	.byte	0x3f
	.zero		1


	//   ....[24]....
        /*02f4*/ 	.word	0x00008850
        /*02f8*/ 	.word	0x00000003
        /*02fc*/ 	.word	0x00030840
        /*0300*/ 	.short	0x010a
        /*0302*/ 	.byte	0x3f
	.zero		1


	//   ....[25]....
        /*0304*/ 	.word	0x00008c90
        /*0308*/ 	.word	0x00000006
        /*030c*/ 	.word	0x00000000
        /*0310*/ 	.short	0x010a
        /*0312*/ 	.byte	0x3f
	.zero		1


	//   ....[26]....
        /*0314*/ 	.word	0x00008cf0
        /*0318*/ 	.word	0x00000003
        /*031c*/ 	.word	0x00000000
        /*0320*/ 	.short	0x010a
        /*0322*/ 	.byte	0x3f
	.zero		1


	//   ....[27]....
        /*0324*/ 	.word	0x00008d50
        /*0328*/ 	.word	0x00000000
        /*032c*/ 	.word	0x00000000
        /*0330*/ 	.short	0x010a
        /*0332*/ 	.byte	0x3f
	.zero		1


	//   ....[28]....
        /*0334*/ 	.word	0x00008d80
        /*0338*/ 	.word	0x00000003
        /*033c*/ 	.word	0x00000000
        /*0340*/ 	.short	0x010a
        /*0342*/ 	.byte	0x3f
	.zero		1


	//   ....[29]....
        /*0344*/ 	.word	0x00008e50
        /*0348*/ 	.word	0x000000e7
        /*034c*/ 	.word	0x00030800
        /*0350*/ 	.short	0x010a
        /*0352*/ 	.byte	0x3f
	.zero		1


	//   ....[30]....
        /*0354*/ 	.word	0x00008ea0
        /*0358*/ 	.word	0x00000000
        /*035c*/ 	.word	0x00030810
        /*0360*/ 	.short	0x010a
        /*0362*/ 	.byte	0x3f
	.zero		1


	//   ....[31]....
        /*0364*/ 	.word	0x00008ef0
        /*0368*/ 	.word	0x00000000
        /*036c*/ 	.word	0x00030830
        /*0370*/ 	.short	0x010a
        /*0372*/ 	.byte	0x3f
	.zero		1


	//   ....[32]....
        /*0374*/ 	.word	0x00009170
        /*0378*/ 	.word	0x00000010
        /*037c*/ 	.word	0x00030820
        /*0380*/ 	.short	0x010a
        /*0382*/ 	.byte	0x3f
	.zero		1


	//   ....[33]....
        /*0384*/ 	.word	0x000091c0
        /*0388*/ 	.word	0x00000010
        /*038c*/ 	.word	0x00030840
        /*0390*/ 	.short	0x010a
        /*0392*/ 	.byte	0x3f
	.zero		1


	//   ....[34]....
        /*0394*/ 	.word	0x00009210
        /*0398*/ 	.word	0x00000010
        /*039c*/ 	.word	0x00030828
        /*03a0*/ 	.short	0x010a
        /*03a2*/ 	.byte	0x3f
	.zero		1


	//   ....[35]....
        /*03a4*/ 	.word	0x00009260
        /*03a8*/ 	.word	0x00000010
        /*03ac*/ 	.word	0x00030848
        /*03b0*/ 	.short	0x010a
        /*03b2*/ 	.byte	0x3f
	.zero		1


	//   ....[36]....
        /*03b4*/ 	.word	0x000092c0
        /*03b8*/ 	.word	0x00000010
        /*03bc*/ 	.word	0x00030820
        /*03c0*/ 	.short	0x010a
        /*03c2*/ 	.byte	0x3f
	.zero		1


	//   ....[37]....
        /*03c4*/ 	.word	0x00009310
        /*03c8*/ 	.word	0x00000010
        /*03cc*/ 	.word	0x00030840
        /*03d0*/ 	.short	0x010a
        /*03d2*/ 	.byte	0x3f
	.zero		1


	//   ....[38]....
        /*03d4*/ 	.word	0x00009360
        /*03d8*/ 	.word	0x00000010
        /*03dc*/ 	.word	0x00030828
        /*03e0*/ 	.short	0x010a
        /*03e2*/ 	.byte	0x3f
	.zero		1


	//   ....[39]....
        /*03e4*/ 	.word	0x000093b0
        /*03e8*/ 	.word	0x00000003
        /*03ec*/ 	.word	0x00030840
        /*03f0*/ 	.short	0x010a
        /*03f2*/ 	.byte	0x3f
	.zero		1


	//   ....[40]....
        /*03f4*/ 	.word	0x00009480
        /*03f8*/ 	.word	0x00000006
        /*03fc*/ 	.word	0x00000000
        /*0400*/ 	.short	0x010a
        /*0402*/ 	.byte	0x3f
	.zero		1


	//   ....[41]....
        /*0404*/ 	.word	0x000094d0
        /*0408*/ 	.word	0x00000003
        /*040c*/ 	.word	0x00000000
        /*0410*/ 	.short	0x010a
        /*0412*/ 	.byte	0x3f
	.zero		1


	//   ....[42]....
        /*0414*/ 	.word	0x00009520
        /*0418*/ 	.word	0x00000000
        /*041c*/ 	.word	0x00000000
        /*0420*/ 	.short	0x010a
        /*0422*/ 	.byte	0x3f
	.zero		1


	//----- nvinfo : EIATTR_NUM_MBARRIERS
	.align		4
.L_582:
        /*0424*/ 	.byte	0x03, 0x38
        /*0426*/ 	.short	0x0009


	//----- nvinfo : EIATTR_EXIT_INSTR_OFFSETS
	.align		4
        /*0428*/ 	.byte	0x04, 0x1c
        /*042a*/ 	.short	(.L_584 - .L_583)


	//   ....[0]....
.L_583:
        /*042c*/ 	.word	0x00008dd0


	//----- nvinfo : EIATTR_MAX_THREADS
	.align		4
.L_584:
        /*0430*/ 	.byte	0x04, 0x05
        /*0432*/ 	.short	(.L_586 - .L_585)
.L_585:
        /*0434*/ 	.word	0x00000180
        /*0438*/ 	.word	0x00000001
        /*043c*/ 	.word	0x00000001


	//----- nvinfo : EIATTR_CRS_STACK_SIZE
	.align		4
.L_586:
        /*0440*/ 	.byte	0x04, 0x1e
        /*0442*/ 	.short	(.L_588 - .L_587)
.L_587:
        /*0444*/ 	.word	0x00000000


	//----- nvinfo : EIATTR_CBANK_PARAM_SIZE
	.align		4
.L_588:
        /*0448*/ 	.byte	0x03, 0x19
        /*044a*/ 	.short	0x06f0


	//----- nvinfo : EIATTR_PARAM_CBANK
	.align		4
        /*044c*/ 	.byte	0x04, 0x0a
        /*044e*/ 	.short	(.L_590 - .L_589)
	.align		4
.L_589:
        /*0450*/ 	.word	index@(.nv.constant0._ZN7cutlass13device_kernelIN5flash11enable_sm90INS1_16FlashAttnBwdSm90INS1_25CollectiveMainloopBwdSm90ILi2ELi2ELi2EN4cute5tupleIJNS5_1CILi1EEES8_S8_EEENS6_IJNS7_ILi64EEENS7_ILi128EEESB_EEENS_10bfloat16_tEfNS_4arch4Sm90ELb0ELb1ELb0ELb0ELb1ELb1ELb0ELb0ELi2ELi1ELi2ELi1ELb0EEENS1_24CollectiveEpilogueBwdGQAISC_fSF_Li256ELb0ELb1EEENS1_19SingleTileSchedulerILb0ELb0ELb0ELi128EEEEEEEEEvNT_6ParamsE)
        /*0454*/ 	.short	0x0210
        /*0456*/ 	.short	0x06f0


	//----- nvinfo : EIATTR_SW_WAR
	.align		4
.L_590:
        /*0458*/ 	.byte	0x04, 0x36
        /*045a*/ 	.short	(.L_592 - .L_591)
.L_591:
        /*045c*/ 	.word	0x00000008
.L_592:


//--------------------- .nv.info._ZN7cutlass13device_kernelIN5flash11enable_sm90INS1_16FlashAttnBwdSm90INS1_25CollectiveMainloopBwdSm90ILi2ELi2ELi2EN4cute5tupleIJNS5_1CILi1EEES8_S8_EEENS6_IJNS7_ILi64EEENS7_ILi128EEESB_EEENS_10bfloat16_tEfNS_4arch4Sm90ELb0ELb1ELb0ELb1ELb0ELb1ELb0ELb0ELi2ELi1ELi2ELi1ELb0EEENS1_21CollectiveEpilogueBwdISC_SD_SF_Li256ELb1ELb0ELi1EEENS1_19SingleTileSchedulerILb1ELb0ELb0ELi128EEEEEEEEEvNT_6ParamsE --------------------------
	.section	.nv.info._ZN7cutlass13device_kernelIN5flash11enable_sm90INS1_16FlashAttnBwdSm90INS1_25CollectiveMainloopBwdSm90ILi2ELi2ELi2EN4cute5tupleIJNS5_1CILi1EEES8_S8_EEENS6_IJNS7_ILi64EEENS7_ILi128EEESB_EEENS_10bfloat16_tEfNS_4arch4Sm90ELb0ELb1ELb0ELb1ELb0ELb1ELb0ELb0ELi2ELi1ELi2ELi1ELb0EEENS1_21CollectiveEpilogueBwdISC_SD_SF_Li256ELb1ELb0ELi1EEENS1_19SingleTileSchedulerILb1ELb0ELb0ELi128EEEEEEEEEvNT_6ParamsE,"",@"SHT_CUDA_INFO"
	.sectionflags	@""
	.align	4


	//----- nvinfo : EIATTR_CUDA_API_VERSION
	.align		4
        /*0000*/ 	.byte	0x04, 0x37
        /*0002*/ 	.short	(.L_594 - .L_593)
.L_593:
        /*0004*/ 	.word	0x00000082


	//----- nvinfo : EIATTR_KPARAM_INFO
	.align		4
.L_594:
        /*0008*/ 	.byte	0x04, 0x17
        /*000a*/ 	.short	(.L_596 - .L_595)
.L_595:
        /*000c*/ 	.word	0x00000000
        /*0010*/ 	.short	0x0000
        /*0012*/ 	.short	0x0070
        /*0014*/ 	.byte	0x00, 0xf0, 0x01, 0x1a


	//----- nvinfo : EIATTR_SPARSE_MMA_MASK
	.align		4
.L_596:
        /*0018*/ 	.byte	0x03, 0x50
        /*001a*/ 	.short	0x0000


	//----- nvinfo : EIATTR_MAXREG_COUNT
	.align		4
        /*001c*/ 	.byte	0x03, 0x1b
        /*001e*/ 	.short	0x00a8


	//----- nvinfo : EIATTR_NUM_BARRIERS
	.align		4
        /*0020*/ 	.byte	0x02, 0x4c
        /*0022*/ 	.byte	0x10
	.zero		1


	//----- nvinfo : EIATTR_EXTERNS
	.align		4
        /*0024*/ 	.byte	0x04, 0x0f
        /*0026*/ 	.short	(.L_598 - .L_597)


	//   ....[0]....
	.align		4
.L_597:
        /*0028*/ 	.word	index@(__assertfail)


	//----- nvinfo : EIATTR_ANNOTATIONS
	.align		4
.L_598:
        /*002c*/ 	.byte	0x04, 0x55
        /*002e*/ 	.short	(.L_600 - .L_599)


	//   ....[0]....
.L_599:
        /*0030*/ 	.word	0x00000001
        /*0034*/ 	.byte	0xc0, 0xa0, 0x00, 0x00, 0x01, 0x00, 0x00, 0x00, 0x60, 0xa2, 0x00, 0x00, 0x01, 0x00, 0x00, 0x00
        /*0044*/ 	.byte	0xe0, 0xad, 0x00, 0x00, 0x01, 0x00, 0x00, 0x00, 0x00, 0xae, 0x00, 0x00, 0x01, 0x00, 0x00, 0x00
        /*0054*/ 	.byte	0x70, 0xb1, 0x00, 0x00


	//----- nvinfo : EIATTR_MERCURY_ISA_VERSION
	.align		4
.L_600:
        /*0058*/ 	.byte	0x03, 0x5f
        /*005a*/ 	.short	0x0101


	//----- nvinfo : EIATTR_INT_WARP_WIDE_INSTR_OFFSETS
	.align		4
        /*005c*/ 	.byte	0x04, 0x31
        /*005e*/ 	.short	(.L_602 - .L_601)


	//   ....[0]....
.L_601:
        /*0060*/ 	.word	0x00000190


	//   ....[1]....
        /*0064*/ 	.word	0x000001c0


	//----- nvinfo : EIATTR_COOP_GROUP_MASK_REGIDS
	.align		4
.L_602:
        /*0068*/ 	.byte	0x04, 0x29
        /*006a*/ 	.short	(.L_604 - .L_603)


	//   ....[0]....
.L_603:
        /*006c*/ 	.word	0xffffffff


	//   ....[1]....
        /*0070*/ 	.word	0xffffffff


	//   ....[2]....
        /*0074*/ 	.word	0xffffffff


	//   ....[3]....
        /*0078*/ 	.word	0xffffffff


	//   ....[4]....
        /*007c*/ 	.word	0xffffffff


	//   ....[5]....
        /*0080*/ 	.word	0xffffffff


	//   ....[6]....
        /*0084*/ 	.word	0xffffffff


	//   ....[7]....
        /*0088*/ 	.word	0x0500000f


	//----- nvinfo : EIATTR_COOP_GROUP_INSTR_OFFSETS
	.align		4
.L_604:
        /*008c*/ 	.byte	0x04, 0x28
        /*008e*/ 	.short	(.L_606 - .L_605)


	//   ....[0]....
.L_605:
        /*0090*/ 	.word	0x00000070


	//   ....[1]....
        /*0094*/ 	.word	0x000001a0


	//   ....[2]....
        /*0098*/ 	.word	0x000001f0


	//   ....[3]....
        /*009c*/ 	.word	0x000003e0


	//   ....[4]....
        /*00a0*/ 	.word	0x00000620


	//   ....[5]....
        /*00a4*/ 	.word	0x00001640


	//   ....[6]....
        /*00a8*/ 	.word	0x00007e30


	//   ....[7]....
        /*00ac*/ 	.word	0x0000b9c0


	//----- nvinfo : EIATTR_REG_RECONFIG
	.align		4
.L_606:
        /*00b0*/ 	.byte	0x01, 0x54
	.zero		2


	//----- nvinfo : EIATTR_SYSCALL_OFFSETS
	.align		4
        /*00b4*/ 	.byte	0x04, 0x46
        /*00b6*/ 	.short	(.L_608 - .L_607)


	//   ....[0]....
.L_607:
        /*00b8*/ 	.word	0x00001280


	//   ....[1]....
        /*00bc*/ 	.word	0x00001370


	//   ....[2]....
        /*00c0*/ 	.word	0x000014d0


	//   ....[3]....
        /*00c4*/ 	.word	0x000015c0


	//----- nvinfo : EIATTR_MBARRIER_INSTR_OFFSETS
	.align		4
.L_608:
        /*00c8*/ 	.byte	0x04, 0x39
        /*00ca*/ 	.short	(.L_610 - .L_609)


	//   ....[0]....
.L_609:
        /*00cc*/ 	.word	0x00000290
        /*00d0*/ 	.word	0x000000ff
        /*00d4*/ 	.word	0x00030800
        /*00d8*/ 	.short	0x0100
        /*00da*/ 	.byte	0x06
	.zero		1


	//   ....[1]....
        /*00dc*/ 	.word	0x00000390
        /*00e0*/ 	.word	0x000000ff
        /*00e4*/ 	.word	0x00030810
        /*00e8*/ 	.short	0x0100
        /*00ea*/ 	.byte	0x08
	.zero		1


	//   ....[2]....
        /*00ec*/ 	.word	0x000003a0
        /*00f0*/ 	.word	0x000000ff
        /*00f4*/ 	.word	0x00030820
        /*00f8*/ 	.short	0x0100
        /*00fa*/ 	.byte	0x08
	.zero		1


	//   ....[3]....
        /*00fc*/ 	.word	0x000003b0
        /*0100*/ 	.word	0x000000ff
        /*0104*/ 	.word	0x00030818
        /*0108*/ 	.short	0x0100
        /*010a*/ 	.byte	0x08
	.zero		1


	//   ....[4]....
        /*010c*/ 	.word	0x000003c0
        /*0110*/ 	.word	0x000000ff
        /*0114*/ 	.word	0x00030828
        /*0118*/ 	.short	0x0100
        /*011a*/ 	.byte	0x08
	.zero		1


	//   ....[5]....
        /*011c*/ 	.word	0x000004f0
        /*0120*/ 	.word	0x000000ff
        /*0124*/ 	.word	0x00030830
        /*0128*/ 	.short	0x0100
        /*012a*/ 	.byte	0x08
	.zero		1


	//   ....[6]....
        /*012c*/ 	.word	0x00000500
        /*0130*/ 	.word	0x000000ff
        /*0134*/ 	.word	0x00030840
        /*0138*/ 	.short	0x0100
        /*013a*/ 	.byte	0x08
	.zero		1


	//   ....[7]....
        /*013c*/ 	.word	0x00000510
        /*0140*/ 	.word	0x000000ff
        /*0144*/ 	.word	0x00030838
        /*0148*/ 	.short	0x0100
        /*014a*/ 	.byte	0x08
	.zero		1


	//   ....[8]....
        /*014c*/ 	.word	0x00000520
        /*0150*/ 	.word	0x000000ff
        /*0154*/ 	.word	0x00030848
        /*0158*/ 	.short	0x0100
        /*015a*/ 	.byte	0x08
	.zero		1


	//   ....[9]....
        /*015c*/ 	.word	0x00001670
        /*0160*/ 	.word	0x000000e7
        /*0164*/ 	.word	0x00030800
        /*0168*/ 	.short	0x010a
        /*016a*/ 	.byte	0x3f
	.zero		1


	//   ....[10]....
        /*016c*/ 	.word	0x000017a0
        /*0170*/ 	.word	0x000000e7
        /*0174*/ 	.word	0x00030800
        /*0178*/ 	.short	0x010a
        /*017a*/ 	.byte	0x3f
	.zero		1


	//   ....[11]....
        /*017c*/ 	.word	0x00001e00
        /*0180*/ 	.word	0x00000000
        /*0184*/ 	.word	0x00030810
        /*0188*/ 	.short	0x010a
        /*018a*/ 	.byte	0x3f
	.zero		1


	//   ....[12]....
        /*018c*/ 	.word	0x00001e40
        /*0190*/ 	.word	0x00000000
        /*0194*/ 	.word	0x00030810
        /*0198*/ 	.short	0x010a
        /*019a*/ 	.byte	0x3f
	.zero		1


	//   ....[13]....
        /*019c*/ 	.word	0x00002370
        /*01a0*/ 	.word	0x00000000
        /*01a4*/ 	.word	0x00030830
        /*01a8*/ 	.short	0x010a
        /*01aa*/ 	.byte	0x3f
	.zero		1


	//   ....[14]....
        /*01ac*/ 	.word	0x000023f0
        /*01b0*/ 	.word	0x00000000
        /*01b4*/ 	.word	0x00030830
        /*01b8*/ 	.short	0x010a
        /*01ba*/ 	.byte	0x3f
	.zero		1


	//   ....[15]....
        /*01bc*/ 	.word	0x00004040
        /*01c0*/ 	.word	0x00000005
        /*01c4*/ 	.word	0x00000000
        /*01c8*/ 	.short	0x0101
        /*01ca*/ 	.byte	0x3f
	.zero		1


	//   ....[16]....
        /*01cc*/ 	.word	0x00004370
        /*01d0*/ 	.word	0x00000000
        /*01d4*/ 	.word	0x00000000
        /*01d8*/ 	.short	0x0101
        /*01da*/ 	.byte	0x3f
	.zero		1


	//   ....[17]....
        /*01dc*/ 	.word	0x00009bb0
        /*01e0*/ 	.word	0x0000000f
        /*01e4*/ 	.word	0x00030820
        /*01e8*/ 	.short	0x010a
        /*01ea*/ 	.byte	0x3f
	.zero		1


	//   ....[18]....
        /*01ec*/ 	.word	0x0000a2e0
        /*01f0*/ 	.word	0x0000000f
        /*01f4*/ 	.word	0x00030840
        /*01f8*/ 	.short	0x010a
        /*01fa*/ 	.byte	0x3f
	.zero		1


	//   ....[19]....
        /*01fc*/ 	.word	0x0000a5b0
        /*0200*/ 	.word	0x0000000f
        /*0204*/ 	.word	0x00030828
        /*0208*/ 	.short	0x010a
        /*020a*/ 	.byte	0x3f
	.zero		1


	//   ....[20]....
        /*020c*/ 	.word	0x0000a880
        /*0210*/ 	.word	0x0000000f
        /*0214*/ 	.word	0x00030848
        /*0218*/ 	.short	0x010a
        /*021a*/ 	.byte	0x3f
	.zero		1


	//   ....[21]....
        /*021c*/ 	.word	0x0000aaf0
        /*0220*/ 	.word	0x0000000f
        /*0224*/ 	.word	0x00030820
        /*0228*/ 	.short	0x010a
        /*022a*/ 	.byte	0x3f
	.zero		1


	//   ....[22]....
        /*022c*/ 	.word	0x0000ae30
        /*0230*/ 	.word	0x0000000f
        /*0234*/ 	.word	0x00030840
        /*0238*/ 	.short	0x010a
        /*023a*/ 	.byte	0x3f
	.zero		1


	//   ....[23]....
        /*023c*/ 	.word	0x0000b0d0
        /*0240*/ 	.word	0x0000000f
        /*0244*/ 	.word	0x00030828
        /*0248*/ 	.short	0x010a
        /*024a*/ 	.byte	0x3f
	.zero		1


	//   ....[24]....
        /*024c*/ 	.word	0x0000b3e0
        /*0250*/ 	.word	0x00000003
        /*0254*/ 	.word	0x00030840
        /*0258*/ 	.short	0x010a
        /*025a*/ 	.byte	0x3f
	.zero		1


	//   ....[25]....
        /*025c*/ 	.word	0x0000b840
        /*0260*/ 	.word	0x00000007
        /*0264*/ 	.word	0x00000000
        /*0268*/ 	.short	0x010a
        /*026a*/ 	.byte	0x3f
	.zero		1


	//   ....[26]....
        /*026c*/ 	.word	0x0000b890
        /*0270*/ 	.word	0x00000003
        /*0274*/ 	.word	0x00000000
        /*0278*/ 	.short	0x010a
        /*027a*/ 	.byte	0x3f
	.zero		1


	//   ....[27]....
        /*027c*/ 	.word	0x0000b8f0
        /*0280*/ 	.word	0x00000005
        /*0284*/ 	.word	0x00000000
        /*0288*/ 	.short	0x010a
        /*028a*/ 	.byte	0x3f
	.zero		1


	//   ....[28]....
        /*028c*/ 	.word	0x0000b920
        /*0290*/ 	.word	0x00000003
        /*0294*/ 	.word	0x00000000
        /*0298*/ 	.short	0x010a
        /*029a*/ 	.byte	0x3f
	.zero		1


	//   ....[29]....
        /*029c*/ 	.word	0x0000b9f0
        /*02a0*/ 	.word	0x000000e7
        /*02a4*/ 	.word	0x00030800
        /*02a8*/ 	.short	0x010a
        /*02aa*/ 	.byte	0x3f
	.zero		1


	//   ....[30]....
        /*02ac*/ 	.word	0x0000ba40
        /*02b0*/ 	.word	0x00000000
        /*02b4*/ 	.word	0x00030810
        /*02b8*/ 	.short	0x010a
        /*02ba*/ 	.byte	0x3f
	.zero		1


	//   ....[31]....
        /*02bc*/ 	.word	0x0000ba90
        /*02c0*/ 	.word	0x00000000
        /*02c4*/ 	.word	0x00030830
        /*02c8*/ 	.short	0x010a
        /*02ca*/ 	.byte	0x3f
	.zero		1


	//   ....[32]....
        /*02cc*/ 	.word	0x0000bae0
        /*02d0*/ 	.word	0x0000000f
        /*02d4*/ 	.word	0x00030820
        /*02d8*/ 	.short	0x010a
        /*02da*/ 	.byte	0x3f
	.zero		1


	//   ....[33]....
        /*02dc*/ 	.word	0x0000bb30
        /*02e0*/ 	.word	0x0000000f
        /*02e4*/ 	.word	0x00030840
        /*02e8*/ 	.short	0x010a
        /*02ea*/ 	.byte	0x3f
	.zero		1


	//   ....[34]....
        /*02ec*/ 	.word	0x0000bb80
        /*02f0*/ 	.word	0x0000000f
        /*02f4*/ 	.word	0x00030828
        /*02f8*/ 	.short	0x010a
        /*02fa*/ 	.byte	0x3f
	.zero		1


	//   ....[35]....
        /*02fc*/ 	.word	0x0000bbd0
        /*0300*/ 	.word	0x0000000f
        /*0304*/ 	.word	0x00030848
        /*0308*/ 	.short	0x010a
        /*030a*/ 	.byte	0x3f
	.zero		1


	//   ....[36]....
        /*030c*/ 	.word	0x0000bc30
        /*0310*/ 	.word	0x0000000f
        /*0314*/ 	.word	0x00030820
        /*0318*/ 	.short	0x010a
        /*031a*/ 	.byte	0x3f
	.zero		1


	//   ....[37]....
        /*031c*/ 	.word	0x0000bc80
        /*0320*/ 	.word	0x0000000f
        /*0324*/ 	.word	0x00030840
        /*0328*/ 	.short	0x010a
        /*032a*/ 	.byte	0x3f
	.zero		1


	//   ....[38]....
        /*032c*/ 	.word	0x0000bcd0
        /*0330*/ 	.word	0x0000000f
        /*0334*/ 	.word	0x00030828
        /*0338*/ 	.short	0x010a
        /*033a*/ 	.byte	0x3f
	.zero		1


	//   ....[39]....
        /*033c*/ 	.word	0x0000bd20
        /*0340*/ 	.word	0x00000003
        /*0344*/ 	.word	0x00030840
        /*0348*/ 	.short	0x010a
        /*034a*/ 	.byte	0x3f
	.zero		1


	//   ....[40]....
        /*034c*/ 	.word	0x0000bdf0
        /*0350*/ 	.word	0x00000007
        /*0354*/ 	.word	0x00000000
        /*0358*/ 	.short	0x010a
        /*035a*/ 	.byte	0x3f
	.zero		1


	//   ....[41]....
        /*035c*/ 	.word	0x0000be40
        /*0360*/ 	.word	0x00000003
        /*0364*/ 	.word	0x00000000
        /*0368*/ 	.short	0x010a
        /*036a*/ 	.byte	0x3f
	.zero		1


	//   ....[42]....
        /*036c*/ 	.word	0x0000be90
        /*0370*/ 	.word	0x00000005
        /*0374*/ 	.word	0x00000000
        /*0378*/ 	.short	0x010a
        /*037a*/ 	.byte	0x3f
	.zero		1


	//----- nvinfo : EIATTR_NUM_MBARRIERS
	.align		4
.L_610:
        /*037c*/ 	.byte	0x03, 0x38
        /*037e*/ 	.short	0x0009


	//----- nvinfo : EIATTR_EXIT_INSTR_OFFSETS
	.align		4
        /*0380*/ 	.byte	0x04, 0x1c
        /*0382*/ 	.short	(.L_612 - .L_611)


	//   ....[0]....
.L_611:
        /*0384*/ 	.word	0x0000b970


	//----- nvinfo : EIATTR_MAX_THREADS
	.align		4
.L_612:
        /*0388*/ 	.byte	0x04, 0x05
        /*038a*/ 	.short	(.L_614 - .L_613)
.L_613:
        /*038c*/ 	.word	0x00000180
        /*0390*/ 	.word	0x00000001
        /*0394*/ 	.word	0x00000001


	//----- nvinfo : EIATTR_CRS_STACK_SIZE
	.align		4
.L_614:
        /*0398*/ 	.byte	0x04, 0x1e
        /*039a*/ 	.short	(.L_616 - .L_615)
.L_615:
        /*039c*/ 	.word	0x00000000


	//----- nvinfo : EIATTR_CBANK_PARAM_SIZE
	.align		4
.L_616:
        /*03a0*/ 	.byte	0x03, 0x19
        /*03a2*/ 	.short	0x06f0


	//----- nvinfo : EIATTR_PARAM_CBANK
	.align		4
        /*03a4*/ 	.byte	0x04, 0x0a
        /*03a6*/ 	.short	(.L_618 - .L_617)
	.align		4
.L_617:
        /*03a8*/ 	.word	index@(.nv.constant0._ZN7cutlass13device_kernelIN5flash11enable_sm90INS1_16FlashAttnBwdSm90INS1_25CollectiveMainloopBwdSm90ILi2ELi2ELi2EN4cute5tupleIJNS5_1CILi1EEES8_S8_EEENS6_IJNS7_ILi64EEENS7_ILi128EEESB_EEENS_10bfloat16_tEfNS_4arch4Sm90ELb0ELb1ELb0ELb1ELb0ELb1ELb0ELb0ELi2ELi1ELi2ELi1ELb0EEENS1_21CollectiveEpilogueBwdISC_SD_SF_Li256ELb1ELb0ELi1EEENS1_19SingleTileSchedulerILb1ELb0ELb0ELi128EEEEEEEEEvNT_6ParamsE)
        /*03ac*/ 	.short	0x0210
        /*03ae*/ 	.short	0x06f0


	//----- nvinfo : EIATTR_SW_WAR
	.align		4
.L_618:
        /*03b0*/ 	.byte	0x04, 0x36
        /*03b2*/ 	.short	(.L_620 - .L_619)
.L_619:
        /*03b4*/ 	.word	0x00000008
.L_620:


//--------------------- .nv.info._ZN7cutlass13device_kernelIN5flash11enable_sm90INS1_16FlashAttnBwdSm90INS1_25CollectiveMainloopBwdSm90ILi2ELi2ELi2EN4cute5tupleIJNS5_1CILi1EEES8_S8_EEENS6_IJNS7_ILi64EEENS7_ILi128EEESB_EEENS_10bfloat16_tEfNS_4arch4Sm90ELb0ELb1ELb0ELb1ELb1ELb1ELb0ELb0ELi2ELi1ELi2ELi1ELb0EEENS1_21CollectiveEpilogueBwdISC_SD_SF_Li256ELb1ELb0ELi1EEENS1_19SingleTileSchedulerILb1ELb0ELb0ELi128EEEEEEEEEvNT_6ParamsE --------------------------
	.section	.nv.info._ZN7cutlass13device_kernelIN5flash11enable_sm90INS1_16FlashAttnBwdSm90INS1_25CollectiveMainloopBwdSm90ILi2ELi2ELi2EN4cute5tupleIJNS5_1CILi1EEES8_S8_EEENS6_IJNS7_ILi64EEENS7_ILi128EEESB_EEENS_10bfloat16_tEfNS_4arch4Sm90ELb0ELb1ELb0ELb1ELb1ELb1ELb0ELb0ELi2ELi1ELi2ELi1ELb0EEENS1_21CollectiveEpilogueBwdISC_SD_SF_Li256ELb1ELb0ELi1EEENS1_19SingleTileSchedulerILb1ELb0ELb0ELi128EEEEEEEEEvNT_6ParamsE,"",@"SHT_CUDA_INFO"
	.sectionflags	@""
	.align	4


	//----- nvinfo : EIATTR_CUDA_API_VERSION
	.align		4
        /*0000*/ 	.byte	0x04, 0x37
        /*0002*/ 	.short	(.L_622 - .L_621)
.L_621:
        /*0004*/ 	.word	0x00000082


	//----- nvinfo : EIATTR_KPARAM_INFO
	.align		4
.L_622:
        /*0008*/ 	.byte	0x04, 0x17
        /*000a*/ 	.short	(.L_624 - .L_623)
.L_623:
        /*000c*/ 	.word	0x00000000
        /*0010*/ 	.short	0x0000
        /*0012*/ 	.short	0x0070
        /*0014*/ 	.byte	0x00, 0xf0, 0x01, 0x1a


	//----- nvinfo : EIATTR_SPARSE_MMA_MASK
	.align		4
.L_624:
        /*0018*/ 	.byte	0x03, 0x50
        /*001a*/ 	.short	0x0000


	//----- nvinfo : EIATTR_MAXREG_COUNT
	.align		4
        /*001c*/ 	.byte	0x03, 0x1b
        /*001e*/ 	.short	0x00a8


	//----- nvinfo : EIATTR_NUM_BARRIERS
	.align		4
        /*0020*/ 	.byte	0x02, 0x4c
        /*0022*/ 	.byte	0x10
	.zero		1


	//----- nvinfo : EIATTR_EXTERNS
	.align		4
        /*0024*/ 	.byte	0x04, 0x0f
        /*0026*/ 	.short	(.L_626 - .L_625)


	//   ....[0]....
	.align		4
.L_625:
        /*0028*/ 	.word	index@(__assertfail)


	//----- nvinfo : EIATTR_ANNOTATIONS
	.align		4
.L_626:
        /*002c*/ 	.byte	0x04, 0x55
        /*002e*/ 	.short	(.L_628 - .L_627)


	//   ....[0]....
.L_627:
        /*0030*/ 	.word	0x00000001
        /*0034*/ 	.byte	0xd0, 0xaf, 0x00, 0x00, 0x01, 0x00, 0x00, 0x00, 0x70, 0xb1, 0x00, 0x00, 0x01, 0x00, 0x00, 0x00
        /*0044*/ 	.byte	0xf0, 0xbc, 0x00, 0x00, 0x01, 0x00, 0x00, 0x00, 0x10, 0xbd, 0x00, 0x00, 0x01, 0x00, 0x00, 0x00
        /*0054*/ 	.byte	0x80, 0xc0, 0x00, 0x00


	//----- nvinfo : EIATTR_MERCURY_ISA_VERSION
	.align		4
.L_628:
        /*0058*/ 	.byte	0x03, 0x5f
        /*005a*/ 	.short	0x0101


	//----- nvinfo : EIATTR_INT_WARP_WIDE_INSTR_OFFSETS
	.align		4
        /*005c*/ 	.byte	0x04, 0x31
        /*005e*/ 	.short	(.L_630 - .L_629)


	//   ....[0]....
.L_629:
        /*0060*/ 	.word	0x00000190


	//   ....[1]....
        /*0064*/ 	.word	0x000001c0


	//   ....[2]....
        /*0068*/ 	.word	0x00008d10


	//   ....[3]....
        /*006c*/ 	.word	0x00009360


	//   ....[4]....
        /*0070*/ 	.word	0x00009810


	//   ....[5]....
        /*0074*/ 	.word	0x00009ad0


	//   ....[6]....
        /*0078*/ 	.word	0x00009d30


	//   ....[7]....
        /*007c*/ 	.word	0x00009ec0


	//----- nvinfo : EIATTR_COOP_GROUP_MASK_REGIDS
	.align		4
.L_630:
        /*0080*/ 	.byte	0x04, 0x29
        /*0082*/ 	.short	(.L_632 - .L_631)


	//   ....[0]....
.L_631:
        /*0084*/ 	.word	0xffffffff


	//   ....[1]....
        /*0088*/ 	.word	0xffffffff


	//   ....[2]....
        /*008c*/ 	.word	0xffffffff


	//   ....[3]....
        /*0090*/ 	.word	0xffffffff


	//   ....[4]....
        /*0094*/ 	.word	0xffffffff


	//   ....[5]....
        /*0098*/ 	.word	0xffffffff


	//   ....[6]....
        /*009c*/ 	.word	0xffffffff


	//   ....[7]....
        /*00a0*/ 	.word	0xffffffff


	//   ....[8]....
        /*00a4*/ 	.word	0xffffffff


	//   ....[9]....
        /*00a8*/ 	.word	0xffffffff


	//   ....[10]....
        /*00ac*/ 	.word	0xffffffff


	//   ....[11]....
        /*00b0*/ 	.word	0xffffffff


	//   ....[12]....
        /*00b4*/ 	.word	0xffffffff


	//   ....[13]....
        /*00b8*/ 	.word	0xffffffff


	//   ....[14]....
        /*00bc*/ 	.word	0xffffffff


	//   ....[15]....
        /*00c0*/ 	.word	0xffffffff


	//   ....[16]....
        /*00c4*/ 	.word	0x0500000f


	//   ....[17]....
        /*00c8*/ 	.word	0x0500000f


	//   ....[18]....
        /*00cc*/ 	.word	0x0500000f


	//   ....[19]....
        /*00d0*/ 	.word	0x0500000f


	//----- nvinfo : EIATTR_COOP_GROUP_INSTR_OFFSETS
	.align		4
.L_632:
        /*00d4*/ 	.byte	0x04, 0x28
        /*00d6*/ 	.short	(.L_634 - .L_633)


	//   ....[0]....
.L_633:
        /*00d8*/ 	.word	0x00000070


	//   ....[1]....
        /*00dc*/ 	.word	0x000001a0


	//   ....[2]....
        /*00e0*/ 	.word	0x000001f0


	//   ....[3]....
        /*00e4*/ 	.word	0x000003e0


	//   ....[4]....
        /*00e8*/ 	.word	0x00000620


	//   ....[5]....
        /*00ec*/ 	.word	0x00001640


	//   ....[6]....
        /*00f0*/ 	.word	0x00007e30


	//   ....[7]....
        /*00f4*/ 	.word	0x00008910


	//   ....[8]....
        /*00f8*/ 	.word	0x00008c40


	//   ....[9]....
        /*00fc*/ 	.word	0x00008fc0


	//   ....[10]....
        /*0100*/ 	.word	0x00009290


	//   ....[11]....
        /*0104*/ 	.word	0x000094d0


	//   ....[12]....
        /*0108*/ 	.word	0x00009740


	//   ....[13]....
        /*010c*/ 	.word	0x00009a10


	//   ....[14]....
        /*0110*/ 	.word	0x00009c30


	//   ....[15]....
        /*0114*/ 	.word	0x00009dc0


	//   ....[16]....
        /*0118*/ 	.word	0x0000c8d0


	//   ....[17]....
        /*011c*/ 	.word	0x0000ca20


	//   ....[18]....
        /*0120*/ 	.word	0x0000ca90


	//   ....[19]....
        /*0124*/ 	.word	0x0000cb00


	//----- nvinfo : EIATTR_REG_RECONFIG
	.align		4
.L_634:
        /*0128*/ 	.byte	0x01, 0x54
	.zero		2


	//----- nvinfo : EIATTR_SYSCALL_OFFSETS
	.align		4
        /*012c*/ 	.byte	0x04, 0x46
        /*012e*/ 	.short	(.L_636 - .L_635)


	//   ....[0]....
.L_635:
        /*0130*/ 	.word	0x00001280


	//   ....[1]....
        /*0134*/ 	.word	0x00001370


	//   ....[2]....
        /*0138*/ 	.word	0x000014d0


	//   ....[3]....
        /*013c*/ 	.word	0x000015c0


	//----- nvinfo : EIATTR_MBARRIER_INSTR_OFFSETS
	.align		4
.L_636:
        /*0140*/ 	.byte	0x04, 0x39
        /*0142*/ 	.short	(.L_638 - .L_637)


	//   ....[0]....
.L_637:
        /*0144*/ 	.word	0x00000290
        /*0148*/ 	.word	0x000000ff
        /*014c*/ 	.word	0x00030800
        /*0150*/ 	.short	0x0100
        /*0152*/ 	.byte	0x06
	.zero		1


	//   ....[1]....
        /*0154*/ 	.word	0x00000390
        /*0158*/ 	.word	0x000000ff
        /*015c*/ 	.word	0x00030810
        /*0160*/ 	.short	0x0100
        /*0162*/ 	.byte	0x08
	.zero		1


	//   ....[2]....
        /*0164*/ 	.word	0x000003a0
        /*0168*/ 	.word	0x000000ff
        /*016c*/ 	.word	0x00030820
        /*0170*/ 	.short	0x0100
        /*0172*/ 	.byte	0x08
	.zero		1


	//   ....[3]....
        /*0174*/ 	.word	0x000003b0
        /*0178*/ 	.word	0x000000ff
        /*017c*/ 	.word	0x00030818
        /*0180*/ 	.short	0x0100
        /*0182*/ 	.byte	0x08
	.zero		1


	//   ....[4]....
        /*0184*/ 	.word	0x000003c0
        /*0188*/ 	.word	0x000000ff
        /*018c*/ 	.word	0x00030828
        /*0190*/ 	.short	0x0100
        /*0192*/ 	.byte	0x08
	.zero		1


	//   ....[5]....
        /*0194*/ 	.word	0x000004f0
        /*0198*/ 	.word	0x000000ff
        /*019c*/ 	.word	0x00030830
        /*01a0*/ 	.short	0x0100
        /*01a2*/ 	.byte	0x08
	.zero		1


	//   ....[6]....
        /*01a4*/ 	.word	0x00000500
        /*01a8*/ 	.word	0x000000ff
        /*01ac*/ 	.word	0x00030840
        /*01b0*/ 	.short	0x0100
        /*01b2*/ 	.byte	0x08
	.zero		1


	//   ....[7]....
        /*01b4*/ 	.word	0x00000510
        /*01b8*/ 	.word	0x000000ff
        /*01bc*/ 	.word	0x00030838
        /*01c0*/ 	.short	0x0100
        /*01c2*/ 	.byte	0x08
	.zero		1


	//   ....[8]....
        /*01c4*/ 	.word	0x00000520
        /*01c8*/ 	.word	0x000000ff
        /*01cc*/ 	.word	0x00030848
        /*01d0*/ 	.short	0x0100
        /*01d2*/ 	.byte	0x08
	.zero		1


	//   ....[9]....
        /*01d4*/ 	.word	0x00001670
        /*01d8*/ 	.word	0x000000e7
        /*01dc*/ 	.word	0x00030800
        /*01e0*/ 	.short	0x010a
        /*01e2*/ 	.byte	0x3f
	.zero		1


	//   ....[10]....
        /*01e4*/ 	.word	0x000017a0
        /*01e8*/ 	.word	0x000000e7
        /*01ec*/ 	.word	0x00030800
        /*01f0*/ 	.short	0x010a
        /*01f2*/ 	.byte	0x3f
	.zero		1


	//   ....[11]....
        /*01f4*/ 	.word	0x00001e00
        /*01f8*/ 	.word	0x00000000
        /*01fc*/ 	.word	0x00030810
        /*0200*/ 	.short	0x010a
        /*0202*/ 	.byte	0x3f
	.zero		1


	//   ....[12]....
        /*0204*/ 	.word	0x00001e40
        /*0208*/ 	.word	0x00000000
        /*020c*/ 	.word	0x00030810
        /*0210*/ 	.short	0x010a
        /*0212*/ 	.byte	0x3f
	.zero		1


	//   ....[13]....
        /*0214*/ 	.word	0x00002370
        /*0218*/ 	.word	0x00000000
        /*021c*/ 	.word	0x00030830
        /*0220*/ 	.short	0x010a
        /*0222*/ 	.byte	0x3f
	.zero		1


	//   ....[14]....
        /*0224*/ 	.word	0x000023f0
        /*0228*/ 	.word	0x00000000
        /*022c*/ 	.word	0x00030830
        /*0230*/ 	.short	0x010a
        /*0232*/ 	.byte	0x3f
	.zero		1


	//   ....[15]....
        /*0234*/ 	.word	0x00004040
        /*0238*/ 	.word	0x00000005
        /*023c*/ 	.word	0x00000000
        /*0240*/ 	.short	0x0101
        /*0242*/ 	.byte	0x3f
	.zero		1


	//   ....[16]....
        /*0244*/ 	.word	0x00004370
        /*0248*/ 	.word	0x00000000
        /*024c*/ 	.word	0x00000000
        /*0250*/ 	.short	0x0101
        /*0252*/ 	.byte	0x3f
	.zero		1


	//   ....[17]....
        /*0254*/ 	.word	0x0000aac0
        /*0258*/ 	.word	0x0000000f
        /*025c*/ 	.word	0x00030820
        /*0260*/ 	.short	0x010a
        /*0262*/ 	.byte	0x3f
	.zero		1


	//   ....[18]....
        /*0264*/ 	.word	0x0000b1f0
        /*0268*/ 	.word	0x0000000f
        /*026c*/ 	.word	0x00030840
        /*0270*/ 	.short	0x010a
        /*0272*/ 	.byte	0x3f
	.zero		1


	//   ....[19]....
        /*0274*/ 	.word	0x0000b4c0
        /*0278*/ 	.word	0x0000000f
        /*027c*/ 	.word	0x00030828
        /*0280*/ 	.short	0x010a
        /*0282*/ 	.byte	0x3f
	.zero		1


	//   ....[20]....
        /*0284*/ 	.word	0x0000b790
        /*0288*/ 	.word	0x0000000f
        /*028c*/ 	.word	0x00030848
        /*0290*/ 	.short	0x010a
        /*0292*/ 	.byte	0x3f
	.zero		1


	//   ....[21]....
        /*0294*/ 	.word	0x0000ba00
        /*0298*/ 	.word	0x0000000f
        /*029c*/ 	.word	0x00030820
        /*02a0*/ 	.short	0x010a
        /*02a2*/ 	.byte	0x3f
	.zero		1


	//   ....[22]....
        /*02a4*/ 	.word	0x0000bd40
        /*02a8*/ 	.word	0x0000000f
        /*02ac*/ 	.word	0x00030840
        /*02b0*/ 	.short	0x010a
        /*02b2*/ 	.byte	0x3f
	.zero		1


	//   ....[23]....
        /*02b4*/ 	.word	0x0000bfe0
        /*02b8*/ 	.word	0x0000000f
        /*02bc*/ 	.word	0x00030828
        /*02c0*/ 	.short	0x010a
        /*02c2*/ 	.byte	0x3f
	.zero		1


	//   ....[24]....
        /*02c4*/ 	.word	0x0000c2f0
        /*02c8*/ 	.word	0x00000003
        /*02cc*/ 	.word	0x00030840
        /*02d0*/ 	.short	0x010a
        /*02d2*/ 	.byte	0x3f
	.zero		1


	//   ....[25]....
        /*02d4*/ 	.word	0x0000c750
        /*02d8*/ 	.word	0x00000007
        /*02dc*/ 	.word	0x00000000
        /*02e0*/ 	.short	0x010a
        /*02e2*/ 	.byte	0x3f
	.zero		1


	//   ....[26]....
        /*02e4*/ 	.word	0x0000c7a0
        /*02e8*/ 	.word	0x00000003
        /*02ec*/ 	.word	0x00000000
        /*02f0*/ 	.short	0x010a
        /*02f2*/ 	.byte	0x3f
	.zero		1


	//   ....[27]....
        /*02f4*/ 	.word	0x0000c800
        /*02f8*/ 	.word	0x00000005
        /*02fc*/ 	.word	0x00000000
        /*0300*/ 	.short	0x010a
        /*0302*/ 	.byte	0x3f
	.zero		1


	//   ....[28]....
        /*0304*/ 	.word	0x0000c830
        /*0308*/ 	.word	0x00000003
        /*030c*/ 	.word	0x00000000
        /*0310*/ 	.short	0x010a
        /*0312*/ 	.byte	0x3f
	.zero		1


	//   ....[29]....
        /*0314*/ 	.word	0x0000c900
        /*0318*/ 	.word	0x000000e7
        /*031c*/ 	.word	0x00030800
        /*0320*/ 	.short	0x010a
        /*0322*/ 	.byte	0x3f
	.zero		1


	//   ....[30]....
        /*0324*/ 	.word	0x0000c950
        /*0328*/ 	.word	0x00000000
        /*032c*/ 	.word	0x00030810
        /*0330*/ 	.short	0x010a
        /*0332*/ 	.byte	0x3f
	.zero		1


	//   ....[31]....
        /*0334*/ 	.word	0x0000c9a0
        /*0338*/ 	.word	0x00000000
        /*033c*/ 	.word	0x00030830
        /*0340*/ 	.short	0x010a
        /*0342*/ 	.byte	0x3f
	.zero		1


	//   ....[32]....
        /*0344*/ 	.word	0x0000cb40
        /*0348*/ 	.word	0x0000000f
        /*034c*/ 	.word	0x00030820
        /*0350*/ 	.short	0x010a
        /*0352*/ 	.byte	0x3f
	.zero		1


	//   ....[33]....
        /*0354*/ 	.word	0x0000cb90
        /*0358*/ 	.word	0x0000000f
        /*035c*/ 	.word	0x00030840
        /*0360*/ 	.short	0x010a
        /*0362*/ 	.byte	0x3f
	.zero		1


	//   ....[34]....
        /*0364*/ 	.word	0x0000cbe0
        /*0368*/ 	.word	0x0000000f
        /*036c*/ 	.word	0x00030828
        /*0370*/ 	.short	0x010a
        /*0372*/ 	.byte	0x3f
	.zero		1


	//   ....[35]....
        /*0374*/ 	.word	0x0000cc30
        /*0378*/ 	.word	0x0000000f
        /*037c*/ 	.word	0x00030848
        /*0380*/ 	.short	0x010a
        /*0382*/ 	.byte	0x3f
	.zero		1


	//   ....[36]....
        /*0384*/ 	.word	0x0000cc90
        /*0388*/ 	.word	0x0000000f
        /*038c*/ 	.word	0x00030820
        /*0390*/ 	.short	0x010a
        /*0392*/ 	.byte	0x3f
	.zero		1


	//   ....[37]....
        /*0394*/ 	.word	0x0000cce0
        /*0398*/ 	.word	0x0000000f
        /*039c*/ 	.word	0x00030840
        /*03a0*/ 	.short	0x010a
        /*03a2*/ 	.byte	0x3f
	.zero		1


	//   ....[38]....
        /*03a4*/ 	.word	0x0000cd30
        /*03a8*/ 	.word	0x0000000f
        /*03ac*/ 	.word	0x00030828
        /*03b0*/ 	.short	0x010a
        /*03b2*/ 	.byte	0x3f
	.zero		1


	//   ....[39]....
        /*03b4*/ 	.word	0x0000cd80
        /*03b8*/ 	.word	0x00000003
        /*03bc*/ 	.word	0x00030840
        /*03c0*/ 	.short	0x010a
        /*03c2*/ 	.byte	0x3f
	.zero		1


	//   ....[40]....
        /*03c4*/ 	.word	0x0000ce50
        /*03c8*/ 	.word	0x00000007
        /*03cc*/ 	.word	0x00000000
        /*03d0*/ 	.short	0x010a
        /*03d2*/ 	.byte	0x3f
	.zero		1


	//   ....[41]....
        /*03d4*/ 	.word	0x0000cea0
        /*03d8*/ 	.word	0x00000003
        /*03dc*/ 	.word	0x00000000
        /*03e0*/ 	.short	0x010a
        /*03e2*/ 	.byte	0x3f
	.zero		1


	//   ....[42]....
        /*03e4*/ 	.word	0x0000cef0
        /*03e8*/ 	.word	0x00000005
        /*03ec*/ 	.word	0x00000000
        /*03f0*/ 	.short	0x010a
        /*03f2*/ 	.byte	0x3f
	.zero		1


	//----- nvinfo : EIATTR_NUM_MBARRIERS
	.align		4
.L_638:
        /*03f4*/ 	.byte	0x03, 0x38
        /*03f6*/ 	.short	0x0009


	//----- nvinfo : EIATTR_EXIT_INSTR_OFFSETS
	.align		4
        /*03f8*/ 	.byte	0x04, 0x1c
        /*03fa*/ 	.short	(.L_640 - .L_639)


	//   ....[0]....
.L_639:
        /*03fc*/ 	.word	0x0000c880


	//----- nvinfo : EIATTR_MAX_THREADS
	.align		4
.L_640:
        /*0400*/ 	.byte	0x04, 0x05
        /*0402*/ 	.short	(.L_642 - .L_641)
.L_641:
        /*0404*/ 	.word	0x00000180
        /*0408*/ 	.word	0x00000001
        /*040c*/ 	.word	0x00000001


	//----- nvinfo : EIATTR_CRS_STACK_SIZE
	.align		4
.L_642:
        /*0410*/ 	.byte	0x04, 0x1e
        /*0412*/ 	.short	(.L_644 - .L_643)
.L_643:
        /*0414*/ 	.word	0x00000000


	//----- nvinfo : EIATTR_CBANK_PARAM_SIZE
	.align		4
.L_644:
        /*0418*/ 	.byte	0x03, 0x19
        /*041a*/ 	.short	0x06f0


	//----- nvinfo : EIATTR_PARAM_CBANK
	.align		4
        /*041c*/ 	.byte	0x04, 0x0a
        /*041e*/ 	.short	(.L_646 - .L_645)
	.align		4
.L_645:
        /*0420*/ 	.word	index@(.nv.constant0._ZN7cutlass13device_kernelIN5flash11enable_sm90INS1_16FlashAttnBwdSm90INS1_25CollectiveMainloopBwdSm90ILi2ELi2ELi2EN4cute5tupleIJNS5_1CILi1EEES8_S8_EEENS6_IJNS7_ILi64EEENS7_ILi128EEESB_EEENS_10bfloat16_tEfNS_4arch4Sm90ELb0ELb1ELb0ELb1ELb1ELb1ELb0ELb0ELi2ELi1ELi2ELi1ELb0EEENS1_21CollectiveEpilogueBwdISC_SD_SF_Li256ELb1ELb0ELi1EEENS1_19SingleTileSchedulerILb1ELb0ELb0ELi128EEEEEEEEEvNT_6ParamsE)
        /*0424*/ 	.short	0x0210
        /*0426*/ 	.short	0x06f0


	//----- nvinfo : EIATTR_SW_WAR
	.align		4
.L_646:
        /*0428*/ 	.byte	0x04, 0x36
        /*042a*/ 	.short	(.L_648 - .L_647)
.L_647:
        /*042c*/ 	.word	0x00000008
.L_648:


//--------------------- .nv.info._ZN7cutlass13device_kernelIN5flash11enable_sm90INS1_16FlashAttnBwdSm90INS1_25CollectiveMainloopBwdSm90ILi2ELi2ELi2EN4cute5tupleIJNS5_1CILi1EEES8_S8_EEENS6_IJNS7_ILi64EEENS7_ILi128EEESB_EEENS_10bfloat16_tEfNS_4arch4Sm90ELb0ELb1ELb0ELb1ELb0ELb1ELb0ELb0ELi2ELi1ELi2ELi1ELb0EEENS1_24CollectiveEpilogueBwdGQAISC_fSF_Li256ELb1ELb0EEENS1_19SingleTileSchedulerILb1ELb0ELb0ELi128EEEEEEEEEvNT_6ParamsE --------------------------
	.section	.nv.info._ZN7cutlass13device_kernelIN5flash11enable_sm90INS1_16FlashAttnBwdSm90INS1_25CollectiveMainloopBwdSm90ILi2ELi2ELi2EN4cute5tupleIJNS5_1CILi1EEES8_S8_EEENS6_IJNS7_ILi64EEENS7_ILi128EEESB_EEENS_10bfloat16_tEfNS_4arch4Sm90ELb0ELb1ELb0ELb1ELb0ELb1ELb0ELb0ELi2ELi1ELi2ELi1ELb0EEENS1_24CollectiveEpilogueBwdGQAISC_fSF_Li256ELb1ELb0EEENS1_19SingleTileSchedulerILb1ELb0ELb0ELi128EEEEEEEEEvNT_6ParamsE,"",@"SHT_CUDA_INFO"
	.sectionflags	@""
	.align	4


	//----- nvinfo : EIATTR_CUDA_API_VERSION
	.align		4
        /*0000*/ 	.byte	0x04, 0x37
        /*0002*/ 	.short	(.L_650 - .L_649)
.L_649:
        /*0004*/ 	.word	0x00000082


	//----- nvinfo : EIATTR_KPARAM_INFO
	.align		4
.L_650:
        /*0008*/ 	.byte	0x04, 0x17
        /*000a*/ 	.short	(.L_652 - .L_651)
.L_651:
        /*000c*/ 	.word	0x00000000
        /*0010*/ 	.short	0x0000
        /*0012*/ 	.short	0x0070
        /*0014*/ 	.byte	0x00, 0xf0, 0x01, 0x1a


	//----- nvinfo : EIATTR_SPARSE_MMA_MASK
	.align		4
.L_652:
        /*0018*/ 	.byte	0x03, 0x50
        /*001a*/ 	.short	0x0000


	//----- nvinfo : EIATTR_MAXREG_COUNT
	.align		4
        /*001c*/ 	.byte	0x03, 0x1b
        /*001e*/ 	.short	0x00a8


	//----- nvinfo : EIATTR_NUM_BARRIERS
	.align		4
        /*0020*/ 	.byte	0x02, 0x4c
        /*0022*/ 	.byte	0x10
	.zero		1


	//----- nvinfo : EIATTR_EXTERNS
	.align		4
        /*0024*/ 	.byte	0x04, 0x0f
        /*0026*/ 	.short	(.L_654 - .L_653)


	//   ....[0]....
	.align		4
.L_653:
        /*0028*/ 	.word	index@(__assertfail)


	//----- nvinfo : EIATTR_ANNOTATIONS
	.align		4
.L_654:
        /*002c*/ 	.byte	0x04, 0x55
        /*002e*/ 	.short	(.L_656 - .L_655)


	//   ....[0]....
.L_655:
        /*0030*/ 	.word	0x00000001
        /*0034*/ 	.byte	0x00, 0x74, 0x00, 0x00, 0x01, 0x00, 0x00, 0x00, 0xa0, 0x75, 0x00, 0x00, 0x01, 0x00, 0x00, 0x00
        /*0044*/ 	.byte	0x20, 0x81, 0x00, 0x00, 0x01, 0x00, 0x00, 0x00, 0x40, 0x81, 0x00, 0x00, 0x01, 0x00, 0x00, 0x00
        /*0054*/ 	.byte	0xb0, 0x84, 0x00, 0x00


	//----- nvinfo : EIATTR_MERCURY_ISA_VERSION
	.align		4
.L_656:
        /*0058*/ 	.byte	0x03, 0x5f
        /*005a*/ 	.short	0x0101


	//----- nvinfo : EIATTR_INT_WARP_WIDE_INSTR_OFFSETS
	.align		4
        /*005c*/ 	.byte	0x04, 0x31
        /*005e*/ 	.short	(.L_658 - .L_657)


	//   ....[0]....
.L_657:
        /*0060*/ 	.word	0x00000190


	//   ....[1]....
        /*0064*/ 	.word	0x000001c0


	//----- nvinfo : EIATTR_COOP_GROUP_MASK_REGIDS
	.align		4
.L_658:
        /*0068*/ 	.byte	0x04, 0x29
        /*006a*/ 	.short	(.L_660 - .L_659)


	//   ....[0]....
.L_659:
        /*006c*/ 	.word	0xffffffff


	//   ....[1]....
        /*0070*/ 	.word	0xffffffff


	//   ....[2]....
        /*0074*/ 	.word	0xffffffff


	//   ....[3]....
        /*0078*/ 	.word	0xffffffff


	//   ....[4]....
        /*007c*/ 	.word	0xffffffff


	//   ....[5]....
        /*0080*/ 	.word	0xffffffff


	//   ....[6]....
        /*0084*/ 	.word	0xffffffff


	//   ....[7]....
        /*0088*/ 	.word	0x0500000f


	//----- nvinfo : EIATTR_COOP_GROUP_INSTR_OFFSETS
	.align		4
.L_660:
        /*008c*/ 	.byte	0x04, 0x28
        /*008e*/ 	.short	(.L_662 - .L_661)


	//   ....[0]....
.L_661:
        /*0090*/ 	.word	0x00000070


	//   ....[1]....
        /*0094*/ 	.word	0x000001a0


	//   ....[2]....
        /*0098*/ 	.word	0x000001f0


	//   ....[3]....
        /*009c*/ 	.word	0x000003e0


	//   ....[4]....
        /*00a0*/ 	.word	0x00000620


	//   ....[5]....
        /*00a4*/ 	.word	0x00001620


	//   ....[6]....
        /*00a8*/ 	.word	0x00005170


	//   ....[7]....
        /*00ac*/ 	.word	0x00008d00


	//----- nvinfo : EIATTR_REG_RECONFIG
	.align		4
.L_662:
        /*00b0*/ 	.byte	0x01, 0x54
	.zero		2


	//----- nvinfo : EIATTR_SYSCALL_OFFSETS
	.align		4
        /*00b4*/ 	.byte	0x04, 0x46
        /*00b6*/ 	.short	(.L_664 - .L_663)


	//   ....[0]....
.L_663:
        /*00b8*/ 	.word	0x00001260


	//   ....[1]....
        /*00bc*/ 	.word	0x00001350


	//   ....[2]....
        /*00c0*/ 	.word	0x000014b0


	//   ....[3]....
        /*00c4*/ 	.word	0x000015a0


	//----- nvinfo : EIATTR_MBARRIER_INSTR_OFFSETS
	.align		4
.L_664:
        /*00c8*/ 	.byte	0x04, 0x39
        /*00ca*/ 	.short	(.L_666 - .L_665)


	//   ....[0]....
.L_665:
        /*00cc*/ 	.word	0x00000290
        /*00d0*/ 	.word	0x000000ff
        /*00d4*/ 	.word	0x00030800
        /*00d8*/ 	.short	0x0100
        /*00da*/ 	.byte	0x06
	.zero		1


	//   ....[1]....
        /*00dc*/ 	.word	0x00000390
        /*00e0*/ 	.word	0x000000ff
        /*00e4*/ 	.word	0x00030810
        /*00e8*/ 	.short	0x0100
        /*00ea*/ 	.byte	0x08
	.zero		1


	//   ....[2]....
        /*00ec*/ 	.word	0x000003a0
        /*00f0*/ 	.word	0x000000ff
        /*00f4*/ 	.word	0x00030820
        /*00f8*/ 	.short	0x0100
        /*00fa*/ 	.byte	0x08
	.zero		1


	//   ....[3]....
        /*00fc*/ 	.word	0x000003b0
        /*0100*/ 	.word	0x000000ff
        /*0104*/ 	.word	0x00030818
        /*0108*/ 	.short	0x0100
        /*010a*/ 	.byte	0x08
	.zero		1


	//   ....[4]....
        /*010c*/ 	.word	0x000003c0
        /*0110*/ 	.word	0x000000ff
        /*0114*/ 	.word	0x00030828
        /*0118*/ 	.short	0x0100
        /*011a*/ 	.byte	0x08
	.zero		1


	//   ....[5]....
        /*011c*/ 	.word	0x000004f0
        /*0120*/ 	.word	0x000000ff
        /*0124*/ 	.word	0x00030830
        /*0128*/ 	.short	0x0100
        /*012a*/ 	.byte	0x08
	.zero		1


	//   ....[6]....
        /*012c*/ 	.word	0x00000500
        /*0130*/ 	.word	0x000000ff
        /*0134*/ 	.word	0x00030840
        /*0138*/ 	.short	0x0100
        /*013a*/ 	.byte	0x08
	.zero		1


	//   ....[7]....
        /*013c*/ 	.word	0x00000510
        /*0140*/ 	.word	0x000000ff
        /*0144*/ 	.word	0x00030838
        /*0148*/ 	.short	0x0100
        /*014a*/ 	.byte	0x08
	.zero		1


	//   ....[8]....
        /*014c*/ 	.word	0x00000520
        /*0150*/ 	.word	0x000000ff
        /*0154*/ 	.word	0x00030848
        /*0158*/ 	.short	0x0100
        /*015a*/ 	.byte	0x08
	.zero		1


	//   ....[9]....
        /*015c*/ 	.word	0x00001650
        /*0160*/ 	.word	0x000000e7
        /*0164*/ 	.word	0x00030800
        /*0168*/ 	.short	0x010a
        /*016a*/ 	.byte	0x3f
	.zero		1


	//   ....[10]....
        /*016c*/ 	.word	0x00001780
        /*0170*/ 	.word	0x000000e7
        /*0174*/ 	.word	0x00030800
        /*0178*/ 	.short	0x010a
        /*017a*/ 	.byte	0x3f
	.zero		1


	//   ....[11]....
        /*017c*/ 	.word	0x00001de0
        /*0180*/ 	.word	0x00000000
        /*0184*/ 	.word	0x00030810
        /*0188*/ 	.short	0x010a
        /*018a*/ 	.byte	0x3f
	.zero		1


	//   ....[12]....
        /*018c*/ 	.word	0x00001e20
        /*0190*/ 	.word	0x00000000
        /*0194*/ 	.word	0x00030810
        /*0198*/ 	.short	0x010a
        /*019a*/ 	.byte	0x3f
	.zero		1


	//   ....[13]....
        /*019c*/ 	.word	0x00002350
        /*01a0*/ 	.word	0x00000000
        /*01a4*/ 	.word	0x00030830
        /*01a8*/ 	.short	0x010a
        /*01aa*/ 	.byte	0x3f
	.zero		1


	//   ....[14]....
        /*01ac*/ 	.word	0x000023d0
        /*01b0*/ 	.word	0x00000000
        /*01b4*/ 	.word	0x00030830
        /*01b8*/ 	.short	0x010a
        /*01ba*/ 	.byte	0x3f
	.zero		1


	//   ....[15]....
        /*01bc*/ 	.word	0x00004020
        /*01c0*/ 	.word	0x00000005
        /*01c4*/ 	.word	0x00000000
        /*01c8*/ 	.short	0x0101
        /*01ca*/ 	.byte	0x3f
	.zero		1


	//   ....[16]....
        /*01cc*/ 	.word	0x00004350
        /*01d0*/ 	.word	0x00000000
        /*01d4*/ 	.word	0x00000000
        /*01d8*/ 	.short	0x0101
        /*01da*/ 	.byte	0x3f
	.zero		1


	//   ....[17]....
        /*01dc*/ 	.word	0x00006ef0
        /*01e0*/ 	.word	0x0000000f
        /*01e4*/ 	.word	0x00030820
        /*01e8*/ 	.short	0x010a
        /*01ea*/ 	.byte	0x3f
	.zero		1


	//   ....[18]....
        /*01ec*/ 	.word	0x00007620
        /*01f0*/ 	.word	0x0000000f
        /*01f4*/ 	.word	0x00030840
        /*01f8*/ 	.short	0x010a
        /*01fa*/ 	.byte	0x3f
	.zero		1


	//   ....[19]....
        /*01fc*/ 	.word	0x000078f0
        /*0200*/ 	.word	0x0000000f
        /*0204*/ 	.word	0x00030828
        /*0208*/ 	.short	0x010a
        /*020a*/ 	.byte	0x3f
	.zero		1


	//   ....[20]....
        /*020c*/ 	.word	0x00007bc0
        /*0210*/ 	.word	0x0000000f
        /*0214*/ 	.word	0x00030848
        /*0218*/ 	.short	0x010a
        /*021a*/ 	.byte	0x3f
	.zero		1


	//   ....[21]....
        /*021c*/ 	.word	0x00007e30
        /*0220*/ 	.word	0x0000000f
        /*0224*/ 	.word	0x00030820
        /*0228*/ 	.short	0x010a
        /*022a*/ 	.byte	0x3f
	.zero		1


	//   ....[22]....
        /*022c*/ 	.word	0x00008170
        /*0230*/ 	.word	0x0000000f
        /*0234*/ 	.word	0x00030840
        /*0238*/ 	.short	0x010a
        /*023a*/ 	.byte	0x3f
	.zero		1


	//   ....[23]....
        /*023c*/ 	.word	0x00008410
        /*0240*/ 	.word	0x0000000f
        /*0244*/ 	.word	0x00030828
        /*0248*/ 	.short	0x010a
        /*024a*/ 	.byte	0x3f
	.zero		1


	//   ....[24]....
        /*024c*/ 	.word	0x00008720
        /*0250*/ 	.word	0x00000003
        /*0254*/ 	.word	0x00030840
        /*0258*/ 	.short	0x010a
        /*025a*/ 	.byte	0x3f
	.zero		1


	//   ....[25]....
        /*025c*/ 	.word	0x00008b80
        /*0260*/ 	.word	0x00000007
        /*0264*/ 	.word	0x00000000
        /*0268*/ 	.short	0x010a
        /*026a*/ 	.byte	0x3f
	.zero		1


	//   ....[26]....
        /*026c*/ 	.word	0x00008bd0
        /*0270*/ 	.word	0x00000003
        /*0274*/ 	.word	0x00000000
        /*0278*/ 	.short	0x010a
        /*027a*/ 	.byte	0x3f
	.zero		1


	//   ....[27]....
        /*027c*/ 	.word	0x00008c30
        /*0280*/ 	.word	0x00000005
        /*0284*/ 	.word	0x00000000
        /*0288*/ 	.short	0x010a
        /*028a*/ 	.byte	0x3f
	.zero		1


	//   ....[28]....
        /*028c*/ 	.word	0x00008c60
        /*0290*/ 	.word	0x00000003
        /*0294*/ 	.word	0x00000000
        /*0298*/ 	.short	0x010a
        /*029a*/ 	.byte	0x3f
	.zero		1


	//   ....[29]....
        /*029c*/ 	.word	0x00008d30
        /*02a0*/ 	.word	0x000000e7
        /*02a4*/ 	.word	0x00030800
        /*02a8*/ 	.short	0x010a
        /*02aa*/ 	.byte	0x3f
	.zero		1


	//   ....[30]....
        /*02ac*/ 	.word	0x00008d80
        /*02b0*/ 	.word	0x00000000
        /*02b4*/ 	.word	0x00030810
        /*02b8*/ 	.short	0x010a
        /*02ba*/ 	.byte	0x3f
	.zero		1


	//   ....[31]....
        /*02bc*/ 	.word	0x00008dd0
        /*02c0*/ 	.word	0x00000000
        /*02c4*/ 	.word	0x00030830
        /*02c8*/ 	.short	0x010a
        /*02ca*/ 	.byte	0x3f
	.zero		1


	//   ....[32]....
        /*02cc*/ 	.word	0x00008e20
        /*02d0*/ 	.word	0x0000000f
        /*02d4*/ 	.word	0x00030820
        /*02d8*/ 	.short	0x010a
        /*02da*/ 	.byte	0x3f
	.zero		1


	//   ....[33]....
        /*02dc*/ 	.word	0x00008e70
        /*02e0*/ 	.word	0x0000000f
        /*02e4*/ 	.word	0x00030840
        /*02e8*/ 	.short	0x010a
        /*02ea*/ 	.byte	0x3f
	.zero		1


	//   ....[34]....
        /*02ec*/ 	.word	0x00008ec0
        /*02f0*/ 	.word	0x0000000f
        /*02f4*/ 	.word	0x00030828
        /*02f8*/ 	.short	0x010a
        /*02fa*/ 	.byte	0x3f
	.zero		1


	//   ....[35]....
        /*02fc*/ 	.word	0x00008f10
        /*0300*/ 	.word	0x0000000f
        /*0304*/ 	.word	0x00030848
        /*0308*/ 	.short	0x010a
        /*030a*/ 	.byte	0x3f
	.zero		1


	//   ....[36]....
        /*030c*/ 	.word	0x00008f70
        /*0310*/ 	.word	0x0000000f
        /*0314*/ 	.word	0x00030820
        /*0318*/ 	.short	0x010a
        /*031a*/ 	.byte	0x3f
	.zero		1


	//   ....[37]....
        /*031c*/ 	.word	0x00008fc0
        /*0320*/ 	.word	0x0000000f
        /*0324*/ 	.word	0x00030840
        /*0328*/ 	.short	0x010a
        /*032a*/ 	.byte	0x3f
	.zero		1


	//   ....[38]....
        /*032c*/ 	.word	0x00009010
        /*0330*/ 	.word	0x0000000f
        /*0334*/ 	.word	0x00030828
        /*0338*/ 	.short	0x010a
        /*033a*/ 	.byte	0x3f
	.zero		1


	//   ....[39]....
        /*033c*/ 	.word	0x00009060
        /*0340*/ 	.word	0x00000003
        /*0344*/ 	.word	0x00030840
        /*0348*/ 	.short	0x010a
        /*034a*/ 	.byte	0x3f
	.zero		1


	//   ....[40]....
        /*034c*/ 	.word	0x00009130
        /*0350*/ 	.word	0x00000007
        /*0354*/ 	.word	0x00000000
        /*0358*/ 	.short	0x010a
        /*035a*/ 	.byte	0x3f
	.zero		1


	//   ....[41]....
        /*035c*/ 	.word	0x00009180
        /*0360*/ 	.word	0x00000003
        /*0364*/ 	.word	0x00000000
        /*0368*/ 	.short	0x010a
        /*036a*/ 	.byte	0x3f
	.zero		1


	//   ....[42]....
        /*036c*/ 	.word	0x000091d0
        /*0370*/ 	.word	0x00000005
        /*0374*/ 	.word	0x00000000
        /*0378*/ 	.short	0x010a
        /*037a*/ 	.byte	0x3f
	.zero		1


	//----- nvinfo : EIATTR_NUM_MBARRIERS
	.align		4
.L_666:
        /*037c*/ 	.byte	0x03, 0x38
        /*037e*/ 	.short	0x0009


	//----- nvinfo : EIATTR_EXIT_INSTR_OFFSETS
	.align		4
        /*0380*/ 	.byte	0x04, 0x1c
        /*0382*/ 	.short	(.L_668 - .L_667)


	//   ....[0]....
.L_667:
        /*0384*/ 	.word	0x00008cb0


	//----- nvinfo : EIATTR_MAX_THREADS
	.align		4
.L_668:
        /*0388*/ 	.byte	0x04, 0x05
        /*038a*/ 	.short	(.L_670 - .L_669)
.L_669:
        /*038c*/ 	.word	0x00000180
        /*0390*/ 	.word	0x00000001
        /*0394*/ 	.word	0x00000001


	//----- nvinfo : EIATTR_CRS_STACK_SIZE
	.align		4
.L_670:
        /*0398*/ 	.byte	0x04, 0x1e
        /*039a*/ 	.short	(.L_672 - .L_671)
.L_671:
        /*039c*/ 	.word	0x00000000


	//----- nvinfo : EIATTR_CBANK_PARAM_SIZE
	.align		4
.L_672:
        /*03a0*/ 	.byte	0x03, 0x19
        /*03a2*/ 	.short	0x06f0


	//----- nvinfo : EIATTR_PARAM_CBANK
	.align		4
        /*03a4*/ 	.byte	0x04, 0x0a
        /*03a6*/ 	.short	(.L_674 - .L_673)
	.align		4
.L_673:
        /*03a8*/ 	.word	index@(.nv.constant0._ZN7cutlass13device_kernelIN5flash11enable_sm90INS1_16FlashAttnBwdSm90INS1_25CollectiveMainloopBwdSm90ILi2ELi2ELi2EN4cute5tupleIJNS5_1CILi1EEES8_S8_EEENS6_IJNS7_ILi64EEENS7_ILi128EEESB_EEENS_10bfloat16_tEfNS_4arch4Sm90ELb0ELb1ELb0ELb1ELb0ELb1ELb0ELb0ELi2ELi1ELi2ELi1ELb0EEENS1_24CollectiveEpilogueBwdGQAISC_fSF_Li256ELb1ELb0EEENS1_19SingleTileSchedulerILb1ELb0ELb0ELi128EEEEEEEEEvNT_6ParamsE)
        /*03ac*/ 	.short	0x0210
        /*03ae*/ 	.short	0x06f0


	//----- nvinfo : EIATTR_SW_WAR
	.align		4
.L_674:
        /*03b0*/ 	.byte	0x04, 0x36
        /*03b2*/ 	.short	(.L_676 - .L_675)
.L_675:
        /*03b4*/ 	.word	0x00000008
.L_676:


//--------------------- .nv.info._ZN7cutlass13device_kernelIN5flash11enable_sm90INS1_16FlashAttnBwdSm90INS1_25CollectiveMainloopBwdSm90ILi2ELi2ELi2EN4cute5tupleIJNS5_1CILi1EEES8_S8_EEENS6_IJNS7_ILi64EEENS7_ILi128EEESB_EEENS_10bfloat16_tEfNS_4arch4Sm90ELb0ELb1ELb0ELb1ELb1ELb1ELb0ELb0ELi2ELi1ELi2ELi1ELb0EEENS1_24CollectiveEpilogueBwdGQAISC_fSF_Li256ELb1ELb1EEENS1_19SingleTileSchedulerILb1ELb0ELb0ELi128EEEEEEEEEvNT_6ParamsE --------------------------
	.section	.nv.info._ZN7cutlass13device_kernelIN5flash11enable_sm90INS1_16FlashAttnBwdSm90INS1_25CollectiveMainloopBwdSm90ILi2ELi2ELi2EN4cute5tupleIJNS5_1CILi1EEES8_S8_EEENS6_IJNS7_ILi64EEENS7_ILi128EEESB_EEENS_10bfloat16_tEfNS_4arch4Sm90ELb0ELb1ELb0ELb1ELb1ELb1ELb0ELb0ELi2ELi1ELi2ELi1ELb0EEENS1_24CollectiveEpilogueBwdGQAISC_fSF_Li256ELb1ELb1EEENS1_19SingleTileSchedulerILb1ELb0ELb0ELi128EEEEEEEEEvNT_6ParamsE,"",@"SHT_CUDA_INFO"
	.sectionflags	@""
	.align	4


	//----- nvinfo : EIATTR_CUDA_API_VERSION
	.align		4
        /*0000*/ 	.byte	0x04, 0x37
        /*0002*/ 	.short	(.L_678 - .L_677)
.L_677:
        /*0004*/ 	.word	0x00000082


	//----- nvinfo : EIATTR_KPARAM_INFO
	.align		4
.L_678:
        /*0008*/ 	.byte	0x04, 0x17
        /*000a*/ 	.short	(.L_680 - .L_679)
.L_679:
        /*000c*/ 	.word	0x00000000
        /*0010*/ 	.short	0x0000
        /*0012*/ 	.short	0x0070
        /*0014*/ 	.byte	0x00, 0xf0, 0x01, 0x1a


	//----- nvinfo : EIATTR_SPARSE_MMA_MASK
	.align		4
.L_680:
        /*0018*/ 	.byte	0x03, 0x50
        /*001a*/ 	.short	0x0000


	//----- nvinfo : EIATTR_MAXREG_COUNT
	.align		4
        /*001c*/ 	.byte	0x03, 0x1b
        /*001e*/ 	.short	0x00a8


	//----- nvinfo : EIATTR_NUM_BARRIERS
	.align		4
        /*0020*/ 	.byte	0x02, 0x4c
        /*0022*/ 	.byte	0x10
	.zero		1


	//----- nvinfo : EIATTR_EXTERNS
	.align		4
        /*0024*/ 	.byte	0x04, 0x0f
        /*0026*/ 	.short	(.L_682 - .L_681)


	//   ....[0]....
	.align		4
.L_681:
        /*0028*/ 	.word	index@(__assertfail)


	//----- nvinfo : EIATTR_ANNOTATIONS
	.align		4
.L_682:
        /*002c*/ 	.byte	0x04, 0x55
        /*002e*/ 	.short	(.L_684 - .L_683)


	//   ....[0]....
.L_683:
        /*0030*/ 	.word	0x00000001
        /*0034*/ 	.byte	0x30, 0x88, 0x00, 0x00, 0x01, 0x00, 0x00, 0x00, 0xd0, 0x89, 0x00, 0x00, 0x01, 0x00, 0x00, 0x00
        /*0044*/ 	.byte	0x50, 0x95, 0x00, 0x00, 0x01, 0x00, 0x00, 0x00, 0x70, 0x95, 0x00, 0x00, 0x01, 0x00, 0x00, 0x00
        /*0054*/ 	.byte	0xe0, 0x98, 0x00, 0x00


	//----- nvinfo : EIATTR_MERCURY_ISA_VERSION
	.align		4
.L_684:
        /*0058*/ 	.byte	0x03, 0x5f
        /*005a*/ 	.short	0x0101


	//----- nvinfo : EIATTR_INT_WARP_WIDE_INSTR_OFFSETS
	.align		4
        /*005c*/ 	.byte	0x04, 0x31
        /*005e*/ 	.short	(.L_686 - .L_685)


	//   ....[0]....
.L_685:
        /*0060*/ 	.word	0x00000190


	//   ....[1]....
        /*0064*/ 	.word	0x000001c0


	//   ....[2]....
        /*0068*/ 	.word	0x00006550


	//   ....[3]....
        /*006c*/ 	.word	0x00006bb0


	//   ....[4]....
        /*0070*/ 	.word	0x00007060


	//   ....[5]....
        /*0074*/ 	.word	0x00007330


	//   ....[6]....
        /*0078*/ 	.word	0x00007590


	//   ....[7]....
        /*007c*/ 	.word	0x00007720


	//----- nvinfo : EIATTR_COOP_GROUP_MASK_REGIDS
	.align		4
.L_686:
        /*0080*/ 	.byte	0x04, 0x29
        /*0082*/ 	.short	(.L_688 - .L_687)


	//   ....[0]....
.L_687:
        /*0084*/ 	.word	0xffffffff


	//   ....[1]....
        /*0088*/ 	.word	0xffffffff


	//   ....[2]....
        /*008c*/ 	.word	0xffffffff


	//   ....[3]....
        /*0090*/ 	.word	0xffffffff


	//   ....[4]....
        /*0094*/ 	.word	0xffffffff


	//   ....[5]....
        /*0098*/ 	.word	0xffffffff


	//   ....[6]....
        /*009c*/ 	.word	0xffffffff


	//   ....[7]....
        /*00a0*/ 	.word	0xffffffff


	//   ....[8]....
        /*00a4*/ 	.word	0xffffffff


	//   ....[9]....
        /*00a8*/ 	.word	0xffffffff


	//   ....[10]....
        /*00ac*/ 	.word	0xffffffff


	//   ....[11]....
        /*00b0*/ 	.word	0xffffffff


	//   ....[12]....
        /*00b4*/ 	.word	0xffffffff


	//   ....[13]....
        /*00b8*/ 	.word	0xffffffff


	//   ....[14]....
        /*00bc*/ 	.word	0xffffffff


	//   ....[15]....
        /*00c0*/ 	.word	0xffffffff


	//   ....[16]....
        /*00c4*/ 	.word	0xffffffff


	//   ....[17]....
        /*00c8*/ 	.word	0xffffffff


	//   ....[18]....
        /*00cc*/ 	.word	0xffffffff


	//   ....[19]....
        /*00d0*/ 	.word	0xffffffff


	//   ....[20]....
        /*00d4*/ 	.word	0x0500000f


	//   ....[21]....
        /*00d8*/ 	.word	0x0500000f


	//   ....[22]....
        /*00dc*/ 	.word	0x0500000f


	//   ....[23]....
        /*00e0*/ 	.word	0x0500000f


	//   ....[24]....
        /*00e4*/ 	.word	0x0500000f


	//   ....[25]....
        /*00e8*/ 	.word	0x0500000f


	//----- nvinfo : EIATTR_COOP_GROUP_INSTR_OFFSETS
	.align		4
.L_688:
        /*00ec*/ 	.byte	0x04, 0x28
        /*00ee*/ 	.short	(.L_690 - .L_689)


	//   ....[0]....
.L_689:
        /*00f0*/ 	.word	0x00000070


	//   ....[1]....
        /*00f4*/ 	.word	0x000001a0


	//   ....[2]....
        /*00f8*/ 	.word	0x000001f0


	//   ....[3]....
        /*00fc*/ 	.word	0x000003e0


	//   ....[4]....
        /*0100*/ 	.word	0x00000620


	//   ....[5]....
        /*0104*/ 	.word	0x00001620


	//   ....[6]....
        /*0108*/ 	.word	0x00004f40


	//   ....[7]....
        /*010c*/ 	.word	0x000050d0


	//   ....[8]....
        /*0110*/ 	.word	0x000053c0


	//   ....[9]....
        /*0114*/ 	.word	0x00005550


	//   ....[10]....
        /*0118*/ 	.word	0x00005660


	//   ....[11]....
        /*011c*/ 	.word	0x00006150


	//   ....[12]....
        /*0120*/ 	.word	0x00006480


	//   ....[13]....
        /*0124*/ 	.word	0x00006810


	//   ....[14]....
        /*0128*/ 	.word	0x00006ae0


	//   ....[15]....
        /*012c*/ 	.word	0x00006d20


	//   ....[16]....
        /*0130*/ 	.word	0x00006f90


	//   ....[17]....
        /*0134*/ 	.word	0x00007270


	//   ....[18]....
        /*0138*/ 	.word	0x00007490


	//   ....[19]....
        /*013c*/ 	.word	0x00007620


	//   ....[20]....
        /*0140*/ 	.word	0x0000a130


	//   ....[21]....
        /*0144*/ 	.word	0x0000a280


	//   ....[22]....
        /*0148*/ 	.word	0x0000a2f0


	//   ....[23]....
        /*014c*/ 	.word	0x0000a360


	//   ....[24]....
        /*0150*/ 	.word	0x0000a3d0


	//   ....[25]....
        /*0154*/ 	.word	0x0000a440


	//----- nvinfo : EIATTR_REG_RECONFIG
	.align		4
.L_690:
        /*0158*/ 	.byte	0x01, 0x54
	.zero		2


	//----- nvinfo : EIATTR_SYSCALL_OFFSETS
	.align		4
        /*015c*/ 	.byte	0x04, 0x46
        /*015e*/ 	.short	(.L_692 - .L_691)


	//   ....[0]....
.L_691:
        /*0160*/ 	.word	0x00001260


	//   ....[1]....
        /*0164*/ 	.word	0x00001350


	//   ....[2]....
        /*0168*/ 	.word	0x000014b0


	//   ....[3]....
        /*016c*/ 	.word	0x000015a0


	//----- nvinfo : EIATTR_MBARRIER_INSTR_OFFSETS
	.align		4
.L_692:
        /*0170*/ 	.byte	0x04, 0x39
        /*0172*/ 	.short	(.L_694 - .L_693)


	//   ....[0]....
.L_693:
        /*0174*/ 	.word	0x00000290
        /*0178*/ 	.word	0x000000ff
        /*017c*/ 	.word	0x00030800
        /*0180*/ 	.short	0x0100
        /*0182*/ 	.byte	0x06
	.zero		1


	//   ....[1]....
        /*0184*/ 	.word	0x00000390
        /*0188*/ 	.word	0x000000ff
        /*018c*/ 	.word	0x00030810
        /*0190*/ 	.short	0x0100
        /*0192*/ 	.byte	0x08
	.zero		1


	//   ....[2]....
        /*0194*/ 	.word	0x000003a0
        /*0198*/ 	.word	0x000000ff
        /*019c*/ 	.word	0x00030820
        /*01a0*/ 	.short	0x0100
        /*01a2*/ 	.byte	0x08
	.zero		1


	//   ....[3]....
        /*01a4*/ 	.word	0x000003b0
        /*01a8*/ 	.word	0x000000ff
        /*01ac*/ 	.word	0x00030818
        /*01b0*/ 	.short	0x0100
        /*01b2*/ 	.byte	0x08
	.zero		1


	//   ....[4]....
        /*01b4*/ 	.word	0x000003c0
        /*01b8*/ 	.word	0x000000ff
        /*01bc*/ 	.word	0x00030828
        /*01c0*/ 	.short	0x0100
        /*01c2*/ 	.byte	0x08
	.zero		1


	//   ....[5]....
        /*01c4*/ 	.word	0x000004f0
        /*01c8*/ 	.word	0x000000ff
        /*01cc*/ 	.word	0x00030830
        /*01d0*/ 	.short	0x0100
        /*01d2*/ 	.byte	0x08
	.zero		1


	//   ....[6]....
        /*01d4*/ 	.word	0x00000500
        /*01d8*/ 	.word	0x000000ff
        /*01dc*/ 	.word	0x00030840
        /*01e0*/ 	.short	0x0100
        /*01e2*/ 	.byte	0x08
	.zero		1


	//   ....[7]....
        /*01e4*/ 	.word	0x00000510
        /*01e8*/ 	.word	0x000000ff
        /*01ec*/ 	.word	0x00030838
        /*01f0*/ 	.short	0x0100
        /*01f2*/ 	.byte	0x08
	.zero		1


	//   ....[8]....
        /*01f4*/ 	.word	0x00000520
        /*01f8*/ 	.word	0x000000ff
        /*01fc*/ 	.word	0x00030848
        /*0200*/ 	.short	0x0100
        /*0202*/ 	.byte	0x08
	.zero		1


	//   ....[9]....
        /*0204*/ 	.word	0x00001650
        /*0208*/ 	.word	0x000000e7
        /*020c*/ 	.word	0x00030800
        /*0210*/ 	.short	0x010a
        /*0212*/ 	.byte	0x3f
	.zero		1


	//   ....[10]....
        /*0214*/ 	.word	0x00001780
        /*0218*/ 	.word	0x000000e7
        /*021c*/ 	.word	0x00030800
        /*0220*/ 	.short	0x010a
        /*0222*/ 	.byte	0x3f
	.zero		1


	//   ....[11]....
        /*0224*/ 	.word	0x00001de0
        /*0228*/ 	.word	0x00000000
        /*022c*/ 	.word	0x00030810
        /*0230*/ 	.short	0x010a
        /*0232*/ 	.byte	0x3f
	.zero		1


	//   ....[12]....
        /*0234*/ 	.word	0x00001e20
        /*0238*/ 	.word	0x00000000
        /*023c*/ 	.word	0x00030810
        /*0240*/ 	.short	0x010a
        /*0242*/ 	.byte	0x3f
	.zero		1


	//   ....[13]....
        /*0244*/ 	.word	0x00002350
        /*0248*/ 	.word	0x00000000
        /*024c*/ 	.word	0x00030830
        /*0250*/ 	.short	0x010a
        /*0252*/ 	.byte	0x3f
	.zero		1


	//   ....[14]....
        /*0254*/ 	.word	0x000023d0
        /*0258*/ 	.word	0x00000000
        /*025c*/ 	.word	0x00030830
        /*0260*/ 	.short	0x010a
        /*0262*/ 	.byte	0x3f
	.zero		1


	//   ....[15]....
        /*0264*/ 	.word	0x00004020
        /*0268*/ 	.word	0x00000005
        /*026c*/ 	.word	0x00000000
        /*0270*/ 	.short	0x0101
        /*0272*/ 	.byte	0x3f
	.zero		1


	//   ....[16]....
        /*0274*/ 	.word	0x00004350
        /*0278*/ 	.word	0x00000000
        /*027c*/ 	.word	0x00000000
        /*0280*/ 	.short	0x0101
        /*0282*/ 	.byte	0x3f
	.zero		1


	//   ....[17]....
        /*0284*/ 	.word	0x00008320
        /*0288*/ 	.word	0x0000000f
        /*028c*/ 	.word	0x00030820
        /*0290*/ 	.short	0x010a
        /*0292*/ 	.byte	0x3f
	.zero		1


	//   ....[18]....
        /*0294*/ 	.word	0x00008a50
        /*0298*/ 	.word	0x0000000f
        /*029c*/ 	.word	0x00030840
        /*02a0*/ 	.short	0x010a
        /*02a2*/ 	.byte	0x3f
	.zero		1


	//   ....[19]....
        /*02a4*/ 	.word	0x00008d20
        /*02a8*/ 	.word	0x0000000f
        /*02ac*/ 	.word	0x00030828
        /*02b0*/ 	.short	0x010a
        /*02b2*/ 	.byte	0x3f
	.zero		1


	//   ....[20]....
        /*02b4*/ 	.word	0x00008ff0
        /*02b8*/ 	.word	0x0000000f
        /*02bc*/ 	.word	0x00030848
        /*02c0*/ 	.short	0x010a
        /*02c2*/ 	.byte	0x3f
	.zero		1


	//   ....[21]....
        /*02c4*/ 	.word	0x00009260
        /*02c8*/ 	.word	0x0000000f
        /*02cc*/ 	.word	0x00030820
        /*02d0*/ 	.short	0x010a
        /*02d2*/ 	.byte	0x3f
	.zero		1


	//   ....[22]....
        /*02d4*/ 	.word	0x000095a0
        /*02d8*/ 	.word	0x0000000f
        /*02dc*/ 	.word	0x00030840
        /*02e0*/ 	.short	0x010a
        /*02e2*/ 	.byte	0x3f
	.zero		1


	//   ....[23]....
        /*02e4*/ 	.word	0x00009840
        /*02e8*/ 	.word	0x0000000f
        /*02ec*/ 	.word	0x00030828
        /*02f0*/ 	.short	0x010a
        /*02f2*/ 	.byte	0x3f
	.zero		1


	//   ....[24]....
        /*02f4*/ 	.word	0x00009b50
        /*02f8*/ 	.word	0x00000003
        /*02fc*/ 	.word	0x00030840
        /*0300*/ 	.short	0x010a
        /*0302*/ 	.byte	0x3f
	.zero		1


	//   ....[25]....
        /*0304*/ 	.word	0x00009fb0
        /*0308*/ 	.word	0x00000007
        /*030c*/ 	.word	0x00000000
        /*0310*/ 	.short	0x010a
        /*0312*/ 	.byte	0x3f
	.zero		1


	//   ....[26]....
        /*0314*/ 	.word	0x0000a000
        /*0318*/ 	.word	0x00000003
        /*031c*/ 	.word	0x00000000
        /*0320*/ 	.short	0x010a
        /*0322*/ 	.byte	0x3f
	.zero		1


	//   ....[27]....
        /*0324*/ 	.word	0x0000a060
        /*0328*/ 	.word	0x00000005
        /*032c*/ 	.word	0x00000000
        /*0330*/ 	.short	0x010a
        /*0332*/ 	.byte	0x3f
	.zero		1


	//   ....[28]....
        /*0334*/ 	.word	0x0000a090
        /*0338*/ 	.word	0x00000003
        /*033c*/ 	.word	0x00000000
        /*0340*/ 	.short	0x010a
        /*0342*/ 	.byte	0x3f
	.zero		1


	//   ....[29]....
        /*0344*/ 	.word	0x0000a160
        /*0348*/ 	.word	0x000000e7
        /*034c*/ 	.word	0x00030800
        /*0350*/ 	.short	0x010a
        /*0352*/ 	.byte	0x3f
	.zero		1


	//   ....[30]....
        /*0354*/ 	.word	0x0000a1b0
        /*0358*/ 	.word	0x00000000
        /*035c*/ 	.word	0x00030810
        /*0360*/ 	.short	0x010a
        /*0362*/ 	.byte	0x3f
	.zero		1


	//   ....[31]....
        /*0364*/ 	.word	0x0000a200
        /*0368*/ 	.word	0x00000000
        /*036c*/ 	.word	0x00030830
        /*0370*/ 	.short	0x010a
        /*0372*/ 	.byte	0x3f
	.zero		1


	//   ....[32]....
        /*0374*/ 	.word	0x0000a480
        /*0378*/ 	.word	0x0000000f
        /*037c*/ 	.word	0x00030820
        /*0380*/ 	.short	0x010a
        /*0382*/ 	.byte	0x3f
	.zero		1


	//   ....[33]....
        /*0384*/ 	.word	0x0000a4d0
        /*0388*/ 	.word	0x0000000f
        /*038c*/ 	.word	0x00030840
        /*0390*/ 	.short	0x010a
        /*0392*/ 	.byte	0x3f
	.zero		1


	//   ....[34]....
        /*0394*/ 	.word	0x0000a520
        /*0398*/ 	.word	0x0000000f
        /*039c*/ 	.word	0x00030828
        /*03a0*/ 	.short	0x010a
        /*03a2*/ 	.byte	0x3f
	.zero		1


	//   ....[35]....
        /*03a4*/ 	.word	0x0000a570
        /*03a8*/ 	.word	0x0000000f
        /*03ac*/ 	.word	0x00030848
        /*03b0*/ 	.short	0x010a
        /*03b2*/ 	.byte	0x3f
	.zero		1


	//   ....[36]....
        /*03b4*/ 	.word	0x0000a5d0
        /*03b8*/ 	.word	0x0000000f
        /*03bc*/ 	.word	0x00030820
        /*03c0*/ 	.short	0x010a
        /*03c2*/ 	.byte	0x3f
	.zero		1


	//   ....[37]....
        /*03c4*/ 	.word	0x0000a620
        /*03c8*/ 	.word	0x0000000f
        /*03cc*/ 	.word	0x00030840
        /*03d0*/ 	.short	0x010a
        /*03d2*/ 	.byte	0x3f
	.zero		1


	//   ....[38]....
        /*03d4*/ 	.word	0x0000a670
        /*03d8*/ 	.word	0x0000000f
        /*03dc*/ 	.word	0x00030828
        /*03e0*/ 	.short	0x010a
        /*03e2*/ 	.byte	0x3f
	.zero		1


	//   ....[39]....
        /*03e4*/ 	.word	0x0000a6c0
        /*03e8*/ 	.word	0x00000003
        /*03ec*/ 	.word	0x00030840
        /*03f0*/ 	.short	0x010a
        /*03f2*/ 	.byte	0x3f
	.zero		1


	//   ....[40]....
        /*03f4*/ 	.word	0x0000a790
        /*03f8*/ 	.word	0x00000007
        /*03fc*/ 	.word	0x00000000
        /*0400*/ 	.short	0x010a
        /*0402*/ 	.byte	0x3f
	.zero		1


	//   ....[41]....
        /*0404*/ 	.word	0x0000a7e0
        /*0408*/ 	.word	0x00000003
        /*040c*/ 	.word	0x00000000
        /*0410*/ 	.short	0x010a
        /*0412*/ 	.byte	0x3f
	.zero		1


	//   ....[42]....
        /*0414*/ 	.word	0x0000a830
        /*0418*/ 	.word	0x00000005
        /*041c*/ 	.word	0x00000000
        /*0420*/ 	.short	0x010a
        /*0422*/ 	.byte	0x3f
	.zero		1


	//----- nvinfo : EIATTR_NUM_MBARRIERS
	.align		4
.L_694:
        /*0424*/ 	.byte	0x03, 0x38
        /*0426*/ 	.short	0x0009


	//----- nvinfo : EIATTR_EXIT_INSTR_OFFSETS
	.align		4
        /*0428*/ 	.byte	0x04, 0x1c
        /*042a*/ 	.short	(.L_696 - .L_695)


	//   ....[0]....
.L_695:
        /*042c*/ 	.word	0x0000a0e0


	//----- nvinfo : EIATTR_MAX_THREADS
	.align		4
.L_696:
        /*0430*/ 	.byte	0x04, 0x05
        /*0432*/ 	.short	(.L_698 - .L_697)
.L_697:
        /*0434*/ 	.word	0x00000180
        /*0438*/ 	.word	0x00000001
        /*043c*/ 	.word	0x00000001


	//----- nvinfo : EIATTR_CRS_STACK_SIZE
	.align		4
.L_698:
        /*0440*/ 	.byte	0x04, 0x1e
        /*0442*/ 	.short	(.L_700 - .L_699)
.L_699:
        /*0444*/ 	.word	0x00000000


	//----- nvinfo : EIATTR_CBANK_PARAM_SIZE
	.align		4
.L_700:
        /*0448*/ 	.byte	0x03, 0x19
        /*044a*/ 	.short	0x06f0


	//----- nvinfo : EIATTR_PARAM_CBANK
	.align		4
        /*044c*/ 	.byte	0x04, 0x0a
        /*044e*/ 	.short	(.L_702 - .L_701)
	.align		4
.L_701:
        /*0450*/ 	.word	index@(.nv.constant0._ZN7cutlass13device_kernelIN5flash11enable_sm90INS1_16FlashAttnBwdSm90INS1_25CollectiveMainloopBwdSm90ILi2ELi2ELi2EN4cute5tupleIJNS5_1CILi1EEES8_S8_EEENS6_IJNS7_ILi64EEENS7_ILi128EEESB_EEENS_10bfloat16_tEfNS_4arch4Sm90ELb0ELb1ELb0ELb1ELb1ELb1ELb0ELb0ELi2ELi1ELi2ELi1ELb0EEENS1_24CollectiveEpilogueBwdGQAISC_fSF_Li256ELb1ELb1EEENS1_19SingleTileSchedulerILb1ELb0ELb0ELi128EEEEEEEEEvNT_6ParamsE)
        /*0454*/ 	.short	0x0210
        /*0456*/ 	.short	0x06f0


	//----- nvinfo : EIATTR_SW_WAR
	.align		4
.L_702:
        /*0458*/ 	.byte	0x04, 0x36
        /*045a*/ 	.short	(.L_704 - .L_703)
.L_703:
        /*045c*/ 	.word	0x00000008
.L_704:


//--------------------- .nv.info._ZN7cutlass13device_kernelIN5flash11enable_sm90INS1_16FlashAttnBwdSm90INS1_25CollectiveMainloopBwdSm90ILi2ELi2ELi2EN4cute5tupleIJNS5_1CILi1EEES8_S8_EEENS6_IJNS7_ILi64EEENS7_ILi128EEESB_EEENS_10bfloat16_tEfNS_4arch4Sm90ELb1ELb0ELb0ELb0ELb0ELb1ELb0ELb0ELi2ELi1ELi2ELi1ELb0EEENS1_21CollectiveEpilogueBwdISC_SD_SF_Li256ELb0ELb0ELi1EEENS1_25SingleTileBwdLPTSchedulerILb0ELi128ELb0EEEEEEEEEvNT_6ParamsE --------------------------
	.section	.nv.info._ZN7cutlass13device_kernelIN5flash11enable_sm90INS1_16FlashAttnBwdSm90INS1_25CollectiveMainloopBwdSm90ILi2ELi2ELi2EN4cute5tupleIJNS5_1CILi1EEES8_S8_EEENS6_IJNS7_ILi64EEENS7_ILi128EEESB_EEENS_10bfloat16_tEfNS_4arch4Sm90ELb1ELb0ELb0ELb0ELb0ELb1ELb0ELb0ELi2ELi1ELi2ELi1ELb0EEENS1_21CollectiveEpilogueBwdISC_SD_SF_Li256ELb0ELb0ELi1EEENS1_25SingleTileBwdLPTSchedulerILb0ELi128ELb0EEEEEEEEEvNT_6ParamsE,"",@"SHT_CUDA_INFO"
	.sectionflags	@""
	.align	4


	//----- nvinfo : EIATTR_CUDA_API_VERSION
	.align		4
        /*0000*/ 	.byte	0x04, 0x37
        /*0002*/ 	.short	(.L_706 - .L_705)
.L_705:
        /*0004*/ 	.word	0x00000082


	//----- nvinfo : EIATTR_KPARAM_INFO
	.align		4
.L_706:
        /*0008*/ 	.byte	0x04, 0x17
        /*000a*/ 	.short	(.L_708 - .L_707)
.L_707:
        /*000c*/ 	.word	0x00000000
        /*0010*/ 	.short	0x0000
        /*0012*/ 	.short	0x0070
        /*0014*/ 	.byte	0x00, 0xf0, 0x01, 0x24


	//----- nvinfo : EIATTR_SPARSE_MMA_MASK
	.align		4
.L_708:
        /*0018*/ 	.byte	0x03, 0x50
        /*001a*/ 	.short	0x0000


	//----- nvinfo : EIATTR_MAXREG_COUNT
	.align		4
        /*001c*/ 	.byte	0x03, 0x1b
        /*001e*/ 	.short	0x00a8


	//----- nvinfo : EIATTR_NUM_BARRIERS
	.align		4
        /*0020*/ 	.byte	0x02, 0x4c
        /*0022*/ 	.byte	0x10
	.zero		1


	//----- nvinfo : EIATTR_EXTERNS
	.align		4
        /*0024*/ 	.byte	0x04, 0x0f
        /*0026*/ 	.short	(.L_710 - .L_709)


	//   ....[0]....
	.align		4
.L_709:
        /*0028*/ 	.word	index@(__assertfail)


	//----- nvinfo : EIATTR_ANNOTATIONS
	.align		4
.L_710:
        /*002c*/ 	.byte	0x04, 0x55
        /*002e*/ 	.short	(.L_712 - .L_711)


	//   ....[0]....
.L_711:
        /*0030*/ 	.word	0x00000001
        /*0034*/ 	.byte	0x60, 0x80, 0x00, 0x00, 0x01, 0x00, 0x00, 0x00, 0x50, 0x8b, 0x00, 0x00


	//----- nvinfo : EIATTR_MERCURY_ISA_VERSION
	.align		4
.L_712:
        /*0040*/ 	.byte	0x03, 0x5f
        /*0042*/ 	.short	0x0101


	//----- nvinfo : EIATTR_INT_WARP_WIDE_INSTR_OFFSETS
	.align		4
        /*0044*/ 	.byte	0x04, 0x31
        /*0046*/ 	.short	(.L_714 - .L_713)


	//   ....[0]....
.L_713:
        /*0048*/ 	.word	0x000001f0


	//   ....[1]....
        /*004c*/ 	.word	0x00000220


	//----- nvinfo : EIATTR_COOP_GROUP_MASK_REGIDS
	.align		4
.L_714:
        /*0050*/ 	.byte	0x04, 0x29
        /*0052*/ 	.short	(.L_716 - .L_715)


	//   ....[0]....
.L_715:
        /*0054*/ 	.word	0xffffffff


	//   ....[1]....
        /*0058*/ 	.word	0xffffffff


	//   ....[2]....
        /*005c*/ 	.word	0xffffffff


	//   ....[3]....
        /*0060*/ 	.word	0xffffffff


	//   ....[4]....
        /*0064*/ 	.word	0xffffffff


	//   ....[5]....
        /*0068*/ 	.word	0xffffffff


	//   ....[6]....
        /*006c*/ 	.word	0xffffffff


	//   ....[7]....
        /*0070*/ 	.word	0xffffffff


	//   ....[8]....
        /*0074*/ 	.word	0x0500000f


	//----- nvinfo : EIATTR_COOP_GROUP_INSTR_OFFSETS
	.align		4
.L_716:
        /*0078*/ 	.byte	0x04, 0x28
        /*007a*/ 	.short	(.L_718 - .L_717)


	//   ....[0]....
.L_717:
        /*007c*/ 	.word	0x00000070


	//   ....[1]....
        /*0080*/ 	.word	0x00000200


	//   ....[2]....
        /*0084*/ 	.word	0x00000250


	//   ....[3]....
        /*0088*/ 	.word	0x00000440


	//   ....[4]....
        /*008c*/ 	.word	0x00000680


	//   ....[5]....
        /*0090*/ 	.word	0x00001360


	//   ....[6]....
        /*0094*/ 	.word	0x00004a80


	//   ....[7]....
        /*0098*/ 	.word	0x00006570


	//   ....[8]....
        /*009c*/ 	.word	0x00009710


	//----- nvinfo : EIATTR_REG_RECONFIG
	.align		4
.L_718:
        /*00a0*/ 	.byte	0x01, 0x54
	.zero		2


	//----- nvinfo : EIATTR_SYSCALL_OFFSETS
	.align		4
        /*00a4*/ 	.byte	0x04, 0x46
        /*00a6*/ 	.short	(.L_720 - .L_719)


	//   ....[0]....
.L_719:
        /*00a8*/ 	.word	0x00000fa0


	//   ....[1]....
        /*00ac*/ 	.word	0x00001090


	//   ....[2]....
        /*00b0*/ 	.word	0x000011f0


	//   ....[3]....
        /*00b4*/ 	.word	0x000012e0


	//   ....[4]....
        /*00b8*/ 	.word	0x000043f0


	//   ....[5]....
        /*00bc*/ 	.word	0x00004530


	//   ....[6]....
        /*00c0*/ 	.word	0x00004650


	//   ....[7]....
        /*00c4*/ 	.word	0x00004770


	//----- nvinfo : EIATTR_MBARRIER_INSTR_OFFSETS
	.align		4
.L_720:
        /*00c8*/ 	.byte	0x04, 0x39
        /*00ca*/ 	.short	(.L_722 - .L_721)


	//   ....[0]....
.L_721:
        /*00cc*/ 	.word	0x000002f0
        /*00d0*/ 	.word	0x000000ff
        /*00d4*/ 	.word	0x00030800
        /*00d8*/ 	.short	0x0100
        /*00da*/ 	.byte	0x06
	.zero		1


	//   ....[1]....
        /*00dc*/ 	.word	0x000003f0
        /*00e0*/ 	.word	0x000000ff
        /*00e4*/ 	.word	0x00030810
        /*00e8*/ 	.short	0x0100
        /*00ea*/ 	.byte	0x08
	.zero		1


	//   ....[2]....
        /*00ec*/ 	.word	0x00000400
        /*00f0*/ 	.word	0x000000ff
        /*00f4*/ 	.word	0x00030820
        /*00f8*/ 	.short	0x0100
        /*00fa*/ 	.byte	0x08
	.zero		1


	//   ....[3]....
        /*00fc*/ 	.word	0x00000410
        /*0100*/ 	.word	0x000000ff
        /*0104*/ 	.word	0x00030818
        /*0108*/ 	.short	0x0100
        /*010a*/ 	.byte	0x08
	.zero		1


	//   ....[4]....
        /*010c*/ 	.word	0x00000420
        /*0110*/ 	.word	0x000000ff
        /*0114*/ 	.word	0x00030828
        /*0118*/ 	.short	0x0100
        /*011a*/ 	.byte	0x08
	.zero		1


	//   ....[5]....
        /*011c*/ 	.word	0x00000550
        /*0120*/ 	.word	0x000000ff
        /*0124*/ 	.word	0x00030830
        /*0128*/ 	.short	0x0100
        /*012a*/ 	.byte	0x08
	.zero		1


	//   ....[6]....
        /*012c*/ 	.word	0x00000560
        /*0130*/ 	.word	0x000000ff
        /*0134*/ 	.word	0x00030840
        /*0138*/ 	.short	0x0100
        /*013a*/ 	.byte	0x08
	.zero		1


	//   ....[7]....
        /*013c*/ 	.word	0x00000570
        /*0140*/ 	.word	0x000000ff
        /*0144*/ 	.word	0x00030838
        /*0148*/ 	.short	0x0100
        /*014a*/ 	.byte	0x08
	.zero		1


	//   ....[8]....
        /*014c*/ 	.word	0x00000580
        /*0150*/ 	.word	0x000000ff
        /*0154*/ 	.word	0x00030848
        /*0158*/ 	.short	0x0100
        /*015a*/ 	.byte	0x08
	.zero		1


	//   ....[9]....
        /*015c*/ 	.word	0x000013a0
        /*0160*/ 	.word	0x000000e4
        /*0164*/ 	.word	0x00030800
        /*0168*/ 	.short	0x010a
        /*016a*/ 	.byte	0x3f
	.zero		1


	//   ....[10]....
        /*016c*/ 	.word	0x00001440
        /*0170*/ 	.word	0x000000e4
        /*0174*/ 	.word	0x00030800
        /*0178*/ 	.short	0x010a
        /*017a*/ 	.byte	0x3f
	.zero		1


	//   ....[11]....
        /*017c*/ 	.word	0x00001b30
        /*0180*/ 	.word	0x00000000
        /*0184*/ 	.word	0x00030810
        /*0188*/ 	.short	0x010a
        /*018a*/ 	.byte	0x3f
	.zero		1


	//   ....[12]....
        /*018c*/ 	.word	0x00001b70
        /*0190*/ 	.word	0x00000000
        /*0194*/ 	.word	0x00030810
        /*0198*/ 	.short	0x010a
        /*019a*/ 	.byte	0x3f
	.zero		1


	//   ....[13]....
        /*019c*/ 	.word	0x000020a0
        /*01a0*/ 	.word	0x00000000
        /*01a4*/ 	.word	0x00030830
        /*01a8*/ 	.short	0x010a
        /*01aa*/ 	.byte	0x3f
	.zero		1


	//   ....[14]....
        /*01ac*/ 	.word	0x00002120
        /*01b0*/ 	.word	0x00000000
        /*01b4*/ 	.word	0x00030830
        /*01b8*/ 	.short	0x010a
        /*01ba*/ 	.byte	0x3f
	.zero		1


	//   ....[15]....
        /*01bc*/ 	.word	0x00003b00
        /*01c0*/ 	.word	0x00000006
        /*01c4*/ 	.word	0x00000000
        /*01c8*/ 	.short	0x0101
        /*01ca*/ 	.byte	0x3f
	.zero		1


	//   ....[16]....
        /*01cc*/ 	.word	0x00003e30
        /*01d0*/ 	.word	0x00000000
        /*01d4*/ 	.word	0x00000000
        /*01d8*/ 	.short	0x0101
        /*01da*/ 	.byte	0x3f
	.zero		1


	//   ....[17]....
        /*01dc*/ 	.word	0x000079c0
        /*01e0*/ 	.word	0x00000010
        /*01e4*/ 	.word	0x00030820
        /*01e8*/ 	.short	0x010a
        /*01ea*/ 	.byte	0x3f
	.zero		1


	//   ....[18]....
        /*01ec*/ 	.word	0x000080f0
        /*01f0*/ 	.word	0x00000010
        /*01f4*/ 	.word	0x00030840
        /*01f8*/ 	.short	0x010a
        /*01fa*/ 	.byte	0x3f
	.zero		1


	//   ....[19]....
        /*01fc*/ 	.word	0x00008390
        /*0200*/ 	.word	0x00000010
        /*0204*/ 	.word	0x00030828
        /*0208*/ 	.short	0x010a
        /*020a*/ 	.byte	0x3f
	.zero		1


	//   ....[20]....
        /*020c*/ 	.word	0x00008630
        /*0210*/ 	.word	0x00000010
        /*0214*/ 	.word	0x00030848
        /*0218*/ 	.short	0x010a
        /*021a*/ 	.byte	0x3f
	.zero		1


	//   ....[21]....
        /*021c*/ 	.word	0x00008880
        /*0220*/ 	.word	0x00000010
        /*0224*/ 	.word	0x00030820
        /*0228*/ 	.short	0x010a
        /*022a*/ 	.byte	0x3f
	.zero		1


	//   ....[22]....
        /*022c*/ 	.word	0x00008bb0
        /*0230*/ 	.word	0x00000010
        /*0234*/ 	.word	0x00030840
        /*0238*/ 	.short	0x010a
        /*023a*/ 	.byte	0x3f
	.zero		1


	//   ....[23]....
        /*023c*/ 	.word	0x00008e20
        /*0240*/ 	.word	0x00000010
        /*0244*/ 	.word	0x00030828
        /*0248*/ 	.short	0x010a
        /*024a*/ 	.byte	0x3f
	.zero		1


	//   ....[24]....
        /*024c*/ 	.word	0x00009140
        /*0250*/ 	.word	0x00000003
        /*0254*/ 	.word	0x00030840
        /*0258*/ 	.short	0x010a
        /*025a*/ 	.byte	0x3f
	.zero		1


	//   ....[25]....
        /*025c*/ 	.word	0x00009580
        /*0260*/ 	.word	0x00000006
        /*0264*/ 	.word	0x00000000
        /*0268*/ 	.short	0x010a
        /*026a*/ 	.byte	0x3f
	.zero		1


	//   ....[26]....
        /*026c*/ 	.word	0x000095e0
        /*0270*/ 	.word	0x00000003
        /*0274*/ 	.word	0x00000000
        /*0278*/ 	.short	0x010a
        /*027a*/ 	.byte	0x3f
	.zero		1


	//   ....[27]....
        /*027c*/ 	.word	0x00009640
        /*0280*/ 	.word	0x00000000
        /*0284*/ 	.word	0x00000000
        /*0288*/ 	.short	0x010a
        /*028a*/ 	.byte	0x3f
	.zero		1


	//   ....[28]....
        /*028c*/ 	.word	0x00009670
        /*0290*/ 	.word	0x00000003
        /*0294*/ 	.word	0x00000000
        /*0298*/ 	.short	0x010a
        /*029a*/ 	.byte	0x3f
	.zero		1


	//   ....[29]....
        /*029c*/ 	.word	0x00009740
        /*02a0*/ 	.word	0x000000e4
        /*02a4*/ 	.word	0x00030800
        /*02a8*/ 	.short	0x010a
        /*02aa*/ 	.byte	0x3f
	.zero		1


	//   ....[30]....
        /*02ac*/ 	.word	0x00009790
        /*02b0*/ 	.word	0x00000000
        /*02b4*/ 	.word	0x00030810
        /*02b8*/ 	.short	0x010a
        /*02ba*/ 	.byte	0x3f
	.zero		1


	//   ....[31]....
        /*02bc*/ 	.word	0x000097e0
        /*02c0*/ 	.word	0x00000000
        /*02c4*/ 	.word	0x00030830
        /*02c8*/ 	.short	0x010a
        /*02ca*/ 	.byte	0x3f
	.zero		1


	//   ....[32]....
        /*02cc*/ 	.word	0x00009830
        /*02d0*/ 	.word	0x00000010
        /*02d4*/ 	.word	0x00030820
        /*02d8*/ 	.short	0x010a
        /*02da*/ 	.byte	0x3f
	.zero		1


	//   ....[33]....
        /*02dc*/ 	.word	0x00009880
        /*02e0*/ 	.word	0x00000010
        /*02e4*/ 	.word	0x00030840
        /*02e8*/ 	.short	0x010a
        /*02ea*/ 	.byte	0x3f
	.zero		1


	//   ....[34]....
        /*02ec*/ 	.word	0x000098d0
        /*02f0*/ 	.word	0x00000010
        /*02f4*/ 	.word	0x00030828
        /*02f8*/ 	.short	0x010a
        /*02fa*/ 	.byte	0x3f
	.zero		1


	//   ....[35]....
        /*02fc*/ 	.word	0x00009920
        /*0300*/ 	.word	0x00000010
        /*0304*/ 	.word	0x00030848
        /*0308*/ 	.short	0x010a
        /*030a*/ 	.byte	0x3f
	.zero		1


	//   ....[36]....
        /*030c*/ 	.word	0x00009980
        /*0310*/ 	.word	0x00000010
        /*0314*/ 	.word	0x00030820
        /*0318*/ 	.short	0x010a
        /*031a*/ 	.byte	0x3f
	.zero		1


	//   ....[37]....
        /*031c*/ 	.word	0x000099d0
        /*0320*/ 	.word	0x00000010
        /*0324*/ 	.word	0x00030840
        /*0328*/ 	.short	0x010a
        /*032a*/ 	.byte	0x3f
	.zero		1


	//   ....[38]....
        /*032c*/ 	.word	0x00009a20
        /*0330*/ 	.word	0x00000010
        /*0334*/ 	.word	0x00030828
        /*0338*/ 	.short	0x010a
        /*033a*/ 	.byte	0x3f
	.zero		1


	//   ....[39]....
        /*033c*/ 	.word	0x00009a70
        /*0340*/ 	.word	0x00000003
        /*0344*/ 	.word	0x00030840
        /*0348*/ 	.short	0x010a
        /*034a*/ 	.byte	0x3f
	.zero		1


	//   ....[40]....
        /*034c*/ 	.word	0x00009b40
        /*0350*/ 	.word	0x00000006
        /*0354*/ 	.word	0x00000000
        /*0358*/ 	.short	0x010a
        /*035a*/ 	.byte	0x3f
	.zero		1


	//   ....[41]....
        /*035c*/ 	.word	0x00009b90
        /*0360*/ 	.word	0x00000003
        /*0364*/ 	.word	0x00000000
        /*0368*/ 	.short	0x010a
        /*036a*/ 	.byte	0x3f
	.zero		1


	//   ....[42]....
        /*036c*/ 	.word	0x00009be0
        /*0370*/ 	.word	0x00000000
        /*0374*/ 	.word	0x00000000
        /*0378*/ 	.short	0x010a
        /*037a*/ 	.byte	0x3f
	.zero		1


	//----- nvinfo : EIATTR_NUM_MBARRIERS
	.align		4
.L_722:
        /*037c*/ 	.byte	0x03, 0x38
        /*037e*/ 	.short	0x0009


	//----- nvinfo : EIATTR_EXIT_INSTR_OFFSETS
	.align		4
        /*0380*/ 	.byte	0x04, 0x1c
        /*0382*/ 	.short	(.L_724 - .L_723)


	//   ....[0]....
.L_723:
        /*0384*/ 	.word	0x000096c0


	//----- nvinfo : EIATTR_MAX_THREADS
	.align		4
.L_724:
        /*0388*/ 	.byte	0x04, 0x05
        /*038a*/ 	.short	(.L_726 - .L_725)
.L_725:
        /*038c*/ 	.word	0x00000180
        /*0390*/ 	.word	0x00000001
        /*0394*/ 	.word	0x00000001


	//----- nvinfo : EIATTR_CRS_STACK_SIZE
	.align		4
.L_726:
        /*0398*/ 	.byte	0x04, 0x1e
        /*039a*/ 	.short	(.L_728 - .L_727)
.L_727:
        /*039c*/ 	.word	0x00000000


	//----- nvinfo : EIATTR_CBANK_PARAM_SIZE
	.align		4
.L_728:
        /*03a0*/ 	.byte	0x03, 0x19
        /*03a2*/ 	.short	0x0970


	//----- nvinfo : EIATTR_PARAM_CBANK
	.align		4
        /*03a4*/ 	.byte	0x04, 0x0a
        /*03a6*/ 	.short	(.L_730 - .L_729)
	.align		4
.L_729:
        /*03a8*/ 	.word	index@(.nv.constant0._ZN7cutlass13device_kernelIN5flash11enable_sm90INS1_16FlashAttnBwdSm90INS1_25CollectiveMainloopBwdSm90ILi2ELi2ELi2EN4cute5tupleIJNS5_1CILi1EEES8_S8_EEENS6_IJNS7_ILi64EEENS7_ILi128EEESB_EEENS_10bfloat16_tEfNS_4arch4Sm90ELb1ELb0ELb0ELb0ELb0ELb1ELb0ELb0ELi2ELi1ELi2ELi1ELb0EEENS1_21CollectiveEpilogueBwdISC_SD_SF_Li256ELb0ELb0ELi1EEENS1_25SingleTileBwdLPTSchedulerILb0ELi128ELb0EEEEEEEEEvNT_6ParamsE)
        /*03ac*/ 	.short	0x0210
        /*03ae*/ 	.short	0x0970


	//----- nvinfo : EIATTR_SW_WAR
	.align		4
.L_730:
        /*03b0*/ 	.byte	0x04, 0x36
        /*03b2*/ 	.short	(.L_732 - .L_731)
.L_731:
        /*03b4*/ 	.word	0x00000008
.L_732:


//--------------------- .nv.info._ZN7cutlass13device_kernelIN5flash11enable_sm90INS1_16FlashAttnBwdSm90INS1_25CollectiveMainloopBwdSm90ILi2ELi2ELi2EN4cute5tupleIJNS5_1CILi1EEES8_S8_EEENS6_IJNS7_ILi64EEENS7_ILi128EEESB_EEENS_10bfloat16_tEfNS_4arch4Sm90ELb1ELb0ELb0ELb0ELb1ELb1ELb0ELb0ELi2ELi1ELi2ELi1ELb0EEENS1_21CollectiveEpilogueBwdISC_SD_SF_Li256ELb0ELb0ELi1EEENS1_25SingleTileBwdLPTSchedulerILb0ELi128ELb1EEEEEEEEEvNT_6ParamsE --------------------------
	.section	.nv.info._ZN7cutlass13device_kernelIN5flash11enable_sm90INS1_16FlashAttnBwdSm90INS1_25CollectiveMainloopBwdSm90ILi2ELi2ELi2EN4cute5tupleIJNS5_1CILi1EEES8_S8_EEENS6_IJNS7_ILi64EEENS7_ILi128EEESB_EEENS_10bfloat16_tEfNS_4arch4Sm90ELb1ELb0ELb0ELb0ELb1ELb1ELb0ELb0ELi2ELi1ELi2ELi1ELb0EEENS1_21CollectiveEpilogueBwdISC_SD_SF_Li256ELb0ELb0ELi1EEENS1_25SingleTileBwdLPTSchedulerILb0ELi128ELb1EEEEEEEEEvNT_6ParamsE,"",@"SHT_CUDA_INFO"
	.sectionflags	@""
	.align	4


	//----- nvinfo : EIATTR_CUDA_API_VERSION
	.align		4
        /*0000*/ 	.byte	0x04, 0x37
        /*0002*/ 	.short	(.L_734 - .L_733)
.L_733:
        /*0004*/ 	.word	0x00000082


	//----- nvinfo : EIATTR_KPARAM_INFO
	.align		4
.L_734:
        /*0008*/ 	.byte	0x04, 0x17
        /*000a*/ 	.short	(.L_736 - .L_735)
.L_735:
        /*000c*/ 	.word	0x00000000
        /*0010*/ 	.short	0x0000
        /*0012*/ 	.short	0x0070
        /*0014*/ 	.byte	0x00, 0xf0, 0x01, 0x24


	//----- nvinfo : EIATTR_SPARSE_MMA_MASK
	.align		4
.L_736:
        /*0018*/ 	.byte	0x03, 0x50
        /*001a*/ 	.short	0x0000


	//----- nvinfo : EIATTR_MAXREG_COUNT
	.align		4
        /*001c*/ 	.byte	0x03, 0x1b
        /*001e*/ 	.short	0x00a8


	//----- nvinfo : EIATTR_NUM_BARRIERS
	.align		4
        /*0020*/ 	.byte	0x02, 0x4c
        /*0022*/ 	.byte	0x10
	.zero		1


	//----- nvinfo : EIATTR_EXTERNS
	.align		4
        /*0024*/ 	.byte	0x04, 0x0f
        /*0026*/ 	.short	(.L_738 - .L_737)


	//   ....[0]....
	.align		4
.L_737:
        /*0028*/ 	.word	index@(__assertfail)


	//----- nvinfo : EIATTR_ANNOTATIONS
	.align		4
.L_738:
        /*002c*/ 	.byte	0x04, 0x55
        /*002e*/ 	.short	(.L_740 - .L_739)


	//   ....[0]....
.L_739:
        /*0030*/ 	.word	0x00000001
        /*0034*/ 	.byte	0xf0, 0x8a, 0x00, 0x00, 0x01, 0x00, 0x00, 0x00, 0xe0, 0x95, 0x00, 0x00


	//----- nvinfo : EIATTR_MERCURY_ISA_VERSION
	.align		4
.L_740:
        /*0040*/ 	.byte	0x03, 0x5f
        /*0042*/ 	.short	0x0101


	//----- nvinfo : EIATTR_INT_WARP_WIDE_INSTR_OFFSETS
	.align		4
        /*0044*/ 	.byte	0x04, 0x31
        /*0046*/ 	.short	(.L_742 - .L_741)


	//   ....[0]....
.L_741:
        /*0048*/ 	.word	0x000001f0


	//   ....[1]....
        /*004c*/ 	.word	0x00000220


	//   ....[2]....
        /*0050*/ 	.word	0x000071c0


	//   ....[3]....
        /*0054*/ 	.word	0x00007830


	//   ....[4]....
        /*0058*/ 	.word	0x00007d60


	//----- nvinfo : EIATTR_COOP_GROUP_MASK_REGIDS
	.align		4
.L_742:
        /*005c*/ 	.byte	0x04, 0x29
        /*005e*/ 	.short	(.L_744 - .L_743)


	//   ....[0]....
.L_743:
        /*0060*/ 	.word	0xffffffff


	//   ....[1]....
        /*0064*/ 	.word	0xffffffff


	//   ....[2]....
        /*0068*/ 	.word	0xffffffff


	//   ....[3]....
        /*006c*/ 	.word	0xffffffff


	//   ....[4]....
        /*0070*/ 	.word	0xffffffff


	//   ....[5]....
        /*0074*/ 	.word	0xffffffff


	//   ....[6]....
        /*0078*/ 	.word	0xffffffff


	//   ....[7]....
        /*007c*/ 	.word	0xffffffff


	//   ....[8]....
        /*0080*/ 	.word	0xffffffff


	//   ....[9]....
        /*0084*/ 	.word	0xffffffff


	//   ....[10]....
        /*0088*/ 	.word	0xffffffff


	//   ....[11]....
        /*008c*/ 	.word	0xffffffff


	//   ....[12]....
        /*0090*/ 	.word	0xffffffff


	//   ....[13]....
        /*0094*/ 	.word	0xffffffff


	//   ....[14]....
        /*0098*/ 	.word	0x0500000f


	//   ....[15]....
        /*009c*/ 	.word	0x0500000f


	//   ....[16]....
        /*00a0*/ 	.word	0x0500000f


	//   ....[17]....
        /*00a4*/ 	.word	0x0500000f


	//----- nvinfo : EIATTR_COOP_GROUP_INSTR_OFFSETS
	.align		4
.L_744:
        /*00a8*/ 	.byte	0x04, 0x28
        /*00aa*/ 	.short	(.L_746 - .L_745)


	//   ....[0]....
.L_745:
        /*00ac*/ 	.word	0x00000070


	//   ....[1]....
        /*00b0*/ 	.word	0x00000200


	//   ....[2]....
        /*00b4*/ 	.word	0x00000250


	//   ....[3]....
        /*00b8*/ 	.word	0x00000440


	//   ....[4]....
        /*00bc*/ 	.word	0x00000690


	//   ....[5]....
        /*00c0*/ 	.word	0x000013a0


	//   ....[6]....
        /*00c4*/ 	.word	0x00004ac0


	//   ....[7]....
        /*00c8*/ 	.word	0x000065f0


	//   ....[8]....
        /*00cc*/ 	.word	0x00006dc0


	//   ....[9]....
        /*00d0*/ 	.word	0x000070f0


	//   ....[10]....
        /*00d4*/ 	.word	0x000074b0


	//   ....[11]....
        /*00d8*/ 	.word	0x00007760


	//   ....[12]....
        /*00dc*/ 	.word	0x00007a20


	//   ....[13]....
        /*00e0*/ 	.word	0x00007c90


	//   ....[14]....
        /*00e4*/ 	.word	0x0000a1a0


	//   ....[15]....
        /*00e8*/ 	.word	0x0000a2f0


	//   ....[16]....
        /*00ec*/ 	.word	0x0000a360


	//   ....[17]....
        /*00f0*/ 	.word	0x0000a3d0


	//----- nvinfo : EIATTR_REG_RECONFIG
	.align		4
.L_746:
        /*00f4*/ 	.byte	0x01, 0x54
	.zero		2


	//----- nvinfo : EIATTR_SYSCALL_OFFSETS
	.align		4
        /*00f8*/ 	.byte	0x04, 0x46
        /*00fa*/ 	.short	(.L_748 - .L_747)


	//   ....[0]....
.L_747:
        /*00fc*/ 	.word	0x00000fe0


	//   ....[1]....
        /*0100*/ 	.word	0x000010d0


	//   ....[2]....
        /*0104*/ 	.word	0x00001230


	//   ....[3]....
        /*0108*/ 	.word	0x00001320


	//   ....[4]....
        /*010c*/ 	.word	0x00004430


	//   ....[5]....
        /*0110*/ 	.word	0x00004570


	//   ....[6]....
        /*0114*/ 	.word	0x00004690


	//   ....[7]....
        /*0118*/ 	.word	0x000047b0


	//----- nvinfo : EIATTR_MBARRIER_INSTR_OFFSETS
	.align		4
.L_748:
        /*011c*/ 	.byte	0x04, 0x39
        /*011e*/ 	.short	(.L_750 - .L_749)


	//   ....[0]....
.L_749:
        /*0120*/ 	.word	0x000002f0
        /*0124*/ 	.word	0x000000ff
        /*0128*/ 	.word	0x00030800
        /*012c*/ 	.short	0x0100
        /*012e*/ 	.byte	0x06
	.zero		1


	//   ....[1]....
        /*0130*/ 	.word	0x000003f0
        /*0134*/ 	.word	0x000000ff
        /*0138*/ 	.word	0x00030810
        /*013c*/ 	.short	0x0100
        /*013e*/ 	.byte	0x08
	.zero		1


	//   ....[2]....
        /*0140*/ 	.word	0x00000400
        /*0144*/ 	.word	0x000000ff
        /*0148*/ 	.word	0x00030820
        /*014c*/ 	.short	0x0100
        /*014e*/ 	.byte	0x08
	.zero		1


	//   ....[3]....
        /*0150*/ 	.word	0x00000410
        /*0154*/ 	.word	0x000000ff
        /*0158*/ 	.word	0x00030818
        /*015c*/ 	.short	0x0100
        /*015e*/ 	.byte	0x08
	.zero		1


	//   ....[4]....
        /*0160*/ 	.word	0x00000420
        /*0164*/ 	.word	0x000000ff
        /*0168*/ 	.word	0x00030828
        /*016c*/ 	.short	0x0100
        /*016e*/ 	.byte	0x08
	.zero		1


	//   ....[5]....
        /*0170*/ 	.word	0x00000550
        /*0174*/ 	.word	0x000000ff
        /*0178*/ 	.word	0x00030830
        /*017c*/ 	.short	0x0100
        /*017e*/ 	.byte	0x08
	.zero		1


	//   ....[6]....
        /*0180*/ 	.word	0x00000560
        /*0184*/ 	.word	0x000000ff
        /*0188*/ 	.word	0x00030840
        /*018c*/ 	.short	0x0100
        /*018e*/ 	.byte	0x08
	.zero		1


	//   ....[7]....
        /*0190*/ 	.word	0x00000570
        /*0194*/ 	.word	0x000000ff
        /*0198*/ 	.word	0x00030838
        /*019c*/ 	.short	0x0100
        /*019e*/ 	.byte	0x08
	.zero		1


	//   ....[8]....
        /*01a0*/ 	.word	0x00000580
        /*01a4*/ 	.word	0x000000ff
        /*01a8*/ 	.word	0x00030848
        /*01ac*/ 	.short	0x0100
        /*01ae*/ 	.byte	0x08
	.zero		1


	//   ....[9]....
        /*01b0*/ 	.word	0x000013e0
        /*01b4*/ 	.word	0x000000e4
        /*01b8*/ 	.word	0x00030800
        /*01bc*/ 	.short	0x010a
        /*01be*/ 	.byte	0x3f
	.zero		1


	//   ....[10]....
        /*01c0*/ 	.word	0x00001480
        /*01c4*/ 	.word	0x000000e4
        /*01c8*/ 	.word	0x00030800
        /*01cc*/ 	.short	0x010a
        /*01ce*/ 	.byte	0x3f
	.zero		1


	//   ....[11]....
        /*01d0*/ 	.word	0x00001b70
        /*01d4*/ 	.word	0x00000000
        /*01d8*/ 	.word	0x00030810
        /*01dc*/ 	.short	0x010a
        /*01de*/ 	.byte	0x3f
	.zero		1


	//   ....[12]....
        /*01e0*/ 	.word	0x00001bb0
        /*01e4*/ 	.word	0x00000000
        /*01e8*/ 	.word	0x00030810
        /*01ec*/ 	.short	0x010a
        /*01ee*/ 	.byte	0x3f
	.zero		1


	//   ....[13]....
        /*01f0*/ 	.word	0x000020e0
        /*01f4*/ 	.word	0x00000000
        /*01f8*/ 	.word	0x00030830
        /*01fc*/ 	.short	0x010a
        /*01fe*/ 	.byte	0x3f
	.zero		1


	//   ....[14]....
        /*0200*/ 	.word	0x00002160
        /*0204*/ 	.word	0x00000000
        /*0208*/ 	.word	0x00030830
        /*020c*/ 	.short	0x010a
        /*020e*/ 	.byte	0x3f
	.zero		1


	//   ....[15]....
        /*0210*/ 	.word	0x00003b40
        /*0214*/ 	.word	0x00000006
        /*0218*/ 	.word	0x00000000
        /*021c*/ 	.short	0x0101
        /*021e*/ 	.byte	0x3f
	.zero		1


	//   ....[16]....
        /*0220*/ 	.word	0x00003e70
        /*0224*/ 	.word	0x00000000
        /*0228*/ 	.word	0x00000000
        /*022c*/ 	.short	0x0101
        /*022e*/ 	.byte	0x3f
	.zero		1


	//   ....[17]....
        /*0230*/ 	.word	0x00008450
        /*0234*/ 	.word	0x00000010
        /*0238*/ 	.word	0x00030820
        /*023c*/ 	.short	0x010a
        /*023e*/ 	.byte	0x3f
	.zero		1


	//   ....[18]....
        /*0240*/ 	.word	0x00008b80
        /*0244*/ 	.word	0x00000010
        /*0248*/ 	.word	0x00030840
        /*024c*/ 	.short	0x010a
        /*024e*/ 	.byte	0x3f
	.zero		1


	//   ....[19]....
        /*0250*/ 	.word	0x00008e20
        /*0254*/ 	.word	0x00000010
        /*0258*/ 	.word	0x00030828
        /*025c*/ 	.short	0x010a
        /*025e*/ 	.byte	0x3f
	.zero		1


	//   ....[20]....
        /*0260*/ 	.word	0x000090c0
        /*0264*/ 	.word	0x00000010
        /*0268*/ 	.word	0x00030848
        /*026c*/ 	.short	0x010a
        /*026e*/ 	.byte	0x3f
	.zero		1


	//   ....[21]....
        /*0270*/ 	.word	0x00009310
        /*0274*/ 	.word	0x00000010
        /*0278*/ 	.word	0x00030820
        /*027c*/ 	.short	0x010a
        /*027e*/ 	.byte	0x3f
	.zero		1


	//   ....[22]....
        /*0280*/ 	.word	0x00009640
        /*0284*/ 	.word	0x00000010
        /*0288*/ 	.word	0x00030840
        /*028c*/ 	.short	0x010a
        /*028e*/ 	.byte	0x3f
	.zero		1


	//   ....[23]....
        /*0290*/ 	.word	0x000098b0
        /*0294*/ 	.word	0x00000010
        /*0298*/ 	.word	0x00030828
        /*029c*/ 	.short	0x010a
        /*029e*/ 	.byte	0x3f
	.zero		1


	//   ....[24]....
        /*02a0*/ 	.word	0x00009bd0
        /*02a4*/ 	.word	0x00000003
        /*02a8*/ 	.word	0x00030840
        /*02ac*/ 	.short	0x010a
        /*02ae*/ 	.byte	0x3f
	.zero		1


	//   ....[25]....
        /*02b0*/ 	.word	0x0000a010
        /*02b4*/ 	.word	0x00000006
        /*02b8*/ 	.word	0x00000000
        /*02bc*/ 	.short	0x010a
        /*02be*/ 	.byte	0x3f
	.zero		1


	//   ....[26]....
        /*02c0*/ 	.word	0x0000a070
        /*02c4*/ 	.word	0x00000003
        /*02c8*/ 	.word	0x00000000
        /*02cc*/ 	.short	0x010a
        /*02ce*/ 	.byte	0x3f
	.zero		1


	//   ....[27]....
        /*02d0*/ 	.word	0x0000a0d0
        /*02d4*/ 	.word	0x00000000
        /*02d8*/ 	.word	0x00000000
        /*02dc*/ 	.short	0x010a
        /*02de*/ 	.byte	0x3f
	.zero		1


	//   ....[28]....
        /*02e0*/ 	.word	0x0000a100
        /*02e4*/ 	.word	0x00000003
        /*02e8*/ 	.word	0x00000000
        /*02ec*/ 	.short	0x010a
        /*02ee*/ 	.byte	0x3f
	.zero		1


	//   ....[29]....
        /*02f0*/ 	.word	0x0000a1d0
        /*02f4*/ 	.word	0x000000e4
        /*02f8*/ 	.word	0x00030800
        /*02fc*/ 	.short	0x010a
        /*02fe*/ 	.byte	0x3f
	.zero		1


	//   ....[30]....
        /*0300*/ 	.word	0x0000a220
        /*0304*/ 	.word	0x00000000
        /*0308*/ 	.word	0x00030810
        /*030c*/ 	.short	0x010a
        /*030e*/ 	.byte	0x3f
	.zero		1


	//   ....[31]....
        /*0310*/ 	.word	0x0000a270
        /*0314*/ 	.word	0x00000000
        /*0318*/ 	.word	0x00030830
        /*031c*/ 	.short	0x010a
        /*031e*/ 	.byte	0x3f
	.zero		1


	//   ....[32]....
        /*0320*/ 	.word	0x0000a410
        /*0324*/ 	.word	0x00000010
        /*0328*/ 	.word	0x00030820
        /*032c*/ 	.short	0x010a
        /*032e*/ 	.byte	0x3f
	.zero		1


	//   ....[33]....
        /*0330*/ 	.word	0x0000a460
        /*0334*/ 	.word	0x00000010
        /*0338*/ 	.word	0x00030840
        /*033c*/ 	.short	0x010a
        /*033e*/ 	.byte	0x3f
	.zero		1


	//   ....[34]....
        /*0340*/ 	.word	0x0000a4b0
        /*0344*/ 	.word	0x00000010
        /*0348*/ 	.word	0x00030828
        /*034c*/ 	.short	0x010a
        /*034e*/ 	.byte	0x3f
	.zero		1


	//   ....[35]....
        /*0350*/ 	.word	0x0000a500
        /*0354*/ 	.word	0x00000010
        /*0358*/ 	.word	0x00030848
        /*035c*/ 	.short	0x010a
        /*035e*/ 	.byte	0x3f
	.zero		1


	//   ....[36]....
        /*0360*/ 	.word	0x0000a560
        /*0364*/ 	.word	0x00000010
        /*0368*/ 	.word	0x00030820
        /*036c*/ 	.short	0x010a
        /*036e*/ 	.byte	0x3f
	.zero		1


	//   ....[37]....
        /*0370*/ 	.word	0x0000a5b0
        /*0374*/ 	.word	0x00000010
        /*0378*/ 	.word	0x00030840
        /*037c*/ 	.short	0x010a
        /*037e*/ 	.byte	0x3f
	.zero		1


	//   ....[38]....
        /*0380*/ 	.word	0x0000a600
        /*0384*/ 	.word	0x00000010
        /*0388*/ 	.word	0x00030828
        /*038c*/ 	.short	0x010a
        /*038e*/ 	.byte	0x3f
	.zero		1


	//   ....[39]....
        /*0390*/ 	.word	0x0000a650
        /*0394*/ 	.word	0x00000003
        /*0398*/ 	.word	0x00030840
        /*039c*/ 	.short	0x010a
        /*039e*/ 	.byte	0x3f
	.zero		1


	//   ....[40]....
        /*03a0*/ 	.word	0x0000a720
        /*03a4*/ 	.word	0x00000006
        /*03a8*/ 	.word	0x00000000
        /*03ac*/ 	.short	0x010a
        /*03ae*/ 	.byte	0x3f
	.zero		1


	//   ....[41]....
        /*03b0*/ 	.word	0x0000a770
        /*03b4*/ 	.word	0x00000003
        /*03b8*/ 	.word	0x00000000
        /*03bc*/ 	.short	0x010a
        /*03be*/ 	.byte	0x3f
	.zero		1


	//   ....[42]....
        /*03c0*/ 	.word	0x0000a7c0
        /*03c4*/ 	.word	0x00000000
        /*03c8*/ 	.word	0x00000000
        /*03cc*/ 	.short	0x010a
        /*03ce*/ 	.byte	0x3f
	.zero		1


	//----- nvinfo : EIATTR_NUM_MBARRIERS
	.align		4
.L_750:
        /*03d0*/ 	.byte	0x03, 0x38
        /*03d2*/ 	.short	0x0009


	//----- nvinfo : EIATTR_EXIT_INSTR_OFFSETS
	.align		4
        /*03d4*/ 	.byte	0x04, 0x1c
        /*03d6*/ 	.short	(.L_752 - .L_751)


	//   ....[0]....
.L_751:
        /*03d8*/ 	.word	0x0000a150


	//----- nvinfo : EIATTR_MAX_THREADS
	.align		4
.L_752:
        /*03dc*/ 	.byte	0x04, 0x05
        /*03de*/ 	.short	(.L_754 - .L_753)
.L_753:
        /*03e0*/ 	.word	0x00000180
        /*03e4*/ 	.word	0x00000001
        /*03e8*/ 	.word	0x00000001


	//----- nvinfo : EIATTR_CRS_STACK_SIZE
	.align		4
.L_754:
        /*03ec*/ 	.byte	0x04, 0x1e
        /*03ee*/ 	.short	(.L_756 - .L_755)
.L_755:
        /*03f0*/ 	.word	0x00000000


	//----- nvinfo : EIATTR_CBANK_PARAM_SIZE
	.align		4
.L_756:
        /*03f4*/ 	.byte	0x03, 0x19
        /*03f6*/ 	.short	0x0970


	//----- nvinfo : EIATTR_PARAM_CBANK
	.align		4
        /*03f8*/ 	.byte	0x04, 0x0a
        /*03fa*/ 	.short	(.L_758 - .L_757)
	.align		4
.L_757:
        /*03fc*/ 	.word	index@(.nv.constant0._ZN7cutlass13device_kernelIN5flash11enable_sm90INS1_16FlashAttnBwdSm90INS1_25CollectiveMainloopBwdSm90ILi2ELi2ELi2EN4cute5tupleIJNS5_1CILi1EEES8_S8_EEENS6_IJNS7_ILi64EEENS7_ILi128EEESB_EEENS_10bfloat16_tEfNS_4arch4Sm90ELb1ELb0ELb0ELb0ELb1ELb1ELb0ELb0ELi2ELi1ELi2ELi1ELb0EEENS1_21CollectiveEpilogueBwdISC_SD_SF_Li256ELb0ELb0ELi1EEENS1_25SingleTileBwdLPTSchedulerILb0ELi128ELb1EEEEEEEEEvNT_6ParamsE)
        /*0400*/ 	.short	0x0210
        /*0402*/ 	.short	0x0970


	//----- nvinfo : EIATTR_SW_WAR
	.align		4
.L_758:
        /*0404*/ 	.byte	0x04, 0x36
        /*0406*/ 	.short	(.L_760 - .L_759)
.L_759:
        /*0408*/ 	.word	0x00000008
.L_760:


//--------------------- .nv.info._ZN7cutlass13device_kernelIN5flash11enable_sm90INS1_16FlashAttnBwdSm90INS1_25CollectiveMainloopBwdSm90ILi2ELi2ELi2EN4cute5tupleIJNS5_1CILi1EEES8_S8_EEENS6_IJNS7_ILi64EEENS7_ILi128EEESB_EEENS_10bfloat16_tEfNS_4arch4Sm90ELb1ELb0ELb0ELb0ELb0ELb1ELb0ELb0ELi2ELi1ELi2ELi1ELb0EEENS1_24CollectiveEpilogueBwdGQAISC_fSF_Li256ELb0ELb0EEENS1_25SingleTileBwdLPTSchedulerILb0ELi128ELb0EEEEEEEEEvNT_6ParamsE --------------------------
	.section	.nv.info._ZN7cutlass13device_kernelIN5flash11enable_sm90INS1_16FlashAttnBwdSm90INS1_25CollectiveMainloopBwdSm90ILi2ELi2ELi2EN4cute5tupleIJNS5_1CILi1EEES8_S8_EEENS6_IJNS7_ILi64EEENS7_ILi128EEESB_EEENS_10bfloat16_tEfNS_4arch4Sm90ELb1ELb0ELb0ELb0ELb0ELb1ELb0ELb0ELi2ELi1ELi2ELi1ELb0EEENS1_24CollectiveEpilogueBwdGQAISC_fSF_Li256ELb0ELb0EEENS1_25SingleTileBwdLPTSchedulerILb0ELi128ELb0EEEEEEEEEvNT_6ParamsE,"",@"SHT_CUDA_INFO"
	.sectionflags	@""
	.align	4


	//----- nvinfo : EIATTR_CUDA_API_VERSION
	.align		4
        /*0000*/ 	.byte	0x04, 0x37
        /*0002*/ 	.short	(.L_762 - .L_761)
.L_761:
        /*0004*/ 	.word	0x00000082


	//----- nvinfo : EIATTR_KPARAM_INFO
	.align		4
.L_762:
        /*0008*/ 	.byte	0x04, 0x17
        /*000a*/ 	.short	(.L_764 - .L_763)
.L_763:
        /*000c*/ 	.word	0x00000000
        /*0010*/ 	.short	0x0000
        /*0012*/ 	.short	0x0070
        /*0014*/ 	.byte	0x00, 0xf0, 0x01, 0x1c


	//----- nvinfo : EIATTR_SPARSE_MMA_MASK
	.align		4
.L_764:
        /*0018*/ 	.byte	0x03, 0x50
        /*001a*/ 	.short	0x0000


	//----- nvinfo : EIATTR_MAXREG_COUNT
	.align		4
        /*001c*/ 	.byte	0x03, 0x1b
        /*001e*/ 	.short	0x00a8


	//----- nvinfo : EIATTR_NUM_BARRIERS
	.align		4
        /*0020*/ 	.byte	0x02, 0x4c
        /*0022*/ 	.byte	0x10
	.zero		1


	//----- nvinfo : EIATTR_EXTERNS
	.align		4
        /*0024*/ 	.byte	0x04, 0x0f
        /*0026*/ 	.short	(.L_766 - .L_765)


	//   ....[0]....
	.align		4
.L_765:
        /*0028*/ 	.word	index@(__assertfail)


	//----- nvinfo : EIATTR_ANNOTATIONS
	.align		4
.L_766:
        /*002c*/ 	.byte	0x04, 0x55
        /*002e*/ 	.short	(.L_768 - .L_767)


	//   ....[0]....
.L_767:
        /*0030*/ 	.word	0x00000001
        /*0034*/ 	.byte	0x60, 0x65, 0x00, 0x00, 0x01, 0x00, 0x00, 0x00, 0x50, 0x70, 0x00, 0x00


	//----- nvinfo : EIATTR_MERCURY_ISA_VERSION
	.align		4
.L_768:
        /*0040*/ 	.byte	0x03, 0x5f
        /*0042*/ 	.short	0x0101


	//----- nvinfo : EIATTR_INT_WARP_WIDE_INSTR_OFFSETS
	.align		4
        /*0044*/ 	.byte	0x04, 0x31
        /*0046*/ 	.short	(.L_770 - .L_769)


	//   ....[0]....
.L_769:
        /*0048*/ 	.word	0x00000190


	//   ....[1]....
        /*004c*/ 	.word	0x000001c0


	//----- nvinfo : EIATTR_COOP_GROUP_MASK_REGIDS
	.align		4
.L_770:
        /*0050*/ 	.byte	0x04, 0x29
        /*0052*/ 	.short	(.L_772 - .L_771)


	//   ....[0]....
.L_771:
        /*0054*/ 	.word	0xffffffff


	//   ....[1]....
        /*0058*/ 	.word	0xffffffff


	//   ....[2]....
        /*005c*/ 	.word	0xffffffff


	//   ....[3]....
        /*0060*/ 	.word	0xffffffff


	//   ....[4]....
        /*0064*/ 	.word	0xffffffff


	//   ....[5]....
        /*0068*/ 	.word	0xffffffff


	//   ....[6]....
        /*006c*/ 	.word	0xffffffff


	//   ....[7]....
        /*0070*/ 	.word	0x0500000f


	//----- nvinfo : EIATTR_COOP_GROUP_INSTR_OFFSETS
	.align		4
.L_772:
        /*0074*/ 	.byte	0x04, 0x28
        /*0076*/ 	.short	(.L_774 - .L_773)


	//   ....[0]....
.L_773:
        /*0078*/ 	.word	0x00000070


	//   ....[1]....
        /*007c*/ 	.word	0x000001a0


	//   ....[2]....
        /*0080*/ 	.word	0x000001f0


	//   ....[3]....
        /*0084*/ 	.word	0x000003e0


	//   ....[4]....
        /*0088*/ 	.word	0x00000620


	//   ....[5]....
        /*008c*/ 	.word	0x00001300


	//   ....[6]....
        /*0090*/ 	.word	0x00004a70


	//   ....[7]....
        /*0094*/ 	.word	0x00007c10


	//----- nvinfo : EIATTR_REG_RECONFIG
	.align		4
.L_774:
        /*0098*/ 	.byte	0x01, 0x54
	.zero		2


	//----- nvinfo : EIATTR_SYSCALL_OFFSETS
	.align		4
        /*009c*/ 	.byte	0x04, 0x46
        /*009e*/ 	.short	(.L_776 - .L_775)


	//   ....[0]....
.L_775:
        /*00a0*/ 	.word	0x00000f40


	//   ....[1]....
        /*00a4*/ 	.word	0x00001030


	//   ....[2]....
        /*00a8*/ 	.word	0x00001190


	//   ....[3]....
        /*00ac*/ 	.word	0x00001280


	//----- nvinfo : EIATTR_MBARRIER_INSTR_OFFSETS
	.align		4
.L_776:
        /*00b0*/ 	.byte	0x04, 0x39
        /*00b2*/ 	.short	(.L_778 - .L_777)


	//   ....[0]....
.L_777:
        /*00b4*/ 	.word	0x00000290
        /*00b8*/ 	.word	0x000000ff
        /*00bc*/ 	.word	0x00030800
        /*00c0*/ 	.short	0x0100
        /*00c2*/ 	.byte	0x06
	.zero		1


	//   ....[1]....
        /*00c4*/ 	.word	0x00000390
        /*00c8*/ 	.word	0x000000ff
        /*00cc*/ 	.word	0x00030810
        /*00d0*/ 	.short	0x0100
        /*00d2*/ 	.byte	0x08
	.zero		1


	//   ....[2]....
        /*00d4*/ 	.word	0x000003a0
        /*00d8*/ 	.word	0x000000ff
        /*00dc*/ 	.word	0x00030820
        /*00e0*/ 	.short	0x0100
        /*00e2*/ 	.byte	0x08
	.zero		1


	//   ....[3]....
        /*00e4*/ 	.word	0x000003b0
        /*00e8*/ 	.word	0x000000ff
        /*00ec*/ 	.word	0x00030818
        /*00f0*/ 	.short	0x0100
        /*00f2*/ 	.byte	0x08
	.zero		1


	//   ....[4]....
        /*00f4*/ 	.word	0x000003c0
        /*00f8*/ 	.word	0x000000ff
        /*00fc*/ 	.word	0x00030828
        /*0100*/ 	.short	0x0100
        /*0102*/ 	.byte	0x08
	.zero		1


	//   ....[5]....
        /*0104*/ 	.word	0x000004f0
        /*0108*/ 	.word	0x000000ff
        /*010c*/ 	.word	0x00030830
        /*0110*/ 	.short	0x0100
        /*0112*/ 	.byte	0x08
	.zero		1


	//   ....[6]....
        /*0114*/ 	.word	0x00000500
        /*0118*/ 	.word	0x000000ff
        /*011c*/ 	.word	0x00030840
        /*0120*/ 	.short	0x0100
        /*0122*/ 	.byte	0x08
	.zero		1


	//   ....[7]....
        /*0124*/ 	.word	0x00000510
        /*0128*/ 	.word	0x000000ff
        /*012c*/ 	.word	0x00030838
        /*0130*/ 	.short	0x0100
        /*0132*/ 	.byte	0x08
	.zero		1


	//   ....[8]....
        /*0134*/ 	.word	0x00000520
        /*0138*/ 	.word	0x000000ff
        /*013c*/ 	.word	0x00030848
        /*0140*/ 	.short	0x0100
        /*0142*/ 	.byte	0x08
	.zero		1


	//   ....[9]....
        /*0144*/ 	.word	0x00001340
        /*0148*/ 	.word	0x000000e4
        /*014c*/ 	.word	0x00030800
        /*0150*/ 	.short	0x010a
        /*0152*/ 	.byte	0x3f
	.zero		1


	//   ....[10]....
        /*0154*/ 	.word	0x000013e0
        /*0158*/ 	.word	0x000000e4
        /*015c*/ 	.word	0x00030800
        /*0160*/ 	.short	0x010a
        /*0162*/ 	.byte	0x3f
	.zero		1


	//   ....[11]....
        /*0164*/ 	.word	0x00001ac0
        /*0168*/ 	.word	0x00000000
        /*016c*/ 	.word	0x00030810
        /*0170*/ 	.short	0x010a
        /*0172*/ 	.byte	0x3f
	.zero		1


	//   ....[12]....
        /*0174*/ 	.word	0x00001b00
        /*0178*/ 	.word	0x00000000
        /*017c*/ 	.word	0x00030810
        /*0180*/ 	.short	0x010a
        /*0182*/ 	.byte	0x3f
	.zero		1


	//   ....[13]....
        /*0184*/ 	.word	0x00002030
        /*0188*/ 	.word	0x00000000
        /*018c*/ 	.word	0x00030830
        /*0190*/ 	.short	0x010a
        /*0192*/ 	.byte	0x3f
	.zero		1


	//   ....[14]....
        /*0194*/ 	.word	0x000020b0
        /*0198*/ 	.word	0x00000000
        /*019c*/ 	.word	0x00030830
        /*01a0*/ 	.short	0x010a
        /*01a2*/ 	.byte	0x3f
	.zero		1


	//   ....[15]....
        /*01a4*/ 	.word	0x00003a90
        /*01a8*/ 	.word	0x00000006
        /*01ac*/ 	.word	0x00000000
        /*01b0*/ 	.short	0x0101
        /*01b2*/ 	.byte	0x3f
	.zero		1


	//   ....[16]....
        /*01b4*/ 	.word	0x00003dc0
        /*01b8*/ 	.word	0x00000000
        /*01bc*/ 	.word	0x00000000
        /*01c0*/ 	.short	0x0101
        /*01c2*/ 	.byte	0x3f
	.zero		1


	//   ....[17]....
        /*01c4*/ 	.word	0x00005ec0
        /*01c8*/ 	.word	0x00000010
        /*01cc*/ 	.word	0x00030820
        /*01d0*/ 	.short	0x010a
        /*01d2*/ 	.byte	0x3f
	.zero		1


	//   ....[18]....
        /*01d4*/ 	.word	0x000065f0
        /*01d8*/ 	.word	0x00000010
        /*01dc*/ 	.word	0x00030840
        /*01e0*/ 	.short	0x010a
        /*01e2*/ 	.byte	0x3f
	.zero		1


	//   ....[19]....
        /*01e4*/ 	.word	0x00006890
        /*01e8*/ 	.word	0x00000010
        /*01ec*/ 	.word	0x00030828
        /*01f0*/ 	.short	0x010a
        /*01f2*/ 	.byte	0x3f
	.zero		1


	//   ....[20]....
        /*01f4*/ 	.word	0x00006b30
        /*01f8*/ 	.word	0x00000010
        /*01fc*/ 	.word	0x00030848
        /*0200*/ 	.short	0x010a
        /*0202*/ 	.byte	0x3f
	.zero		1


	//   ....[21]....
        /*0204*/ 	.word	0x00006d80
        /*0208*/ 	.word	0x00000010
        /*020c*/ 	.word	0x00030820
        /*0210*/ 	.short	0x010a
        /*0212*/ 	.byte	0x3f
	.zero		1


	//   ....[22]....
        /*0214*/ 	.word	0x000070b0
        /*0218*/ 	.word	0x00000010
        /*021c*/ 	.word	0x00030840
        /*0220*/ 	.short	0x010a
        /*0222*/ 	.byte	0x3f
	.zero		1


	//   ....[23]....
        /*0224*/ 	.word	0x00007320
        /*0228*/ 	.word	0x00000010
        /*022c*/ 	.word	0x00030828
        /*0230*/ 	.short	0x010a
        /*0232*/ 	.byte	0x3f
	.zero		1


	//   ....[24]....
        /*0234*/ 	.word	0x00007640
        /*0238*/ 	.word	0x00000003
        /*023c*/ 	.word	0x00030840
        /*0240*/ 	.short	0x010a
        /*0242*/ 	.byte	0x3f
	.zero		1


	//   ....[25]....
        /*0244*/ 	.word	0x00007a80
        /*0248*/ 	.word	0x00000006
        /*024c*/ 	.word	0x00000000
        /*0250*/ 	.short	0x010a
        /*0252*/ 	.byte	0x3f
	.zero		1


	//   ....[26]....
        /*0254*/ 	.word	0x00007ae0
        /*0258*/ 	.word	0x00000003
        /*025c*/ 	.word	0x00000000
        /*0260*/ 	.short	0x010a
        /*0262*/ 	.byte	0x3f
	.zero		1


	//   ....[27]....
        /*0264*/ 	.word	0x00007b40
        /*0268*/ 	.word	0x00000000
        /*026c*/ 	.word	0x00000000
        /*0270*/ 	.short	0x010a
        /*0272*/ 	.byte	0x3f
	.zero		1


	//   ....[28]....
        /*0274*/ 	.word	0x00007b70
        /*0278*/ 	.word	0x00000003
        /*027c*/ 	.word	0x00000000
        /*0280*/ 	.short	0x010a
        /*0282*/ 	.byte	0x3f
	.zero		1


	//   ....[29]....
        /*0284*/ 	.word	0x00007c40
        /*0288*/ 	.word	0x000000e4
        /*028c*/ 	.word	0x00030800
        /*0290*/ 	.short	0x010a
        /*0292*/ 	.byte	0x3f
	.zero		1


	//   ....[30]....
        /*0294*/ 	.word	0x00007c90
        /*0298*/ 	.word	0x00000000
        /*029c*/ 	.word	0x00030810
        /*02a0*/ 	.short	0x010a
        /*02a2*/ 	.byte	0x3f
	.zero		1


	//   ....[31]....
        /*02a4*/ 	.word	0x00007ce0
        /*02a8*/ 	.word	0x00000000
        /*02ac*/ 	.word	0x00030830
        /*02b0*/ 	.short	0x010a
        /*02b2*/ 	.byte	0x3f
	.zero		1


	//   ....[32]....
        /*02b4*/ 	.word	0x00007d30
        /*02b8*/ 	.word	0x00000010
        /*02bc*/ 	.word	0x00030820
        /*02c0*/ 	.short	0x010a
        /*02c2*/ 	.byte	0x3f
	.zero		1


	//   ....[33]....
        /*02c4*/ 	.word	0x00007d80
        /*02c8*/ 	.word	0x00000010
        /*02cc*/ 	.word	0x00030840
        /*02d0*/ 	.short	0x010a
        /*02d2*/ 	.byte	0x3f
	.zero		1


	//   ....[34]....
        /*02d4*/ 	.word	0x00007dd0
        /*02d8*/ 	.word	0x00000010
        /*02dc*/ 	.word	0x00030828
        /*02e0*/ 	.short	0x010a
        /*02e2*/ 	.byte	0x3f
	.zero		1


	//   ....[35]....
        /*02e4*/ 	.word	0x00007e20
        /*02e8*/ 	.word	0x00000010
        /*02ec*/ 	.word	0x00030848
        /*02f0*/ 	.short	0x010a
        /*02f2*/ 	.byte	0x3f
	.zero		1


	//   ....[36]....
        /*02f4*/ 	.word	0x00007e80
        /*02f8*/ 	.word	0x00000010
        /*02fc*/ 	.word	0x00030820
        /*0300*/ 	.short	0x010a
        /*0302*/ 	.byte	0x3f
	.zero		1


	//   ....[37]....
        /*0304*/ 	.word	0x00007ed0
        /*0308*/ 	.word	0x00000010
        /*030c*/ 	.word	0x00030840
        /*0310*/ 	.short	0x010a
        /*0312*/ 	.byte	0x3f
	.zero		1


	//   ....[38]....
        /*0314*/ 	.word	0x00007f20
        /*0318*/ 	.word	0x00000010
        /*031c*/ 	.word	0x00030828
        /*0320*/ 	.short	0x010a
        /*0322*/ 	.byte	0x3f
	.zero		1


	//   ....[39]....
        /*0324*/ 	.word	0x00007f70
        /*0328*/ 	.word	0x00000003
        /*032c*/ 	.word	0x00030840
        /*0330*/ 	.short	0x010a
        /*0332*/ 	.byte	0x3f
	.zero		1


	//   ....[40]....
        /*0334*/ 	.word	0x00008040
        /*0338*/ 	.word	0x00000006
        /*033c*/ 	.word	0x00000000
        /*0340*/ 	.short	0x010a
        /*0342*/ 	.byte	0x3f
	.zero		1


	//   ....[41]....
        /*0344*/ 	.word	0x00008090
        /*0348*/ 	.word	0x00000003
        /*034c*/ 	.word	0x00000000
        /*0350*/ 	.short	0x010a
        /*0352*/ 	.byte	0x3f
	.zero		1


	//   ....[42]....
        /*0354*/ 	.word	0x000080e0
        /*0358*/ 	.word	0x00000000
        /*035c*/ 	.word	0x00000000
        /*0360*/ 	.short	0x010a
        /*0362*/ 	.byte	0x3f
	.zero		1


	//----- nvinfo : EIATTR_NUM_MBARRIERS
	.align		4
.L_778:
        /*0364*/ 	.byte	0x03, 0x38
        /*0366*/ 	.short	0x0009


	//----- nvinfo : EIATTR_EXIT_INSTR_OFFSETS
	.align		4
        /*0368*/ 	.byte	0x04, 0x1c
        /*036a*/ 	.short	(.L_780 - .L_779)


	//   ....[0]....
.L_779:
        /*036c*/ 	.word	0x00007bc0


	//----- nvinfo : EIATTR_MAX_THREADS
	.align		4
.L_780:
        /*0370*/ 	.byte	0x04, 0x05
        /*0372*/ 	.short	(.L_782 - .L_781)
.L_781:
        /*0374*/ 	.word	0x00000180
        /*0378*/ 	.word	0x00000001
        /*037c*/ 	.word	0x00000001


	//----- nvinfo : EIATTR_CRS_STACK_SIZE
	.align		4
.L_782:
        /*0380*/ 	.byte	0x04, 0x1e
        /*0382*/ 	.short	(.L_784 - .L_783)
.L_783:
        /*0384*/ 	.word	0x00000000


	//----- nvinfo : EIATTR_CBANK_PARAM_SIZE
	.align		4
.L_784:
        /*0388*/ 	.byte	0x03, 0x19
        /*038a*/ 	.short	0x0770


	//----- nvinfo : EIATTR_PARAM_CBANK
	.align		4
        /*038c*/ 	.byte	0x04, 0x0a
        /*038e*/ 	.short	(.L_786 - .L_785)
	.align		4
.L_785:
        /*0390*/ 	.word	index@(.nv.constant0._ZN7cutlass13device_kernelIN5flash11enable_sm90INS1_16FlashAttnBwdSm90INS1_25CollectiveMainloopBwdSm90ILi2ELi2ELi2EN4cute5tupleIJNS5_1CILi1EEES8_S8_EEENS6_IJNS7_ILi64EEENS7_ILi128EEESB_EEENS_10bfloat16_tEfNS_4arch4Sm90ELb1ELb0ELb0ELb0ELb0ELb1ELb0ELb0ELi2ELi1ELi2ELi1ELb0EEENS1_24CollectiveEpilogueBwdGQAISC_fSF_Li256ELb0ELb0EEENS1_25SingleTileBwdLPTSchedulerILb0ELi128ELb0EEEEEEEEEvNT_6ParamsE)
        /*0394*/ 	.short	0x0210
        /*0396*/ 	.short	0x0770


	//----- nvinfo : EIATTR_SW_WAR
	.align		4
.L_786:
        /*0398*/ 	.byte	0x04, 0x36
        /*039a*/ 	.short	(.L_788 - .L_787)
.L_787:
        /*039c*/ 	.word	0x00000008
.L_788:


//--------------------- .nv.info._ZN7cutlass13device_kernelIN5flash11enable_sm90INS1_16FlashAttnBwdSm90INS1_25CollectiveMainloopBwdSm90ILi2ELi2ELi2EN4cute5tupleIJNS5_1CILi1EEES8_S8_EEENS6_IJNS7_ILi64EEENS7_ILi128EEESB_EEENS_10bfloat16_tEfNS_4arch4Sm90ELb1ELb0ELb0ELb0ELb1ELb1ELb0ELb0ELi2ELi1ELi2ELi1ELb0EEENS1_24CollectiveEpilogueBwdGQAISC_fSF_Li256ELb0ELb1EEENS1_25SingleTileBwdLPTSchedulerILb0ELi128ELb1EEEEEEEEEvNT_6ParamsE --------------------------
	.section	.nv.info._ZN7cutlass13device_kernelIN5flash11enable_sm90INS1_16FlashAttnBwdSm90INS1_25CollectiveMainloopBwdSm90ILi2ELi2ELi2EN4cute5tupleIJNS5_1CILi1EEES8_S8_EEENS6_IJNS7_ILi64EEENS7_ILi128EEESB_EEENS_10bfloat16_tEfNS_4arch4Sm90ELb1ELb0ELb0ELb0ELb1ELb1ELb0ELb0ELi2ELi1ELi2ELi1ELb0EEENS1_24CollectiveEpilogueBwdGQAISC_fSF_Li256ELb0ELb1EEENS1_25SingleTileBwdLPTSchedulerILb0ELi128ELb1EEEEEEEEEvNT_6ParamsE,"",@"SHT_CUDA_INFO"
	.sectionflags	@""
	.align	4


	//----- nvinfo : EIATTR_CUDA_API_VERSION
	.align		4
        /*0000*/ 	.byte	0x04, 0x37
        /*0002*/ 	.short	(.L_790 - .L_789)
.L_789:
        /*0004*/ 	.word	0x00000082


	//----- nvinfo : EIATTR_KPARAM_INFO
	.align		4
.L_790:
        /*0008*/ 	.byte	0x04, 0x17
        /*000a*/ 	.short	(.L_792 - .L_791)
.L_791:
        /*000c*/ 	.word	0x00000000
        /*0010*/ 	.short	0x0000
        /*0012*/ 	.short	0x0070
        /*0014*/ 	.byte	0x00, 0xf0, 0x01, 0x1c


	//----- nvinfo : EIATTR_SPARSE_MMA_MASK
	.align		4
.L_792:
        /*0018*/ 	.byte	0x03, 0x50
        /*001a*/ 	.short	0x0000


	//----- nvinfo : EIATTR_MAXREG_COUNT
	.align		4
        /*001c*/ 	.byte	0x03, 0x1b
        /*001e*/ 	.short	0x00a8


	//----- nvinfo : EIATTR_NUM_BARRIERS
	.align		4
        /*0020*/ 	.byte	0x02, 0x4c
        /*0022*/ 	.byte	0x10
	.zero		1


	//----- nvinfo : EIATTR_EXTERNS
	.align		4
        /*0024*/ 	.byte	0x04, 0x0f
        /*0026*/ 	.short	(.L_794 - .L_793)


	//   ....[0]....
	.align		4
.L_793:
        /*0028*/ 	.word	index@(__assertfail)


	//----- nvinfo : EIATTR_ANNOTATIONS
	.align		4
.L_794:
        /*002c*/ 	.byte	0x04, 0x55
        /*002e*/ 	.short	(.L_796 - .L_795)


	//   ....[0]....
.L_795:
        /*0030*/ 	.word	0x00000001
        /*0034*/ 	.byte	0xc0, 0x74, 0x00, 0x00, 0x01, 0x00, 0x00, 0x00, 0xb0, 0x7f, 0x00, 0x00


	//----- nvinfo : EIATTR_MERCURY_ISA_VERSION
	.align		4
.L_796:
        /*0040*/ 	.byte	0x03, 0x5f
        /*0042*/ 	.short	0x0101


	//----- nvinfo : EIATTR_INT_WARP_WIDE_INSTR_OFFSETS
	.align		4
        /*0044*/ 	.byte	0x04, 0x31
        /*0046*/ 	.short	(.L_798 - .L_797)


	//   ....[0]....
.L_797:
        /*0048*/ 	.word	0x00000190


	//   ....[1]....
        /*004c*/ 	.word	0x000001c0


	//   ....[2]....
        /*0050*/ 	.word	0x00005b90


	//   ....[3]....
        /*0054*/ 	.word	0x00006200


	//   ....[4]....
        /*0058*/ 	.word	0x00006730


	//----- nvinfo : EIATTR_COOP_GROUP_MASK_REGIDS
	.align		4
.L_798:
        /*005c*/ 	.byte	0x04, 0x29
        /*005e*/ 	.short	(.L_800 - .L_799)


	//   ....[0]....
.L_799:
        /*0060*/ 	.word	0xffffffff


	//   ....[1]....
        /*0064*/ 	.word	0xffffffff


	//   ....[2]....
        /*0068*/ 	.word	0xffffffff


	//   ....[3]....
        /*006c*/ 	.word	0xffffffff


	//   ....[4]....
        /*0070*/ 	.word	0xffffffff


	//   ....[5]....
        /*0074*/ 	.word	0xffffffff


	//   ....[6]....
        /*0078*/ 	.word	0xffffffff


	//   ....[7]....
        /*007c*/ 	.word	0xffffffff


	//   ....[8]....
        /*0080*/ 	.word	0xffffffff


	//   ....[9]....
        /*0084*/ 	.word	0xffffffff


	//   ....[10]....
        /*0088*/ 	.word	0xffffffff


	//   ....[11]....
        /*008c*/ 	.word	0xffffffff


	//   ....[12]....
        /*0090*/ 	.word	0xffffffff


	//   ....[13]....
        /*0094*/ 	.word	0xffffffff


	//   ....[14]....
        /*0098*/ 	.word	0xffffffff


	//   ....[15]....
        /*009c*/ 	.word	0xffffffff


	//   ....[16]....
        /*00a0*/ 	.word	0xffffffff


	//   ....[17]....
        /*00a4*/ 	.word	0x0500000f


	//   ....[18]....
        /*00a8*/ 	.word	0x0500000f


	//   ....[19]....
        /*00ac*/ 	.word	0x0500000f


	//   ....[20]....
        /*00b0*/ 	.word	0x0500000f


	//   ....[21]....
        /*00b4*/ 	.word	0x0500000f


	//   ....[22]....
        /*00b8*/ 	.word	0x0500000f


	//----- nvinfo : EIATTR_COOP_GROUP_INSTR_OFFSETS
	.align		4
.L_800:
        /*00bc*/ 	.byte	0x04, 0x28
        /*00be*/ 	.short	(.L_802 - .L_801)


	//   ....[0]....
.L_801:
        /*00c0*/ 	.word	0x00000070


	//   ....[1]....
        /*00c4*/ 	.word	0x000001a0


	//   ....[2]....
        /*00c8*/ 	.word	0x000001f0


	//   ....[3]....
        /*00cc*/ 	.word	0x000003e0


	//   ....[4]....
        /*00d0*/ 	.word	0x00000630


	//   ....[5]....
        /*00d4*/ 	.word	0x00001340


	//   ....[6]....
        /*00d8*/ 	.word	0x000048b0


	//   ....[7]....
        /*00dc*/ 	.word	0x00004a30


	//   ....[8]....
        /*00e0*/ 	.word	0x00004d20


	//   ....[9]....
        /*00e4*/ 	.word	0x00004eb0


	//   ....[10]....
        /*00e8*/ 	.word	0x00004fc0


	//   ....[11]....
        /*00ec*/ 	.word	0x00005790


	//   ....[12]....
        /*00f0*/ 	.word	0x00005ac0


	//   ....[13]....
        /*00f4*/ 	.word	0x00005e80


	//   ....[14]....
        /*00f8*/ 	.word	0x00006130


	//   ....[15]....
        /*00fc*/ 	.word	0x000063f0


	//   ....[16]....
        /*0100*/ 	.word	0x00006660


	//   ....[17]....
        /*0104*/ 	.word	0x00008b70


	//   ....[18]....
        /*0108*/ 	.word	0x00008cc0


	//   ....[19]....
        /*010c*/ 	.word	0x00008d30


	//   ....[20]....
        /*0110*/ 	.word	0x00008da0


	//   ....[21]....
        /*0114*/ 	.word	0x00008e10


	//   ....[22]....
        /*0118*/ 	.word	0x00008e80


	//----- nvinfo : EIATTR_REG_RECONFIG
	.align		4
.L_802:
        /*011c*/ 	.byte	0x01, 0x54
	.zero		2


	//----- nvinfo : EIATTR_SYSCALL_OFFSETS
	.align		4
        /*0120*/ 	.byte	0x04, 0x46
        /*0122*/ 	.short	(.L_804 - .L_803)


	//   ....[0]....
.L_803:
        /*0124*/ 	.word	0x00000f80


	//   ....[1]....
        /*0128*/ 	.word	0x00001070


	//   ....[2]....
        /*012c*/ 	.word	0x000011d0


	//   ....[3]....
        /*0130*/ 	.word	0x000012c0


	//----- nvinfo : EIATTR_MBARRIER_INSTR_OFFSETS
	.align		4
.L_804:
        /*0134*/ 	.byte	0x04, 0x39
        /*0136*/ 	.short	(.L_806 - .L_805)


	//   ....[0]....
.L_805:
        /*0138*/ 	.word	0x00000290
        /*013c*/ 	.word	0x000000ff
        /*0140*/ 	.word	0x00030800
        /*0144*/ 	.short	0x0100
        /*0146*/ 	.byte	0x06
	.zero		1


	//   ....[1]....
        /*0148*/ 	.word	0x00000390
        /*014c*/ 	.word	0x000000ff
        /*0150*/ 	.word	0x00030810
        /*0154*/ 	.short	0x0100
        /*0156*/ 	.byte	0x08
	.zero		1


	//   ....[2]....
        /*0158*/ 	.word	0x000003a0
        /*015c*/ 	.word	0x000000ff
        /*0160*/ 	.word	0x00030820
        /*0164*/ 	.short	0x0100
        /*0166*/ 	.byte	0x08
	.zero		1


	//   ....[3]....
        /*0168*/ 	.word	0x000003b0
        /*016c*/ 	.word	0x000000ff
        /*0170*/ 	.word	0x00030818
        /*0174*/ 	.short	0x0100
        /*0176*/ 	.byte	0x08
	.zero		1


	//   ....[4]....
        /*0178*/ 	.word	0x000003c0
        /*017c*/ 	.word	0x000000ff
        /*0180*/ 	.word	0x00030828
        /*0184*/ 	.short	0x0100
        /*0186*/ 	.byte	0x08
	.zero		1


	//   ....[5]....
        /*0188*/ 	.word	0x000004f0
        /*018c*/ 	.word	0x000000ff
        /*0190*/ 	.word	0x00030830
        /*0194*/ 	.short	0x0100
        /*0196*/ 	.byte	0x08
	.zero		1


	//   ....[6]....
        /*0198*/ 	.word	0x00000500
        /*019c*/ 	.word	0x000000ff
        /*01a0*/ 	.word	0x00030840
        /*01a4*/ 	.short	0x0100
        /*01a6*/ 	.byte	0x08
	.zero		1


	//   ....[7]....
        /*01a8*/ 	.word	0x00000510
        /*01ac*/ 	.word	0x000000ff
        /*01b0*/ 	.word	0x00030838
        /*01b4*/ 	.short	0x0100
        /*01b6*/ 	.byte	0x08
	.zero		1


	//   ....[8]....
        /*01b8*/ 	.word	0x00000520
        /*01bc*/ 	.word	0x000000ff
        /*01c0*/ 	.word	0x00030848
        /*01c4*/ 	.short	0x0100
        /*01c6*/ 	.byte	0x08
	.zero		1


	//   ....[9]....
        /*01c8*/ 	.word	0x00001380
        /*01cc*/ 	.word	0x000000e4
        /*01d0*/ 	.word	0x00030800
        /*01d4*/ 	.short	0x010a
        /*01d6*/ 	.byte	0x3f
	.zero		1


	//   ....[10]....
        /*01d8*/ 	.word	0x00001420
        /*01dc*/ 	.word	0x000000e4
        /*01e0*/ 	.word	0x00030800
        /*01e4*/ 	.short	0x010a
        /*01e6*/ 	.byte	0x3f
	.zero		1


	//   ....[11]....
        /*01e8*/ 	.word	0x00001b00
        /*01ec*/ 	.word	0x00000000
        /*01f0*/ 	.word	0x00030810
        /*01f4*/ 	.short	0x010a
        /*01f6*/ 	.byte	0x3f
	.zero		1


	//   ....[12]....
        /*01f8*/ 	.word	0x00001b40
        /*01fc*/ 	.word	0x00000000
        /*0200*/ 	.word	0x00030810
        /*0204*/ 	.short	0x010a
        /*0206*/ 	.byte	0x3f
	.zero		1


	//   ....[13]....
        /*0208*/ 	.word	0x00002070
        /*020c*/ 	.word	0x00000000
        /*0210*/ 	.word	0x00030830
        /*0214*/ 	.short	0x010a
        /*0216*/ 	.byte	0x3f
	.zero		1


	//   ....[14]....
        /*0218*/ 	.word	0x000020f0
        /*021c*/ 	.word	0x00000000
        /*0220*/ 	.word	0x00030830
        /*0224*/ 	.short	0x010a
        /*0226*/ 	.byte	0x3f
	.zero		1


	//   ....[15]....
        /*0228*/ 	.word	0x00003ad0
        /*022c*/ 	.word	0x00000006
        /*0230*/ 	.word	0x00000000
        /*0234*/ 	.short	0x0101
        /*0236*/ 	.byte	0x3f
	.zero		1


	//   ....[16]....
        /*0238*/ 	.word	0x00003e00
        /*023c*/ 	.word	0x00000000
        /*0240*/ 	.word	0x00000000
        /*0244*/ 	.short	0x0101
        /*0246*/ 	.byte	0x3f
	.zero		1


	//   ....[17]....
        /*0248*/ 	.word	0x00006e20
        /*024c*/ 	.word	0x00000010
        /*0250*/ 	.word	0x00030820
        /*0254*/ 	.short	0x010a
        /*0256*/ 	.byte	0x3f
	.zero		1


	//   ....[18]....
        /*0258*/ 	.word	0x00007550
        /*025c*/ 	.word	0x00000010
        /*0260*/ 	.word	0x00030840
        /*0264*/ 	.short	0x010a
        /*0266*/ 	.byte	0x3f
	.zero		1


	//   ....[19]....
        /*0268*/ 	.word	0x000077f0
        /*026c*/ 	.word	0x00000010
        /*0270*/ 	.word	0x00030828
        /*0274*/ 	.short	0x010a
        /*0276*/ 	.byte	0x3f
	.zero		1


	//   ....[20]....
        /*0278*/ 	.word	0x00007a90
        /*027c*/ 	.word	0x00000010
        /*0280*/ 	.word	0x00030848
        /*0284*/ 	.short	0x010a
        /*0286*/ 	.byte	0x3f
	.zero		1


	//   ....[21]....
        /*0288*/ 	.word	0x00007ce0
        /*028c*/ 	.word	0x00000010
        /*0290*/ 	.word	0x00030820
        /*0294*/ 	.short	0x010a
        /*0296*/ 	.byte	0x3f
	.zero		1


	//   ....[22]....
        /*0298*/ 	.word	0x00008010
        /*029c*/ 	.word	0x00000010
        /*02a0*/ 	.word	0x00030840
        /*02a4*/ 	.short	0x010a
        /*02a6*/ 	.byte	0x3f
	.zero		1


	//   ....[23]....
        /*02a8*/ 	.word	0x00008280
        /*02ac*/ 	.word	0x00000010
        /*02b0*/ 	.word	0x00030828
        /*02b4*/ 	.short	0x010a
        /*02b6*/ 	.byte	0x3f
	.zero		1


	//   ....[24]....
        /*02b8*/ 	.word	0x000085a0
        /*02bc*/ 	.word	0x00000003
        /*02c0*/ 	.word	0x00030840
        /*02c4*/ 	.short	0x010a
        /*02c6*/ 	.byte	0x3f
	.zero		1


	//   ....[25]....
        /*02c8*/ 	.word	0x000089e0
        /*02cc*/ 	.word	0x00000006
        /*02d0*/ 	.word	0x00000000
        /*02d4*/ 	.short	0x010a
        /*02d6*/ 	.byte	0x3f
	.zero		1


	//   ....[26]....
        /*02d8*/ 	.word	0x00008a40
        /*02dc*/ 	.word	0x00000003
        /*02e0*/ 	.word	0x00000000
        /*02e4*/ 	.short	0x010a
        /*02e6*/ 	.byte	0x3f
	.zero		1


	//   ....[27]....
        /*02e8*/ 	.word	0x00008aa0
        /*02ec*/ 	.word	0x00000000
        /*02f0*/ 	.word	0x00000000
        /*02f4*/ 	.short	0x010a
        /*02f6*/ 	.byte	0x3f
	.zero		1


	//   ....[28]....
        /*02f8*/ 	.word	0x00008ad0
        /*02fc*/ 	.word	0x00000003
        /*0300*/ 	.word	0x00000000
        /*0304*/ 	.short	0x010a
        /*0306*/ 	.byte	0x3f
	.zero		1


	//   ....[29]....
        /*0308*/ 	.word	0x00008ba0
        /*030c*/ 	.word	0x000000e4
        /*0310*/ 	.word	0x00030800
        /*0314*/ 	.short	0x010a
        /*0316*/ 	.byte	0x3f
	.zero		1


	//   ....[30]....
        /*0318*/ 	.word	0x00008bf0
        /*031c*/ 	.word	0x00000000
        /*0320*/ 	.word	0x00030810
        /*0324*/ 	.short	0x010a
        /*0326*/ 	.byte	0x3f
	.zero		1


	//   ....[31]....
        /*0328*/ 	.word	0x00008c40
        /*032c*/ 	.word	0x00000000
        /*0330*/ 	.word	0x00030830
        /*0334*/ 	.short	0x010a
        /*0336*/ 	.byte	0x3f
	.zero		1


	//   ....[32]....
        /*0338*/ 	.word	0x00008ec0
        /*033c*/ 	.word	0x00000010
        /*0340*/ 	.word	0x00030820
        /*0344*/ 	.short	0x010a
        /*0346*/ 	.byte	0x3f
	.zero		1


	//   ....[33]....
        /*0348*/ 	.word	0x00008f10
        /*034c*/ 	.word	0x00000010
        /*0350*/ 	.word	0x00030840
        /*0354*/ 	.short	0x010a
        /*0356*/ 	.byte	0x3f
	.zero		1


	//   ....[34]....
        /*0358*/ 	.word	0x00008f60
        /*035c*/ 	.word	0x00000010
        /*0360*/ 	.word	0x00030828
        /*0364*/ 	.short	0x010a
        /*0366*/ 	.byte	0x3f
	.zero		1


	//   ....[35]....
        /*0368*/ 	.word	0x00008fb0
        /*036c*/ 	.word	0x00000010
        /*0370*/ 	.word	0x00030848
        /*0374*/ 	.short	0x010a
        /*0376*/ 	.byte	0x3f
	.zero		1


	//   ....[36]....
        /*0378*/ 	.word	0x00009010
        /*037c*/ 	.word	0x00000010
        /*0380*/ 	.word	0x00030820
        /*0384*/ 	.short	0x010a
        /*0386*/ 	.byte	0x3f
	.zero		1


	//   ....[37]....
        /*0388*/ 	.word	0x00009060
        /*038c*/ 	.word	0x00000010
        /*0390*/ 	.word	0x00030840
        /*0394*/ 	.short	0x010a
        /*0396*/ 	.byte	0x3f
	.zero		1


	//   ....[38]....
        /*0398*/ 	.word	0x000090b0
        /*039c*/ 	.word	0x00000010
        /*03a0*/ 	.word	0x00030828
        /*03a4*/ 	.short	0x010a
        /*03a6*/ 	.byte	0x3f
	.zero		1


	//   ....[39]....
        /*03a8*/ 	.word	0x00009100
        /*03ac*/ 	.word	0x00000003
        /*03b0*/ 	.word	0x00030840
        /*03b4*/ 	.short	0x010a
        /*03b6*/ 	.byte	0x3f
	.zero		1


	//   ....[40]....
        /*03b8*/ 	.word	0x000091d0
        /*03bc*/ 	.word	0x00000006
        /*03c0*/ 	.word	0x00000000
        /*03c4*/ 	.short	0x010a
        /*03c6*/ 	.byte	0x3f
	.zero		1


	//   ....[41]....
        /*03c8*/ 	.word	0x00009220
        /*03cc*/ 	.word	0x00000003
        /*03d0*/ 	.word	0x00000000
        /*03d4*/ 	.short	0x010a
        /*03d6*/ 	.byte	0x3f
	.zero		1


	//   ....[42]....
        /*03d8*/ 	.word	0x00009270
        /*03dc*/ 	.word	0x00000000
        /*03e0*/ 	.word	0x00000000
        /*03e4*/ 	.short	0x010a
        /*03e6*/ 	.byte	0x3f
	.zero		1


	//----- nvinfo : EIATTR_NUM_MBARRIERS
	.align		4
.L_806:
        /*03e8*/ 	.byte	0x03, 0x38
        /*03ea*/ 	.short	0x0009


	//----- nvinfo : EIATTR_EXIT_INSTR_OFFSETS
	.align		4
        /*03ec*/ 	.byte	0x04, 0x1c
        /*03ee*/ 	.short	(.L_808 - .L_807)


	//   ....[0]....
.L_807:
        /*03f0*/ 	.word	0x00008b20


	//----- nvinfo : EIATTR_MAX_THREADS
	.align		4
.L_808:
        /*03f4*/ 	.byte	0x04, 0x05
        /*03f6*/ 	.short	(.L_810 - .L_809)
.L_809:
        /*03f8*/ 	.word	0x00000180
        /*03fc*/ 	.word	0x00000001
        /*0400*/ 	.word	0x00000001


	//----- nvinfo : EIATTR_CRS_STACK_SIZE
	.align		4
.L_810:
        /*0404*/ 	.byte	0x04, 0x1e
        /*0406*/ 	.short	(.L_812 - .L_811)
.L_811:
        /*0408*/ 	.word	0x00000000


	//----- nvinfo : EIATTR_CBANK_PARAM_SIZE
	.align		4
.L_812:
        /*040c*/ 	.byte	0x03, 0x19
        /*040e*/ 	.short	0x0770


	//----- nvinfo : EIATTR_PARAM_CBANK
	.align		4
        /*0410*/ 	.byte	0x04, 0x0a
        /*0412*/ 	.short	(.L_814 - .L_813)
	.align		4
.L_813:
        /*0414*/ 	.word	index@(.nv.constant0._ZN7cutlass13device_kernelIN5flash11enable_sm90INS1_16FlashAttnBwdSm90INS1_25CollectiveMainloopBwdSm90ILi2ELi2ELi2EN4cute5tupleIJNS5_1CILi1EEES8_S8_EEENS6_IJNS7_ILi64EEENS7_ILi128EEESB_EEENS_10bfloat16_tEfNS_4arch4Sm90ELb1ELb0ELb0ELb0ELb1ELb1ELb0ELb0ELi2ELi1ELi2ELi1ELb0EEENS1_24CollectiveEpilogueBwdGQAISC_fSF_Li256ELb0ELb1EEENS1_25SingleTileBwdLPTSchedulerILb0ELi128ELb1EEEEEEEEEvNT_6ParamsE)
        /*0418*/ 	.short	0x0210
        /*041a*/ 	.short	0x0770


	//----- nvinfo : EIATTR_SW_WAR
	.align		4
.L_814:
        /*041c*/ 	.byte	0x04, 0x36
        /*041e*/ 	.short	(.L_816 - .L_815)
.L_815:
        /*0420*/ 	.word	0x00000008
.L_816:


//--------------------- .nv.info._ZN7cutlass13device_kernelIN5flash22FlashAttnBwdPreprocessIN4cute5tupleIJNS3_1CILi64EEENS5_ILi128EEEEEENS_10bfloat16_tEfNS_4arch4Sm90ELb1ELb0EEEEEvNT_6ParamsE --------------------------
	.section	.nv.info._ZN7cutlass13device_kernelIN5flash22FlashAttnBwdPreprocessIN4cute5tupleIJNS3_1CILi64EEENS5_ILi128EEEEEENS_10bfloat16_tEfNS_4arch4Sm90ELb1ELb0EEEEEvNT_6ParamsE,"",@"SHT_CUDA_INFO"
	.sectionflags	@""
	.align	4


	//----- nvinfo : EIATTR_CUDA_API_VERSION
	.align		4
        /*0000*/ 	.byte	0x04, 0x37
        /*0002*/ 	.short	(.L_818 - .L_817)
.L_817:
        /*0004*/ 	.word	0x00000082


	//----- nvinfo : EIATTR_KPARAM_INFO
	.align		4
.L_818:
        /*0008*/ 	.byte	0x04, 0x17
        /*000a*/ 	.short	(.L_820 - .L_819)
.L_819:
        /*000c*/ 	.word	0x00000000
        /*0010*/ 	.short	0x0000
        /*0012*/ 	.short	0x0000
        /*0014*/ 	.byte	0x00, 0xf0, 0xc1, 0x03


	//----- nvinfo : EIATTR_SPARSE_MMA_MASK
	.align		4
.L_820:
        /*0018*/ 	.byte	0x03, 0x50
        /*001a*/ 	.short	0x0000


	//----- nvinfo : EIATTR_MAXREG_COUNT
	.align		4
        /*001c*/ 	.byte	0x03, 0x1b
        /*001e*/ 	.short	0x0080


	//----- nvinfo : EIATTR_MERCURY_ISA_VERSION
	.align		4
        /*0020*/ 	.byte	0x03, 0x5f
        /*0022*/ 	.short	0x0101


	//----- nvinfo : EIATTR_COOP_GROUP_MASK_REGIDS
	.align		4
        /*0024*/ 	.byte	0x04, 0x29
        /*0026*/ 	.short	(.L_822 - .L_821)


	//   ....[0]....
.L_821:
        /*0028*/ 	.word	0xffffffff


	//   ....[1]....
        /*002c*/ 	.word	0xffffffff


	//   ....[2]....
        /*0030*/ 	.word	0xffffffff


	//   ....[3]....
        /*0034*/ 	.word	0xffffffff


	//   ....[4]....
        /*0038*/ 	.word	0xffffffff


	//   ....[5]....
        /*003c*/ 	.word	0xffffffff


	//   ....[6]....
        /*0040*/ 	.word	0xffffffff


	//   ....[7]....
        /*0044*/ 	.word	0xffffffff


	//   ....[8]....
        /*0048*/ 	.word	0xffffffff


	//   ....[9]....
        /*004c*/ 	.word	0xffffffff


	//   ....[10]....
        /*0050*/ 	.word	0xffffffff


	//   ....[11]....
        /*0054*/ 	.word	0xffffffff


	//   ....[12]....
        /*0058*/ 	.word	0xffffffff


	//   ....[13]....
        /*005c*/ 	.word	0xffffffff


	//   ....[14]....
        /*0060*/ 	.word	0xffffffff


	//   ....[15]....
        /*0064*/ 	.word	0xffffffff


	//----- nvinfo : EIATTR_COOP_GROUP_INSTR_OFFSETS
	.align		4
.L_822:
        /*0068*/ 	.byte	0x04, 0x28
        /*006a*/ 	.short	(.L_824 - .L_823)


	//   ....[0]....
.L_823:
        /*006c*/ 	.word	0x00001120


	//   ....[1]....
        /*0070*/ 	.word	0x00001130


	//   ....[2]....
        /*0074*/ 	.word	0x00001140


	//   ....[3]....
        /*0078*/ 	.word	0x00001150


	//   ....[4]....
        /*007c*/ 	.word	0x000011a0


	//   ....[5]....
        /*0080*/ 	.word	0x000011b0


	//   ....[6]....
        /*0084*/ 	.word	0x000011c0


	//   ....[7]....
        /*0088*/ 	.word	0x000011d0


	//   ....[8]....
        /*008c*/ 	.word	0x00001220


	//   ....[9]....
        /*0090*/ 	.word	0x00001230


	//   ....[10]....
        /*0094*/ 	.word	0x00001240


	//   ....[11]....
        /*0098*/ 	.word	0x00001250


	//   ....[12]....
        /*009c*/ 	.word	0x000012a0


	//   ....[13]....
        /*00a0*/ 	.word	0x000012c0


	//   ....[14]....
        /*00a4*/ 	.word	0x000012d0


	//   ....[15]....
        /*00a8*/ 	.word	0x000012f0


	//----- nvinfo : EIATTR_EXIT_INSTR_OFFSETS
	.align		4
.L_824:
        /*00ac*/ 	.byte	0x04, 0x1c
        /*00ae*/ 	.short	(.L_826 - .L_825)


	//   ....[0]....
.L_825:
        /*00b0*/ 	.word	0x000018b0


	//   ....[1]....
        /*00b4*/ 	.word	0x00001930


	//----- nvinfo : EIATTR_MAX_THREADS
	.align		4
.L_826:
        /*00b8*/ 	.byte	0x04, 0x05
        /*00ba*/ 	.short	(.L_828 - .L_827)
.L_827:
        /*00bc*/ 	.word	0x00000100
        /*00c0*/ 	.word	0x00000001
        /*00c4*/ 	.word	0x00000001


	//----- nvinfo : EIATTR_CRS_STACK_SIZE
	.align		4
.L_828:
        /*00c8*/ 	.byte	0x04, 0x1e
        /*00ca*/ 	.short	(.L_830 - .L_829)
.L_829:
        /*00cc*/ 	.word	0x00000000


	//----- nvinfo : EIATTR_CBANK_PARAM_SIZE
	.align		4
.L_830:
        /*00d0*/ 	.byte	0x03, 0x19
        /*00d2*/ 	.short	0x00f0


	//----- nvinfo : EIATTR_PARAM_CBANK
	.align		4
        /*00d4*/ 	.byte	0x04, 0x0a
        /*00d6*/ 	.short	(.L_832 - .L_831)
	.align		4
.L_831:
        /*00d8*/ 	.word	index@(.nv.constant0._ZN7cutlass13device_kernelIN5flash22FlashAttnBwdPreprocessIN4cute5tupleIJNS3_1CILi64EEENS5_ILi128EEEEEENS_10bfloat16_tEfNS_4arch4Sm90ELb1ELb0EEEEEvNT_6ParamsE)
        /*00dc*/ 	.short	0x0210
        /*00de*/ 	.short	0x00f0


	//----- nvinfo : EIATTR_SW_WAR
	.align		4
.L_832:
        /*00e0*/ 	.byte	0x04, 0x36
        /*00e2*/ 	.short	(.L_834 - .L_833)
.L_833:
        /*00e4*/ 	.word	0x00000008
.L_834:


//--------------------- .nv.info._ZN7cutlass13device_kernelIN5flash11enable_sm90INS1_16FlashAttnBwdSm90INS1_25CollectiveMainloopBwdSm90ILi2ELi2ELi2EN4cute5tupleIJNS5_1CILi1EEES8_S8_EEENS6_IJNS7_ILi64EEENS7_ILi128EEESB_EEENS_10bfloat16_tEfNS_4arch4Sm90ELb1ELb0ELb0ELb1ELb0ELb1ELb0ELb0ELi2ELi1ELi2ELi1ELb0EEENS1_21CollectiveEpilogueBwdISC_SD_SF_Li256ELb1ELb0ELi1EEENS1_25SingleTileBwdLPTSchedulerILb1ELi128ELb0EEEEEEEEEvNT_6ParamsE --------------------------
	.section	.nv.info._ZN7cutlass13device_kernelIN5flash11enable_sm90INS1_16FlashAttnBwdSm90INS1_25CollectiveMainloopBwdSm90ILi2ELi2ELi2EN4cute5tupleIJNS5_1CILi1EEES8_S8_EEENS6_IJNS7_ILi64EEENS7_ILi128EEESB_EEENS_10bfloat16_tEfNS_4arch4Sm90ELb1ELb0ELb0ELb1ELb0ELb1ELb0ELb0ELi2ELi1ELi2ELi1ELb0EEENS1_21CollectiveEpilogueBwdISC_SD_SF_Li256ELb1ELb0ELi1EEENS1_25SingleTileBwdLPTSchedulerILb1ELi128ELb0EEEEEEEEEvNT_6ParamsE,"",@"SHT_CUDA_INFO"
	.sectionflags	@""
	.align	4


	//----- nvinfo : EIATTR_CUDA_API_VERSION
	.align		4
        /*0000*/ 	.byte	0x04, 0x37
        /*0002*/ 	.short	(.L_836 - .L_835)
.L_835:
        /*0004*/ 	.word	0x00000082


	//----- nvinfo : EIATTR_KPARAM_INFO
	.align		4
.L_836:
        /*0008*/ 	.byte	0x04, 0x17
        /*000a*/ 	.short	(.L_838 - .L_837)
.L_837:
        /*000c*/ 	.word	0x00000000
        /*0010*/ 	.short	0x0000
        /*0012*/ 	.short	0x0070
        /*0014*/ 	.byte	0x00, 0xf0, 0x01, 0x1a


	//----- nvinfo : EIATTR_SPARSE_MMA_MASK
	.align		4
.L_838:
        /*0018*/ 	.byte	0x03, 0x50
        /*001a*/ 	.short	0x0000


	//----- nvinfo : EIATTR_MAXREG_COUNT
	.align		4
        /*001c*/ 	.byte	0x03, 0x1b
        /*001e*/ 	.short	0x00a8


	//----- nvinfo : EIATTR_NUM_BARRIERS
	.align		4
        /*0020*/ 	.byte	0x02, 0x4c
        /*0022*/ 	.byte	0x10
	.zero		1


	//----- nvinfo : EIATTR_EXTERNS
	.align		4
        /*0024*/ 	.byte	0x04, 0x0f
        /*0026*/ 	.short	(.L_840 - .L_839)


	//   ....[0]....
	.align		4
.L_839:
        /*0028*/ 	.word	index@(__assertfail)


	//----- nvinfo : EIATTR_ANNOTATIONS
	.align		4
.L_840:
        /*002c*/ 	.byte	0x04, 0x55
        /*002e*/ 	.short	(.L_842 - .L_841)


	//   ....[0]....
.L_841:
        /*0030*/ 	.word	0x00000001
        /*0034*/ 	.byte	0xb0, 0xa2, 0x00, 0x00, 0x01, 0x00, 0x00, 0x00, 0xb0, 0xa5, 0x00, 0x00, 0x01, 0x00, 0x00, 0x00
        /*0044*/ 	.byte	0x10, 0xb1, 0x00, 0x00, 0x01, 0x00, 0x00, 0x00, 0x30, 0xb1, 0x00, 0x00, 0x01, 0x00, 0x00, 0x00
        /*0054*/ 	.byte	0xa0, 0xb4, 0x00, 0x00


	//----- nvinfo : EIATTR_MERCURY_ISA_VERSION
	.align		4
.L_842:
        /*0058*/ 	.byte	0x03, 0x5f
        /*005a*/ 	.short	0x0101


	//----- nvinfo : EIATTR_INT_WARP_WIDE_INSTR_OFFSETS
	.align		4
        /*005c*/ 	.byte	0x04, 0x31
        /*005e*/ 	.short	(.L_844 - .L_843)


	//   ....[0]....
.L_843:
        /*0060*/ 	.word	0x00000190


	//   ....[1]....
        /*0064*/ 	.word	0x000001c0


	//----- nvinfo : EIATTR_COOP_GROUP_MASK_REGIDS
	.align		4
.L_844:
        /*0068*/ 	.byte	0x04, 0x29
        /*006a*/ 	.short	(.L_846 - .L_845)


	//   ....[0]....
.L_845:
        /*006c*/ 	.word	0xffffffff


	//   ....[1]....
        /*0070*/ 	.word	0xffffffff


	//   ....[2]....
        /*0074*/ 	.word	0xffffffff


	//   ....[3]....
        /*0078*/ 	.word	0xffffffff


	//   ....[4]....
        /*007c*/ 	.word	0xffffffff


	//   ....[5]....
        /*0080*/ 	.word	0xffffffff


	//   ....[6]....
        /*0084*/ 	.word	0xffffffff


	//   ....[7]....
        /*0088*/ 	.word	0x0500000f


	//----- nvinfo : EIATTR_COOP_GROUP_INSTR_OFFSETS
	.align		4
.L_846:
        /*008c*/ 	.byte	0x04, 0x28
        /*008e*/ 	.short	(.L_848 - .L_847)


	//   ....[0]....
.L_847:
        /*0090*/ 	.word	0x00000070


	//   ....[1]....
        /*0094*/ 	.word	0x000001a0


	//   ....[2]....
        /*0098*/ 	.word	0x000001f0


	//   ....[3]....
        /*009c*/ 	.word	0x000003e0


	//   ....[4]....
        /*00a0*/ 	.word	0x00000630


	//   ....[5]....
        /*00a4*/ 	.word	0x00001840


	//   ....[6]....
        /*00a8*/ 	.word	0x00007de0


	//   ....[7]....
        /*00ac*/ 	.word	0x0000bcf0


	//----- nvinfo : EIATTR_REG_RECONFIG
	.align		4
.L_848:
        /*00b0*/ 	.byte	0x01, 0x54
	.zero		2


	//----- nvinfo : EIATTR_SYSCALL_OFFSETS
	.align		4
        /*00b4*/ 	.byte	0x04, 0x46
        /*00b6*/ 	.short	(.L_850 - .L_849)


	//   ....[0]....
.L_849:
        /*00b8*/ 	.word	0x00001480


	//   ....[1]....
        /*00bc*/ 	.word	0x00001570


	//   ....[2]....
        /*00c0*/ 	.word	0x000016d0


	//   ....[3]....
        /*00c4*/ 	.word	0x000017c0


	//----- nvinfo : EIATTR_MBARRIER_INSTR_OFFSETS
	.align		4
.L_850:
        /*00c8*/ 	.byte	0x04, 0x39
        /*00ca*/ 	.short	(.L_852 - .L_851)


	//   ....[0]....
.L_851:
        /*00cc*/ 	.word	0x00000290
        /*00d0*/ 	.word	0x000000ff
        /*00d4*/ 	.word	0x00030800
        /*00d8*/ 	.short	0x0100
        /*00da*/ 	.byte	0x06
	.zero		1


	//   ....[1]....
        /*00dc*/ 	.word	0x00000390
        /*00e0*/ 	.word	0x000000ff
        /*00e4*/ 	.word	0x00030810
        /*00e8*/ 	.short	0x0100
        /*00ea*/ 	.byte	0x08
	.zero		1


	//   ....[2]....
        /*00ec*/ 	.word	0x000003a0
        /*00f0*/ 	.word	0x000000ff
        /*00f4*/ 	.word	0x00030820
        /*00f8*/ 	.short	0x0100
        /*00fa*/ 	.byte	0x08
	.zero		1


	//   ....[3]....
        /*00fc*/ 	.word	0x000003b0
        /*0100*/ 	.word	0x000000ff
        /*0104*/ 	.word	0x00030818
        /*0108*/ 	.short	0x0100
        /*010a*/ 	.byte	0x08
	.zero		1


	//   ....[4]....
        /*010c*/ 	.word	0x000003c0
        /*0110*/ 	.word	0x000000ff
        /*0114*/ 	.word	0x00030828
        /*0118*/ 	.short	0x0100
        /*011a*/ 	.byte	0x08
	.zero		1


	//   ....[5]....
        /*011c*/ 	.word	0x000004f0
        /*0120*/ 	.word	0x000000ff
        /*0124*/ 	.word	0x00030830
        /*0128*/ 	.short	0x0100
        /*012a*/ 	.byte	0x08
	.zero		1


	//   ....[6]....
        /*012c*/ 	.word	0x00000500
        /*0130*/ 	.word	0x000000ff
        /*0134*/ 	.word	0x00030840
        /*0138*/ 	.short	0x0100
        /*013a*/ 	.byte	0x08
	.zero		1


	//   ....[7]....
        /*013c*/ 	.word	0x00000510
        /*0140*/ 	.word	0x000000ff
        /*0144*/ 	.word	0x00030838
        /*0148*/ 	.short	0x0100
        /*014a*/ 	.byte	0x08
	.zero		1


	//   ....[8]....
        /*014c*/ 	.word	0x00000520
        /*0150*/ 	.word	0x000000ff
        /*0154*/ 	.word	0x00030848
        /*0158*/ 	.short	0x0100
        /*015a*/ 	.byte	0x08
	.zero		1


	//   ....[9]....
        /*015c*/ 	.word	0x00001880
        /*0160*/ 	.word	0x000000e4
        /*0164*/ 	.word	0x00030800
        /*0168*/ 	.short	0x010a
        /*016a*/ 	.byte	0x3f
	.zero		1


	//   ....[10]....
        /*016c*/ 	.word	0x00001920
        /*0170*/ 	.word	0x000000e4
        /*0174*/ 	.word	0x00030800
        /*0178*/ 	.short	0x010a
        /*017a*/ 	.byte	0x3f
	.zero		1


	//   ....[11]....
        /*017c*/ 	.word	0x00001ff0
        /*0180*/ 	.word	0x00000000
        /*0184*/ 	.word	0x00030810
        /*0188*/ 	.short	0x010a
        /*018a*/ 	.byte	0x3f
	.zero		1


	//   ....[12]....
        /*018c*/ 	.word	0x00002030
        /*0190*/ 	.word	0x00000000
        /*0194*/ 	.word	0x00030810
        /*0198*/ 	.short	0x010a
        /*019a*/ 	.byte	0x3f
	.zero		1


	//   ....[13]....
        /*019c*/ 	.word	0x00002560
        /*01a0*/ 	.word	0x00000000
        /*01a4*/ 	.word	0x00030830
        /*01a8*/ 	.short	0x010a
        /*01aa*/ 	.byte	0x3f
	.zero		1


	//   ....[14]....
        /*01ac*/ 	.word	0x000025e0
        /*01b0*/ 	.word	0x00000000
        /*01b4*/ 	.word	0x00030830
        /*01b8*/ 	.short	0x010a
        /*01ba*/ 	.byte	0x3f
	.zero		1


	//   ....[15]....
        /*01bc*/ 	.word	0x00003fb0
        /*01c0*/ 	.word	0x00000006
        /*01c4*/ 	.word	0x00000000
        /*01c8*/ 	.short	0x0101
        /*01ca*/ 	.byte	0x3f
	.zero		1


	//   ....[16]....
        /*01cc*/ 	.word	0x000042e0
        /*01d0*/ 	.word	0x00000000
        /*01d4*/ 	.word	0x00000000
        /*01d8*/ 	.short	0x0101
        /*01da*/ 	.byte	0x3f
	.zero		1


	//   ....[17]....
        /*01dc*/ 	.word	0x00009f30
        /*01e0*/ 	.word	0x0000000f
        /*01e4*/ 	.word	0x00030820
        /*01e8*/ 	.short	0x010a
        /*01ea*/ 	.byte	0x3f
	.zero		1


	//   ....[18]....
        /*01ec*/ 	.word	0x0000a610
        /*01f0*/ 	.word	0x0000000f
        /*01f4*/ 	.word	0x00030840
        /*01f8*/ 	.short	0x010a
        /*01fa*/ 	.byte	0x3f
	.zero		1


	//   ....[19]....
        /*01fc*/ 	.word	0x0000a8e0
        /*0200*/ 	.word	0x0000000f
        /*0204*/ 	.word	0x00030828
        /*0208*/ 	.short	0x010a
        /*020a*/ 	.byte	0x3f
	.zero		1


	//   ....[20]....
        /*020c*/ 	.word	0x0000abb0
        /*0210*/ 	.word	0x0000000f
        /*0214*/ 	.word	0x00030848
        /*0218*/ 	.short	0x010a
        /*021a*/ 	.byte	0x3f
	.zero		1


	//   ....[21]....
        /*021c*/ 	.word	0x0000ae20
        /*0220*/ 	.word	0x0000000f
        /*0224*/ 	.word	0x00030820
        /*0228*/ 	.short	0x010a
        /*022a*/ 	.byte	0x3f
	.zero		1


	//   ....[22]....
        /*022c*/ 	.word	0x0000b160
        /*0230*/ 	.word	0x0000000f
        /*0234*/ 	.word	0x00030840
        /*0238*/ 	.short	0x010a
        /*023a*/ 	.byte	0x3f
	.zero		1


	//   ....[23]....
        /*023c*/ 	.word	0x0000b400
        /*0240*/ 	.word	0x0000000f
        /*0244*/ 	.word	0x00030828
        /*0248*/ 	.short	0x010a
        /*024a*/ 	.byte	0x3f
	.zero		1


	//   ....[24]....
        /*024c*/ 	.word	0x0000b710
        /*0250*/ 	.word	0x00000003
        /*0254*/ 	.word	0x00030840
        /*0258*/ 	.short	0x010a
        /*025a*/ 	.byte	0x3f
	.zero		1


	//   ....[25]....
        /*025c*/ 	.word	0x0000bb70
        /*0260*/ 	.word	0x00000007
        /*0264*/ 	.word	0x00000000
        /*0268*/ 	.short	0x010a
        /*026a*/ 	.byte	0x3f
	.zero		1


	//   ....[26]....
        /*026c*/ 	.word	0x0000bbc0
        /*0270*/ 	.word	0x00000003
        /*0274*/ 	.word	0x00000000
        /*0278*/ 	.short	0x010a
        /*027a*/ 	.byte	0x3f
	.zero		1


	//   ....[27]....
        /*027c*/ 	.word	0x0000bc20
        /*0280*/ 	.word	0x00000005
        /*0284*/ 	.word	0x00000000
        /*0288*/ 	.short	0x010a
        /*028a*/ 	.byte	0x3f
	.zero		1


	//   ....[28]....
        /*028c*/ 	.word	0x0000bc50
        /*0290*/ 	.word	0x00000003
        /*0294*/ 	.word	0x00000000
        /*0298*/ 	.short	0x010a
        /*029a*/ 	.byte	0x3f
	.zero		1


	//   ....[29]....
        /*029c*/ 	.word	0x0000bd20
        /*02a0*/ 	.word	0x000000e4
        /*02a4*/ 	.word	0x00030800
        /*02a8*/ 	.short	0x010a
        /*02aa*/ 	.byte	0x3f
	.zero		1


	//   ....[30]....
        /*02ac*/ 	.word	0x0000bd70
        /*02b0*/ 	.word	0x00000000
        /*02b4*/ 	.word	0x00030810
        /*02b8*/ 	.short	0x010a
        /*02ba*/ 	.byte	0x3f
	.zero		1


	//   ....[31]....
        /*02bc*/ 	.word	0x0000bdc0
        /*02c0*/ 	.word	0x00000000
        /*02c4*/ 	.word	0x00030830
        /*02c8*/ 	.short	0x010a
        /*02ca*/ 	.byte	0x3f
	.zero		1


	//   ....[32]....
        /*02cc*/ 	.word	0x0000be10
        /*02d0*/ 	.word	0x0000000f
        /*02d4*/ 	.word	0x00030820
        /*02d8*/ 	.short	0x010a
        /*02da*/ 	.byte	0x3f
	.zero		1


	//   ....[33]....
        /*02dc*/ 	.word	0x0000be60
        /*02e0*/ 	.word	0x0000000f
        /*02e4*/ 	.word	0x00030840
        /*02e8*/ 	.short	0x010a
        /*02ea*/ 	.byte	0x3f
	.zero		1


	//   ....[34]....
        /*02ec*/ 	.word	0x0000beb0
        /*02f0*/ 	.word	0x0000000f
        /*02f4*/ 	.word	0x00030828
        /*02f8*/ 	.short	0x010a
        /*02fa*/ 	.byte	0x3f
	.zero		1


	//   ....[35]....
        /*02fc*/ 	.word	0x0000bf00
        /*0300*/ 	.word	0x0000000f
        /*0304*/ 	.word	0x00030848
        /*0308*/ 	.short	0x010a
        /*030a*/ 	.byte	0x3f
	.zero		1


	//   ....[36]....
        /*030c*/ 	.word	0x0000bf60
        /*0310*/ 	.word	0x0000000f
        /*0314*/ 	.word	0x00030820
        /*0318*/ 	.short	0x010a
        /*031a*/ 	.byte	0x3f
	.zero		1


	//   ....[37]....
        /*031c*/ 	.word	0x0000bfb0
        /*0320*/ 	.word	0x0000000f
        /*0324*/ 	.word	0x00030840
        /*0328*/ 	.short	0x010a
        /*032a*/ 	.byte	0x3f
	.zero		1


	//   ....[38]....
        /*032c*/ 	.word	0x0000c000
        /*0330*/ 	.word	0x0000000f
        /*0334*/ 	.word	0x00030828
        /*0338*/ 	.short	0x010a
        /*033a*/ 	.byte	0x3f
	.zero		1


	//   ....[39]....
        /*033c*/ 	.word	0x0000c050
        /*0340*/ 	.word	0x00000003
        /*0344*/ 	.word	0x00030840
        /*0348*/ 	.short	0x010a
        /*034a*/ 	.byte	0x3f
	.zero		1


	//   ....[40]....
        /*034c*/ 	.word	0x0000c120
        /*0350*/ 	.word	0x00000007
        /*0354*/ 	.word	0x00000000
        /*0358*/ 	.short	0x010a
        /*035a*/ 	.byte	0x3f
	.zero		1


	//   ....[41]....
        /*035c*/ 	.word	0x0000c170
        /*0360*/ 	.word	0x00000003
        /*0364*/ 	.word	0x00000000
        /*0368*/ 	.short	0x010a
        /*036a*/ 	.byte	0x3f
	.zero		1


	//   ....[42]....
        /*036c*/ 	.word	0x0000c1c0
        /*0370*/ 	.word	0x00000005
        /*0374*/ 	.word	0x00000000
        /*0378*/ 	.short	0x010a
        /*037a*/ 	.byte	0x3f
	.zero		1


	//----- nvinfo : EIATTR_NUM_MBARRIERS
	.align		4
.L_852:
        /*037c*/ 	.byte	0x03, 0x38
        /*037e*/ 	.short	0x0009


	//----- nvinfo : EIATTR_EXIT_INSTR_OFFSETS
	.align		4
        /*0380*/ 	.byte	0x04, 0x1c
        /*0382*/ 	.short	(.L_854 - .L_853)


	//   ....[0]....
.L_853:
        /*0384*/ 	.word	0x0000bca0


	//----- nvinfo : EIATTR_MAX_THREADS
	.align		4
.L_854:
        /*0388*/ 	.byte	0x04, 0x05
        /*038a*/ 	.short	(.L_856 - .L_855)
.L_855:
        /*038c*/ 	.word	0x00000180
        /*0390*/ 	.word	0x00000001
        /*0394*/ 	.word	0x00000001


	//----- nvinfo : EIATTR_CRS_STACK_SIZE
	.align		4
.L_856:
        /*0398*/ 	.byte	0x04, 0x1e
        /*039a*/ 	.short	(.L_858 - .L_857)
.L_857:
        /*039c*/ 	.word	0x00000000


	//----- nvinfo : EIATTR_CBANK_PARAM_SIZE
	.align		4
.L_858:
        /*03a0*/ 	.byte	0x03, 0x19
        /*03a2*/ 	.short	0x06f0


	//----- nvinfo : EIATTR_PARAM_CBANK
	.align		4
        /*03a4*/ 	.byte	0x04, 0x0a
        /*03a6*/ 	.short	(.L_860 - .L_859)
	.align		4
.L_859:
        /*03a8*/ 	.word	index@(.nv.constant0._ZN7cutlass13device_kernelIN5flash11enable_sm90INS1_16FlashAttnBwdSm90INS1_25CollectiveMainloopBwdSm90ILi2ELi2ELi2EN4cute5tupleIJNS5_1CILi1EEES8_S8_EEENS6_IJNS7_ILi64EEENS7_ILi128EEESB_EEENS_10bfloat16_tEfNS_4arch4Sm90ELb1ELb0ELb0ELb1ELb0ELb1ELb0ELb0ELi2ELi1ELi2ELi1ELb0EEENS1_21CollectiveEpilogueBwdISC_SD_SF_Li256ELb1ELb0ELi1EEENS1_25SingleTileBwdLPTSchedulerILb1ELi128ELb0EEEEEEEEEvNT_6ParamsE)
        /*03ac*/ 	.short	0x0210
        /*03ae*/ 	.short	0x06f0


	//----- nvinfo : EIATTR_SW_WAR
	.align		4
.L_860:
        /*03b0*/ 	.byte	0x04, 0x36
        /*03b2*/ 	.short	(.L_862 - .L_861)
.L_861:
        /*03b4*/ 	.word	0x00000008
.L_862:


//--------------------- .nv.info._ZN7cutlass13device_kernelIN5flash11enable_sm90INS1_16FlashAttnBwdSm90INS1_25CollectiveMainloopBwdSm90ILi2ELi2ELi2EN4cute5tupleIJNS5_1CILi1EEES8_S8_EEENS6_IJNS7_ILi64EEENS7_ILi128EEESB_EEENS_10bfloat16_tEfNS_4arch4Sm90ELb1ELb0ELb0ELb1ELb1ELb1ELb0ELb0ELi2ELi1ELi2ELi1ELb0EEENS1_21CollectiveEpilogueBwdISC_SD_SF_Li256ELb1ELb0ELi1EEENS1_25SingleTileBwdLPTSchedulerILb1ELi128ELb1EEEEEEEEEvNT_6ParamsE --------------------------
	.section	.nv.info._ZN7cutlass13device_kernelIN5flash11enable_sm90INS1_16FlashAttnBwdSm90INS1_25CollectiveMainloopBwdSm90ILi2ELi2ELi2EN4cute5tupleIJNS5_1CILi1EEES8_S8_EEENS6_IJNS7_ILi64EEENS7_ILi128EEESB_EEENS_10bfloat16_tEfNS_4arch4Sm90ELb1ELb0ELb0ELb1ELb1ELb1ELb0ELb0ELi2ELi1ELi2ELi1ELb0EEENS1_21CollectiveEpilogueBwdISC_SD_SF_Li256ELb1ELb0ELi1EEENS1_25SingleTileBwdLPTSchedulerILb1ELi128ELb1EEEEEEEEEvNT_6ParamsE,"",@"SHT_CUDA_INFO"
	.sectionflags	@""
	.align	4


	//----- nvinfo : EIATTR_CUDA_API_VERSION
	.align		4
        /*0000*/ 	.byte	0x04, 0x37
        /*0002*/ 	.short	(.L_864 - .L_863)
.L_863:
        /*0004*/ 	.word	0x00000082


	//----- nvinfo : EIATTR_KPARAM_INFO
	.align		4
.L_864:
        /*0008*/ 	.byte	0x04, 0x17
        /*000a*/ 	.short	(.L_866 - .L_865)
.L_865:
        /*000c*/ 	.word	0x00000000
        /*0010*/ 	.short	0x0000
        /*0012*/ 	.short	0x0070
        /*0014*/ 	.byte	0x00, 0xf0, 0x01, 0x1a


	//----- nvinfo : EIATTR_SPARSE_MMA_MASK
	.align		4
.L_866:
        /*0018*/ 	.byte	0x03, 0x50
        /*001a*/ 	.short	0x0000


	//----- nvinfo : EIATTR_MAXREG_COUNT
	.align		4
        /*001c*/ 	.byte	0x03, 0x1b
        /*001e*/ 	.short	0x00a8


	//----- nvinfo : EIATTR_NUM_BARRIERS
	.align		4
        /*0020*/ 	.byte	0x02, 0x4c
        /*0022*/ 	.byte	0x10
	.zero		1


	//----- nvinfo : EIATTR_EXTERNS
	.align		4
        /*0024*/ 	.byte	0x04, 0x0f
        /*0026*/ 	.short	(.L_868 - .L_867)


	//   ....[0]....
	.align		4
.L_867:
        /*0028*/ 	.word	index@(__assertfail)


	//----- nvinfo : EIATTR_ANNOTATIONS
	.align		4
.L_868:
        /*002c*/ 	.byte	0x04, 0x55
        /*002e*/ 	.short	(.L_870 - .L_869)


	//   ....[0]....
.L_869:
        /*0030*/ 	.word	0x00000001
        /*0034*/ 	.byte	0xd0, 0xab, 0x00, 0x00, 0x01, 0x00, 0x00, 0x00, 0xd0, 0xae, 0x00, 0x00, 0x01, 0x00, 0x00, 0x00
        /*0044*/ 	.byte	0x30, 0xba, 0x00, 0x00, 0x01, 0x00, 0x00, 0x00, 0x50, 0xba, 0x00, 0x00, 0x01, 0x00, 0x00, 0x00
        /*0054*/ 	.byte	0xc0, 0xbd, 0x00, 0x00


	//----- nvinfo : EIATTR_MERCURY_ISA_VERSION
	.align		4
.L_870:
        /*0058*/ 	.byte	0x03, 0x5f
        /*005a*/ 	.short	0x0101


	//----- nvinfo : EIATTR_INT_WARP_WIDE_INSTR_OFFSETS
	.align		4
        /*005c*/ 	.byte	0x04, 0x31
        /*005e*/ 	.short	(.L_872 - .L_871)


	//   ....[0]....
.L_871:
        /*0060*/ 	.word	0x00000190


	//   ....[1]....
        /*0064*/ 	.word	0x000001c0


	//   ....[2]....
        /*0068*/ 	.word	0x00008fb0


	//   ....[3]....
        /*006c*/ 	.word	0x00009660


	//   ....[4]....
        /*0070*/ 	.word	0x00009b90


	//----- nvinfo : EIATTR_COOP_GROUP_MASK_REGIDS
	.align		4
.L_872:
        /*0074*/ 	.byte	0x04, 0x29
        /*0076*/ 	.short	(.L_874 - .L_873)


	//   ....[0]....
.L_873:
        /*0078*/ 	.word	0xffffffff


	//   ....[1]....
        /*007c*/ 	.word	0xffffffff


	//   ....[2]....
        /*0080*/ 	.word	0xffffffff


	//   ....[3]....
        /*0084*/ 	.word	0xffffffff


	//   ....[4]....
        /*0088*/ 	.word	0xffffffff


	//   ....[5]....
        /*008c*/ 	.word	0xffffffff


	//   ....[6]....
        /*0090*/ 	.word	0xffffffff


	//   ....[7]....
        /*0094*/ 	.word	0xffffffff


	//   ....[8]....
        /*0098*/ 	.word	0xffffffff


	//   ....[9]....
        /*009c*/ 	.word	0xffffffff


	//   ....[10]....
        /*00a0*/ 	.word	0xffffffff


	//   ....[11]....
        /*00a4*/ 	.word	0xffffffff


	//   ....[12]....
        /*00a8*/ 	.word	0xffffffff


	//   ....[13]....
        /*00ac*/ 	.word	0x0500000f


	//   ....[14]....
        /*00b0*/ 	.word	0x0500000f


	//   ....[15]....
        /*00b4*/ 	.word	0x0500000f


	//   ....[16]....
        /*00b8*/ 	.word	0x0500000f


	//----- nvinfo : EIATTR_COOP_GROUP_INSTR_OFFSETS
	.align		4
.L_874:
        /*00bc*/ 	.byte	0x04, 0x28
        /*00be*/ 	.short	(.L_876 - .L_875)


	//   ....[0]....
.L_875:
        /*00c0*/ 	.word	0x00000070


	//   ....[1]....
        /*00c4*/ 	.word	0x000001a0


	//   ....[2]....
        /*00c8*/ 	.word	0x000001f0


	//   ....[3]....
        /*00cc*/ 	.word	0x000003e0


	//   ....[4]....
        /*00d0*/ 	.word	0x00000630


	//   ....[5]....
        /*00d4*/ 	.word	0x00001860


	//   ....[6]....
        /*00d8*/ 	.word	0x00007e00


	//   ....[7]....
        /*00dc*/ 	.word	0x00008bb0


	//   ....[8]....
        /*00e0*/ 	.word	0x00008ee0


	//   ....[9]....
        /*00e4*/ 	.word	0x000092e0


	//   ....[10]....
        /*00e8*/ 	.word	0x00009590


	//   ....[11]....
        /*00ec*/ 	.word	0x00009850


	//   ....[12]....
        /*00f0*/ 	.word	0x00009ac0


	//   ....[13]....
        /*00f4*/ 	.word	0x0000c610


	//   ....[14]....
        /*00f8*/ 	.word	0x0000c760


	//   ....[15]....
        /*00fc*/ 	.word	0x0000c7d0


	//   ....[16]....
        /*0100*/ 	.word	0x0000c840


	//----- nvinfo : EIATTR_REG_RECONFIG
	.align		4
.L_876:
        /*0104*/ 	.byte	0x01, 0x54
	.zero		2


	//----- nvinfo : EIATTR_SYSCALL_OFFSETS
	.align		4
        /*0108*/ 	.byte	0x04, 0x46
        /*010a*/ 	.short	(.L_878 - .L_877)


	//   ....[0]....
.L_877:
        /*010c*/ 	.word	0x000014a0


	//   ....[1]....
        /*0110*/ 	.word	0x00001590


	//   ....[2]....
        /*0114*/ 	.word	0x000016f0


	//   ....[3]....
        /*0118*/ 	.word	0x000017e0


	//----- nvinfo : EIATTR_MBARRIER_INSTR_OFFSETS
	.align		4
.L_878:
        /*011c*/ 	.byte	0x04, 0x39
        /*011e*/ 	.short	(.L_880 - .L_879)


	//   ....[0]....
.L_879:
        /*0120*/ 	.word	0x00000290
        /*0124*/ 	.word	0x000000ff
        /*0128*/ 	.word	0x00030800
        /*012c*/ 	.short	0x0100
        /*012e*/ 	.byte	0x06
	.zero		1


	//   ....[1]....
        /*0130*/ 	.word	0x00000390
        /*0134*/ 	.word	0x000000ff
        /*0138*/ 	.word	0x00030810
        /*013c*/ 	.short	0x0100
        /*013e*/ 	.byte	0x08
	.zero		1


	//   ....[2]....
        /*0140*/ 	.word	0x000003a0
        /*0144*/ 	.word	0x000000ff
        /*0148*/ 	.word	0x00030820
        /*014c*/ 	.short	0x0100
        /*014e*/ 	.byte	0x08
	.zero		1


	//   ....[3]....
        /*0150*/ 	.word	0x000003b0
        /*0154*/ 	.word	0x000000ff
        /*0158*/ 	.word	0x00030818
        /*015c*/ 	.short	0x0100
        /*015e*/ 	.byte	0x08
	.zero		1


	//   ....[4]....
        /*0160*/ 	.word	0x000003c0
        /*0164*/ 	.word	0x000000ff
        /*0168*/ 	.word	0x00030828
        /*016c*/ 	.short	0x0100
        /*016e*/ 	.byte	0x08
	.zero		1


	//   ....[5]....
        /*0170*/ 	.word	0x000004f0
        /*0174*/ 	.word	0x000000ff
        /*0178*/ 	.word	0x00030830
        /*017c*/ 	.short	0x0100
        /*017e*/ 	.byte	0x08
	.zero		1


	//   ....[6]....
        /*0180*/ 	.word	0x00000500
        /*0184*/ 	.word	0x000000ff
        /*0188*/ 	.word	0x00030840
        /*018c*/ 	.short	0x0100
        /*018e*/ 	.byte	0x08
	.zero		1


	//   ....[7]....
        /*0190*/ 	.word	0x00000510
        /*0194*/ 	.word	0x000000ff
        /*0198*/ 	.word	0x00030838
        /*019c*/ 	.short	0x0100
        /*019e*/ 	.byte	0x08
	.zero		1


	//   ....[8]....
        /*01a0*/ 	.word	0x00000520
        /*01a4*/ 	.word	0x000000ff
        /*01a8*/ 	.word	0x00030848
        /*01ac*/ 	.short	0x0100
        /*01ae*/ 	.byte	0x08
	.zero		1


	//   ....[9]....
        /*01b0*/ 	.word	0x000018a0
        /*01b4*/ 	.word	0x000000e4
        /*01b8*/ 	.word	0x00030800
        /*01bc*/ 	.short	0x010a
        /*01be*/ 	.byte	0x3f
	.zero		1


	//   ....[10]....
        /*01c0*/ 	.word	0x00001940
        /*01c4*/ 	.word	0x000000e4
        /*01c8*/ 	.word	0x00030800
        /*01cc*/ 	.short	0x010a
        /*01ce*/ 	.byte	0x3f
	.zero		1


	//   ....[11]....
        /*01d0*/ 	.word	0x00002010
        /*01d4*/ 	.word	0x00000000
        /*01d8*/ 	.word	0x00030810
        /*01dc*/ 	.short	0x010a
        /*01de*/ 	.byte	0x3f
	.zero		1


	//   ....[12]....
        /*01e0*/ 	.word	0x00002050
        /*01e4*/ 	.word	0x00000000
        /*01e8*/ 	.word	0x00030810
        /*01ec*/ 	.short	0x010a
        /*01ee*/ 	.byte	0x3f
	.zero		1


	//   ....[13]....
        /*01f0*/ 	.word	0x00002580
        /*01f4*/ 	.word	0x00000000
        /*01f8*/ 	.word	0x00030830
        /*01fc*/ 	.short	0x010a
        /*01fe*/ 	.byte	0x3f
	.zero		1


	//   ....[14]....
        /*0200*/ 	.word	0x00002600
        /*0204*/ 	.word	0x00000000
        /*0208*/ 	.word	0x00030830
        /*020c*/ 	.short	0x010a
        /*020e*/ 	.byte	0x3f
	.zero		1


	//   ....[15]....
        /*0210*/ 	.word	0x00003fd0
        /*0214*/ 	.word	0x00000006
        /*0218*/ 	.word	0x00000000
        /*021c*/ 	.short	0x0101
        /*021e*/ 	.byte	0x3f
	.zero		1


	//   ....[16]....
        /*0220*/ 	.word	0x00004300
        /*0224*/ 	.word	0x00000000
        /*0228*/ 	.word	0x00000000
        /*022c*/ 	.short	0x0101
        /*022e*/ 	.byte	0x3f
	.zero		1


	//   ....[17]....
        /*0230*/ 	.word	0x0000a850
        /*0234*/ 	.word	0x0000000f
        /*0238*/ 	.word	0x00030820
        /*023c*/ 	.short	0x010a
        /*023e*/ 	.byte	0x3f
	.zero		1


	//   ....[18]....
        /*0240*/ 	.word	0x0000af30
        /*0244*/ 	.word	0x0000000f
        /*0248*/ 	.word	0x00030840
        /*024c*/ 	.short	0x010a
        /*024e*/ 	.byte	0x3f
	.zero		1


	//   ....[19]....
        /*0250*/ 	.word	0x0000b200
        /*0254*/ 	.word	0x0000000f
        /*0258*/ 	.word	0x00030828
        /*025c*/ 	.short	0x010a
        /*025e*/ 	.byte	0x3f
	.zero		1


	//   ....[20]....
        /*0260*/ 	.word	0x0000b4d0
        /*0264*/ 	.word	0x0000000f
        /*0268*/ 	.word	0x00030848
        /*026c*/ 	.short	0x010a
        /*026e*/ 	.byte	0x3f
	.zero		1


	//   ....[21]....
        /*0270*/ 	.word	0x0000b740
        /*0274*/ 	.word	0x0000000f
        /*0278*/ 	.word	0x00030820
        /*027c*/ 	.short	0x010a
        /*027e*/ 	.byte	0x3f
	.zero		1


	//   ....[22]....
        /*0280*/ 	.word	0x0000ba80
        /*0284*/ 	.word	0x0000000f
        /*0288*/ 	.word	0x00030840
        /*028c*/ 	.short	0x010a
        /*028e*/ 	.byte	0x3f
	.zero		1


	//   ....[23]....
        /*0290*/ 	.word	0x0000bd20
        /*0294*/ 	.word	0x0000000f
        /*0298*/ 	.word	0x00030828
        /*029c*/ 	.short	0x010a
        /*029e*/ 	.byte	0x3f
	.zero		1


	//   ....[24]....
        /*02a0*/ 	.word	0x0000c030
        /*02a4*/ 	.word	0x00000003
        /*02a8*/ 	.word	0x00030840
        /*02ac*/ 	.short	0x010a
        /*02ae*/ 	.byte	0x3f
	.zero		1


	//   ....[25]....
        /*02b0*/ 	.word	0x0000c490
        /*02b4*/ 	.word	0x00000007
        /*02b8*/ 	.word	0x00000000
        /*02bc*/ 	.short	0x010a
        /*02be*/ 	.byte	0x3f
	.zero		1


	//   ....[26]....
        /*02c0*/ 	.word	0x0000c4e0
        /*02c4*/ 	.word	0x00000003
        /*02c8*/ 	.word	0x00000000
        /*02cc*/ 	.short	0x010a
        /*02ce*/ 	.byte	0x3f
	.zero		1


	//   ....[27]....
        /*02d0*/ 	.word	0x0000c540
        /*02d4*/ 	.word	0x00000005
        /*02d8*/ 	.word	0x00000000
        /*02dc*/ 	.short	0x010a
        /*02de*/ 	.byte	0x3f
	.zero		1


	//   ....[28]....
        /*02e0*/ 	.word	0x0000c570
        /*02e4*/ 	.word	0x00000003
        /*02e8*/ 	.word	0x00000000
        /*02ec*/ 	.short	0x010a
        /*02ee*/ 	.byte	0x3f
	.zero		1


	//   ....[29]....
        /*02f0*/ 	.word	0x0000c640
        /*02f4*/ 	.word	0x000000e4
        /*02f8*/ 	.word	0x00030800
        /*02fc*/ 	.short	0x010a
        /*02fe*/ 	.byte	0x3f
	.zero		1


	//   ....[30]....
        /*0300*/ 	.word	0x0000c690
        /*0304*/ 	.word	0x00000000
        /*0308*/ 	.word	0x00030810
        /*030c*/ 	.short	0x010a
        /*030e*/ 	.byte	0x3f
	.zero		1


	//   ....[31]....
        /*0310*/ 	.word	0x0000c6e0
        /*0314*/ 	.word	0x00000000
        /*0318*/ 	.word	0x00030830
        /*031c*/ 	.short	0x010a
        /*031e*/ 	.byte	0x3f
	.zero		1


	//   ....[32]....
        /*0320*/ 	.word	0x0000c880
        /*0324*/ 	.word	0x0000000f
        /*0328*/ 	.word	0x00030820
        /*032c*/ 	.short	0x010a
        /*032e*/ 	.byte	0x3f
	.zero		1


	//   ....[33]....
        /*0330*/ 	.word	0x0000c8d0
        /*0334*/ 	.word	0x0000000f
        /*0338*/ 	.word	0x00030840
        /*033c*/ 	.short	0x010a
        /*033e*/ 	.byte	0x3f
	.zero		1


	//   ....[34]....
        /*0340*/ 	.word	0x0000c920
        /*0344*/ 	.word	0x0000000f
        /*0348*/ 	.word	0x00030828
        /*034c*/ 	.short	0x010a
        /*034e*/ 	.byte	0x3f
	.zero		1


	//   ....[35]....
        /*0350*/ 	.word	0x0000c970
        /*0354*/ 	.word	0x0000000f
        /*0358*/ 	.word	0x00030848
        /*035c*/ 	.short	0x010a
        /*035e*/ 	.byte	0x3f
	.zero		1


	//   ....[36]....
        /*0360*/ 	.word	0x0000c9d0
        /*0364*/ 	.word	0x0000000f
        /*0368*/ 	.word	0x00030820
        /*036c*/ 	.short	0x010a
        /*036e*/ 	.byte	0x3f
	.zero		1


	//   ....[37]....
        /*0370*/ 	.word	0x0000ca20
        /*0374*/ 	.word	0x0000000f
        /*0378*/ 	.word	0x00030840
        /*037c*/ 	.short	0x010a
        /*037e*/ 	.byte	0x3f
	.zero		1


	//   ....[38]....
        /*0380*/ 	.word	0x0000ca70
        /*0384*/ 	.word	0x0000000f
        /*0388*/ 	.word	0x00030828
        /*038c*/ 	.short	0x010a
        /*038e*/ 	.byte	0x3f
	.zero		1


	//   ....[39]....
        /*0390*/ 	.word	0x0000cac0
        /*0394*/ 	.word	0x00000003
        /*0398*/ 	.word	0x00030840
        /*039c*/ 	.short	0x010a
        /*039e*/ 	.byte	0x3f
	.zero		1


	//   ....[40]....
        /*03a0*/ 	.word	0x0000cb90
        /*03a4*/ 	.word	0x00000007
        /*03a8*/ 	.word	0x00000000
        /*03ac*/ 	.short	0x010a
        /*03ae*/ 	.byte	0x3f
	.zero		1


	//   ....[41]....
        /*03b0*/ 	.word	0x0000cbe0
        /*03b4*/ 	.word	0x00000003
        /*03b8*/ 	.word	0x00000000
        /*03bc*/ 	.short	0x010a
        /*03be*/ 	.byte	0x3f
	.zero		1


	//   ....[42]....
        /*03c0*/ 	.word	0x0000cc30
        /*03c4*/ 	.word	0x00000005
        /*03c8*/ 	.word	0x00000000
        /*03cc*/ 	.short	0x010a
        /*03ce*/ 	.byte	0x3f
	.zero		1


	//----- nvinfo : EIATTR_NUM_MBARRIERS
	.align		4
.L_880:
        /*03d0*/ 	.byte	0x03, 0x38
        /*03d2*/ 	.short	0x0009


	//----- nvinfo : EIATTR_EXIT_INSTR_OFFSETS
	.align		4
        /*03d4*/ 	.byte	0x04, 0x1c
        /*03d6*/ 	.short	(.L_882 - .L_881)


	//   ....[0]....
.L_881:
        /*03d8*/ 	.word	0x0000c5c0


	//----- nvinfo : EIATTR_MAX_THREADS
	.align		4
.L_882:
        /*03dc*/ 	.byte	0x04, 0x05
        /*03de*/ 	.short	(.L_884 - .L_883)
.L_883:
        /*03e0*/ 	.word	0x00000180
        /*03e4*/ 	.word	0x00000001
        /*03e8*/ 	.word	0x00000001


	//----- nvinfo : EIATTR_CRS_STACK_SIZE
	.align		4
.L_884:
        /*03ec*/ 	.byte	0x04, 0x1e
        /*03ee*/ 	.short	(.L_886 - .L_885)
.L_885:
        /*03f0*/ 	.word	0x00000000


	//----- nvinfo : EIATTR_CBANK_PARAM_SIZE
	.align		4
.L_886:
        /*03f4*/ 	.byte	0x03, 0x19
        /*03f6*/ 	.short	0x06f0


	//----- nvinfo : EIATTR_PARAM_CBANK
	.align		4
        /*03f8*/ 	.byte	0x04, 0x0a
        /*03fa*/ 	.short	(.L_888 - .L_887)
	.align		4
.L_887:
        /*03fc*/ 	.word	index@(.nv.constant0._ZN7cutlass13device_kernelIN5flash11enable_sm90INS1_16FlashAttnBwdSm90INS1_25CollectiveMainloopBwdSm90ILi2ELi2ELi2EN4cute5tupleIJNS5_1CILi1EEES8_S8_EEENS6_IJNS7_ILi64EEENS7_ILi128EEESB_EEENS_10bfloat16_tEfNS_4arch4Sm90ELb1ELb0ELb0ELb1ELb1ELb1ELb0ELb0ELi2ELi1ELi2ELi1ELb0EEENS1_21CollectiveEpilogueBwdISC_SD_SF_Li256ELb1ELb0ELi1EEENS1_25SingleTileBwdLPTSchedulerILb1ELi128ELb1EEEEEEEEEvNT_6ParamsE)
        /*0400*/ 	.short	0x0210
        /*0402*/ 	.short	0x06f0


	//----- nvinfo : EIATTR_SW_WAR
	.align		4
.L_888:
        /*0404*/ 	.byte	0x04, 0x36
        /*0406*/ 	.short	(.L_890 - .L_889)
.L_889:
        /*0408*/ 	.word	0x00000008
.L_890:


//--------------------- .nv.info._ZN7cutlass13device_kernelIN5flash11enable_sm90INS1_16FlashAttnBwdSm90INS1_25CollectiveMainloopBwdSm90ILi2ELi2ELi2EN4cute5tupleIJNS5_1CILi1EEES8_S8_EEENS6_IJNS7_ILi64EEENS7_ILi128EEESB_EEENS_10bfloat16_tEfNS_4arch4Sm90ELb1ELb0ELb0ELb1ELb0ELb1ELb0ELb0ELi2ELi1ELi2ELi1ELb0EEENS1_24CollectiveEpilogueBwdGQAISC_fSF_Li256ELb1ELb0EEENS1_25SingleTileBwdLPTSchedulerILb1ELi128ELb0EEEEEEEEEvNT_6ParamsE --------------------------
	.section	.nv.info._ZN7cutlass13device_kernelIN5flash11enable_sm90INS1_16FlashAttnBwdSm90INS1_25CollectiveMainloopBwdSm90ILi2ELi2ELi2EN4cute5tupleIJNS5_1CILi1EEES8_S8_EEENS6_IJNS7_ILi64EEENS7_ILi128EEESB_EEENS_10bfloat16_tEfNS_4arch4Sm90ELb1ELb0ELb0ELb1ELb0ELb1ELb0ELb0ELi2ELi1ELi2ELi1ELb0EEENS1_24CollectiveEpilogueBwdGQAISC_fSF_Li256ELb1ELb0EEENS1_25SingleTileBwdLPTSchedulerILb1ELi128ELb0EEEEEEEEEvNT_6ParamsE,"",@"SHT_CUDA_INFO"
	.sectionflags	@""
	.align	4


	//----- nvinfo : EIATTR_CUDA_API_VERSION
	.align		4
        /*0000*/ 	.byte	0x04, 0x37
        /*0002*/ 	.short	(.L_892 - .L_891)
.L_891:
        /*0004*/ 	.word	0x00000082


	//----- nvinfo : EIATTR_KPARAM_INFO
	.align		4
.L_892:
        /*0008*/ 	.byte	0x04, 0x17
        /*000a*/ 	.short	(.L_894 - .L_893)
.L_893:
        /*000c*/ 	.word	0x00000000
        /*0010*/ 	.short	0x0000
        /*0012*/ 	.short	0x0070
        /*0014*/ 	.byte	0x00, 0xf0, 0x01, 0x1c


	//----- nvinfo : EIATTR_SPARSE_MMA_MASK
	.align		4
.L_894:
        /*0018*/ 	.byte	0x03, 0x50
        /*001a*/ 	.short	0x0000


	//----- nvinfo : EIATTR_MAXREG_COUNT
	.align		4
        /*001c*/ 	.byte	0x03, 0x1b
        /*001e*/ 	.short	0x00a8


	//----- nvinfo : EIATTR_NUM_BARRIERS
	.align		4
        /*0020*/ 	.byte	0x02, 0x4c
        /*0022*/ 	.byte	0x10
	.zero		1


	//----- nvinfo : EIATTR_EXTERNS
	.align		4
        /*0024*/ 	.byte	0x04, 0x0f
        /*0026*/ 	.short	(.L_896 - .L_895)


	//   ....[0]....
	.align		4
.L_895:
        /*0028*/ 	.word	index@(__assertfail)


	//----- nvinfo : EIATTR_ANNOTATIONS
	.align		4
.L_896:
        /*002c*/ 	.byte	0x04, 0x55
        /*002e*/ 	.short	(.L_898 - .L_897)


	//   ....[0]....
.L_897:
        /*0030*/ 	.word	0x00000001
        /*0034*/ 	.byte	0x90, 0x75, 0x00, 0x00, 0x01, 0x00, 0x00, 0x00, 0x90, 0x78, 0x00, 0x00, 0x01, 0x00, 0x00, 0x00
        /*0044*/ 	.byte	0xf0, 0x83, 0x00, 0x00, 0x01, 0x00, 0x00, 0x00, 0x10, 0x84, 0x00, 0x00, 0x01, 0x00, 0x00, 0x00
        /*0054*/ 	.byte	0x80, 0x87, 0x00, 0x00


	//----- nvinfo : EIATTR_MERCURY_ISA_VERSION
	.align		4
.L_898:
        /*0058*/ 	.byte	0x03, 0x5f
        /*005a*/ 	.short	0x0101


	//----- nvinfo : EIATTR_INT_WARP_WIDE_INSTR_OFFSETS
	.align		4
        /*005c*/ 	.byte	0x04, 0x31
        /*005e*/ 	.short	(.L_900 - .L_899)


	//   ....[0]....
.L_899:
        /*0060*/ 	.word	0x00000190


	//   ....[1]....
        /*0064*/ 	.word	0x000001c0


	//----- nvinfo : EIATTR_COOP_GROUP_MASK_REGIDS
	.align		4
.L_900:
        /*0068*/ 	.byte	0x04, 0x29
        /*006a*/ 	.short	(.L_902 - .L_901)


	//   ....[0]....
.L_901:
        /*006c*/ 	.word	0xffffffff


	//   ....[1]....
        /*0070*/ 	.word	0xffffffff


	//   ....[2]....
        /*0074*/ 	.word	0xffffffff


	//   ....[3]....
        /*0078*/ 	.word	0xffffffff


	//   ....[4]....
        /*007c*/ 	.word	0xffffffff


	//   ....[5]....
        /*0080*/ 	.word	0xffffffff


	//   ....[6]....
        /*0084*/ 	.word	0xffffffff


	//   ....[7]....
        /*0088*/ 	.word	0x0500000f


	//----- nvinfo : EIATTR_COOP_GROUP_INSTR_OFFSETS
	.align		4
.L_902:
        /*008c*/ 	.byte	0x04, 0x28
        /*008e*/ 	.short	(.L_904 - .L_903)


	//   ....[0]....
.L_903:
        /*0090*/ 	.word	0x00000070


	//   ....[1]....
        /*0094*/ 	.word	0x000001a0


	//   ....[2]....
        /*0098*/ 	.word	0x000001f0


	//   ....[3]....
        /*009c*/ 	.word	0x000003e0


	//   ....[4]....
        /*00a0*/ 	.word	0x00000630


	//   ....[5]....
        /*00a4*/ 	.word	0x00001810


	//   ....[6]....
        /*00a8*/ 	.word	0x000050c0


	//   ....[7]....
        /*00ac*/ 	.word	0x00008fd0


	//----- nvinfo : EIATTR_REG_RECONFIG
	.align		4
.L_904:
        /*00b0*/ 	.byte	0x01, 0x54
	.zero		2


	//----- nvinfo : EIATTR_SYSCALL_OFFSETS
	.align		4
        /*00b4*/ 	.byte	0x04, 0x46
        /*00b6*/ 	.short	(.L_906 - .L_905)


	//   ....[0]....
.L_905:
        /*00b8*/ 	.word	0x00001450


	//   ....[1]....
        /*00bc*/ 	.word	0x00001540


	//   ....[2]....
        /*00c0*/ 	.word	0x000016a0


	//   ....[3]....
        /*00c4*/ 	.word	0x00001790


	//----- nvinfo : EIATTR_MBARRIER_INSTR_OFFSETS
	.align		4
.L_906:
        /*00c8*/ 	.byte	0x04, 0x39
        /*00ca*/ 	.short	(.L_908 - .L_907)


	//   ....[0]....
.L_907:
        /*00cc*/ 	.word	0x00000290
        /*00d0*/ 	.word	0x000000ff
        /*00d4*/ 	.word	0x00030800
        /*00d8*/ 	.short	0x0100
        /*00da*/ 	.byte	0x06
	.zero		1


	//   ....[1]....
        /*00dc*/ 	.word	0x00000390
        /*00e0*/ 	.word	0x000000ff
        /*00e4*/ 	.word	0x00030810
        /*00e8*/ 	.short	0x0100
        /*00ea*/ 	.byte	0x08
	.zero		1


	//   ....[2]....
        /*00ec*/ 	.word	0x000003a0
        /*00f0*/ 	.word	0x000000ff
        /*00f4*/ 	.word	0x00030820
        /*00f8*/ 	.short	0x0100
        /*00fa*/ 	.byte	0x08
	.zero		1


	//   ....[3]....
        /*00fc*/ 	.word	0x000003b0
        /*0100*/ 	.word	0x000000ff
        /*0104*/ 	.word	0x00030818
        /*0108*/ 	.short	0x0100
        /*010a*/ 	.byte	0x08
	.zero		1


	//   ....[4]....
        /*010c*/ 	.word	0x000003c0
        /*0110*/ 	.word	0x000000ff
        /*0114*/ 	.word	0x00030828
        /*0118*/ 	.short	0x0100
        /*011a*/ 	.byte	0x08
	.zero		1


	//   ....[5]....
        /*011c*/ 	.word	0x000004f0
        /*0120*/ 	.word	0x000000ff
        /*0124*/ 	.word	0x00030830
        /*0128*/ 	.short	0x0100
        /*012a*/ 	.byte	0x08
	.zero		1


	//   ....[6]....
        /*012c*/ 	.word	0x00000500
        /*0130*/ 	.word	0x000000ff
        /*0134*/ 	.word	0x00030840
        /*0138*/ 	.short	0x0100
        /*013a*/ 	.byte	0x08
	.zero		1


	//   ....[7]....
        /*013c*/ 	.word	0x00000510
        /*0140*/ 	.word	0x000000ff
        /*0144*/ 	.word	0x00030838
        /*0148*/ 	.short	0x0100
        /*014a*/ 	.byte	0x08
	.zero		1


	//   ....[8]....
        /*014c*/ 	.word	0x00000520
        /*0150*/ 	.word	0x000000ff
        /*0154*/ 	.word	0x00030848
        /*0158*/ 	.short	0x0100
        /*015a*/ 	.byte	0x08
	.zero		1


	//   ....[9]....
        /*015c*/ 	.word	0x00001850
        /*0160*/ 	.word	0x000000e4
        /*0164*/ 	.word	0x00030800
        /*0168*/ 	.short	0x010a
        /*016a*/ 	.byte	0x3f
	.zero		1


	//   ....[10]....
        /*016c*/ 	.word	0x000018f0
        /*0170*/ 	.word	0x000000e4
        /*0174*/ 	.word	0x00030800
        /*0178*/ 	.short	0x010a
        /*017a*/ 	.byte	0x3f
	.zero		1


	//   ....[11]....
        /*017c*/ 	.word	0x00001fc0
        /*0180*/ 	.word	0x00000000
        /*0184*/ 	.word	0x00030810
        /*0188*/ 	.short	0x010a
        /*018a*/ 	.byte	0x3f
	.zero		1


	//   ....[12]....
        /*018c*/ 	.word	0x00002000
        /*0190*/ 	.word	0x00000000
        /*0194*/ 	.word	0x00030810
        /*0198*/ 	.short	0x010a
        /*019a*/ 	.byte	0x3f
	.zero		1


	//   ....[13]....
        /*019c*/ 	.word	0x00002530
        /*01a0*/ 	.word	0x00000000
        /*01a4*/ 	.word	0x00030830
        /*01a8*/ 	.short	0x010a
        /*01aa*/ 	.byte	0x3f
	.zero		1


	//   ....[14]....
        /*01ac*/ 	.word	0x000025b0
        /*01b0*/ 	.word	0x00000000
        /*01b4*/ 	.word	0x00030830
        /*01b8*/ 	.short	0x010a
        /*01ba*/ 	.byte	0x3f
	.zero		1


	//   ....[15]....
        /*01bc*/ 	.word	0x00003f90
        /*01c0*/ 	.word	0x00000006
        /*01c4*/ 	.word	0x00000000
        /*01c8*/ 	.short	0x0101
        /*01ca*/ 	.byte	0x3f
	.zero		1


	//   ....[16]....
        /*01cc*/ 	.word	0x000042c0
        /*01d0*/ 	.word	0x00000000
        /*01d4*/ 	.word	0x00000000
        /*01d8*/ 	.short	0x0101
        /*01da*/ 	.byte	0x3f
	.zero		1


	//   ....[17]....
        /*01dc*/ 	.word	0x00007210
        /*01e0*/ 	.word	0x0000000f
        /*01e4*/ 	.word	0x00030820
        /*01e8*/ 	.short	0x010a
        /*01ea*/ 	.byte	0x3f
	.zero		1


	//   ....[18]....
        /*01ec*/ 	.word	0x000078f0
        /*01f0*/ 	.word	0x0000000f
        /*01f4*/ 	.word	0x00030840
        /*01f8*/ 	.short	0x010a
        /*01fa*/ 	.byte	0x3f
	.zero		1


	//   ....[19]....
        /*01fc*/ 	.word	0x00007bc0
        /*0200*/ 	.word	0x0000000f
        /*0204*/ 	.word	0x00030828
        /*0208*/ 	.short	0x010a
        /*020a*/ 	.byte	0x3f
	.zero		1


	//   ....[20]....
        /*020c*/ 	.word	0x00007e90
        /*0210*/ 	.word	0x0000000f
        /*0214*/ 	.word	0x00030848
        /*0218*/ 	.short	0x010a
        /*021a*/ 	.byte	0x3f
	.zero		1


	//   ....[21]....
        /*021c*/ 	.word	0x00008100
        /*0220*/ 	.word	0x0000000f
        /*0224*/ 	.word	0x00030820
        /*0228*/ 	.short	0x010a
        /*022a*/ 	.byte	0x3f
	.zero		1


	//   ....[22]....
        /*022c*/ 	.word	0x00008440
        /*0230*/ 	.word	0x0000000f
        /*0234*/ 	.word	0x00030840
        /*0238*/ 	.short	0x010a
        /*023a*/ 	.byte	0x3f
	.zero		1


	//   ....[23]....
        /*023c*/ 	.word	0x000086e0
        /*0240*/ 	.word	0x0000000f
        /*0244*/ 	.word	0x00030828
        /*0248*/ 	.short	0x010a
        /*024a*/ 	.byte	0x3f
	.zero		1


	//   ....[24]....
        /*024c*/ 	.word	0x000089f0
        /*0250*/ 	.word	0x00000003
        /*0254*/ 	.word	0x00030840
        /*0258*/ 	.short	0x010a
        /*025a*/ 	.byte	0x3f
	.zero		1


	//   ....[25]....
        /*025c*/ 	.word	0x00008e50
        /*0260*/ 	.word	0x00000007
        /*0264*/ 	.word	0x00000000
        /*0268*/ 	.short	0x010a
        /*026a*/ 	.byte	0x3f
	.zero		1


	//   ....[26]....
        /*026c*/ 	.word	0x00008ea0
        /*0270*/ 	.word	0x00000003
        /*0274*/ 	.word	0x00000000
        /*0278*/ 	.short	0x010a
        /*027a*/ 	.byte	0x3f
	.zero		1


	//   ....[27]....
        /*027c*/ 	.word	0x00008f00
        /*0280*/ 	.word	0x00000005
        /*0284*/ 	.word	0x00000000
        /*0288*/ 	.short	0x010a
        /*028a*/ 	.byte	0x3f
	.zero		1


	//   ....[28]....
        /*028c*/ 	.word	0x00008f30
        /*0290*/ 	.word	0x00000003
        /*0294*/ 	.word	0x00000000
        /*0298*/ 	.short	0x010a
        /*029a*/ 	.byte	0x3f
	.zero		1


	//   ....[29]....
        /*029c*/ 	.word	0x00009000
        /*02a0*/ 	.word	0x000000e4
        /*02a4*/ 	.word	0x00030800
        /*02a8*/ 	.short	0x010a
        /*02aa*/ 	.byte	0x3f
	.zero		1


	//   ....[30]....
        /*02ac*/ 	.word	0x00009050
        /*02b0*/ 	.word	0x00000000
        /*02b4*/ 	.word	0x00030810
        /*02b8*/ 	.short	0x010a
        /*02ba*/ 	.byte	0x3f
	.zero		1


	//   ....[31]....
        /*02bc*/ 	.word	0x000090a0
        /*02c0*/ 	.word	0x00000000
        /*02c4*/ 	.word	0x00030830
        /*02c8*/ 	.short	0x010a
        /*02ca*/ 	.byte	0x3f
	.zero		1


	//   ....[32]....
        /*02cc*/ 	.word	0x000090f0
        /*02d0*/ 	.word	0x0000000f
        /*02d4*/ 	.word	0x00030820
        /*02d8*/ 	.short	0x010a
        /*02da*/ 	.byte	0x3f
	.zero		1


	//   ....[33]....
        /*02dc*/ 	.word	0x00009140
        /*02e0*/ 	.word	0x0000000f
        /*02e4*/ 	.word	0x00030840
        /*02e8*/ 	.short	0x010a
        /*02ea*/ 	.byte	0x3f
	.zero		1


	//   ....[34]....
        /*02ec*/ 	.word	0x00009190
        /*02f0*/ 	.word	0x0000000f
        /*02f4*/ 	.word	0x00030828
        /*02f8*/ 	.short	0x010a
        /*02fa*/ 	.byte	0x3f
	.zero		1


	//   ....[35]....
        /*02fc*/ 	.word	0x000091e0
        /*0300*/ 	.word	0x0000000f
        /*0304*/ 	.word	0x00030848
        /*0308*/ 	.short	0x010a
        /*030a*/ 	.byte	0x3f
	.zero		1


	//   ....[36]....
        /*030c*/ 	.word	0x00009240
        /*0310*/ 	.word	0x0000000f
        /*0314*/ 	.word	0x00030820
        /*0318*/ 	.short	0x010a
        /*031a*/ 	.byte	0x3f
	.zero		1


	//   ....[37]....
        /*031c*/ 	.word	0x00009290
        /*0320*/ 	.word	0x0000000f
        /*0324*/ 	.word	0x00030840
        /*0328*/ 	.short	0x010a
        /*032a*/ 	.byte	0x3f
	.zero		1


	//   ....[38]....
        /*032c*/ 	.word	0x000092e0
        /*0330*/ 	.word	0x0000000f
        /*0334*/ 	.word	0x00030828
        /*0338*/ 	.short	0x010a
        /*033a*/ 	.byte	0x3f
	.zero		1


	//   ....[39]....
        /*033c*/ 	.word	0x00009330
        /*0340*/ 	.word	0x00000003
        /*0344*/ 	.word	0x00030840
        /*0348*/ 	.short	0x010a
        /*034a*/ 	.byte	0x3f
	.zero		1


	//   ....[40]....
        /*034c*/ 	.word	0x00009400
        /*0350*/ 	.word	0x00000007
        /*0354*/ 	.word	0x00000000
        /*0358*/ 	.short	0x010a
        /*035a*/ 	.byte	0x3f
	.zero		1


	//   ....[41]....
        /*035c*/ 	.word	0x00009450
        /*0360*/ 	.word	0x00000003
        /*0364*/ 	.word	0x00000000
        /*0368*/ 	.short	0x010a
        /*036a*/ 	.byte	0x3f
	.zero		1


	//   ....[42]....
        /*036c*/ 	.word	0x000094a0
        /*0370*/ 	.word	0x00000005
        /*0374*/ 	.word	0x00000000
        /*0378*/ 	.short	0x010a
        /*037a*/ 	.byte	0x3f
	.zero		1


	//----- nvinfo : EIATTR_NUM_MBARRIERS
	.align		4
.L_908:
        /*037c*/ 	.byte	0x03, 0x38
        /*037e*/ 	.short	0x0009


	//----- nvinfo : EIATTR_EXIT_INSTR_OFFSETS
	.align		4
        /*0380*/ 	.byte	0x04, 0x1c
        /*0382*/ 	.short	(.L_910 - .L_909)


	//   ....[0]....
.L_909:
        /*0384*/ 	.word	0x00008f80


	//----- nvinfo : EIATTR_MAX_THREADS
	.align		4
.L_910:
        /*0388*/ 	.byte	0x04, 0x05
        /*038a*/ 	.short	(.L_912 - .L_911)
.L_911:
        /*038c*/ 	.word	0x00000180
        /*0390*/ 	.word	0x00000001
        /*0394*/ 	.word	0x00000001


	//----- nvinfo : EIATTR_CRS_STACK_SIZE
	.align		4
.L_912:
        /*0398*/ 	.byte	0x04, 0x1e
        /*039a*/ 	.short	(.L_914 - .L_913)
.L_913:
        /*039c*/ 	.word	0x00000000


	//----- nvinfo : EIATTR_CBANK_PARAM_SIZE
	.align		4
.L_914:
        /*03a0*/ 	.byte	0x03, 0x19
        /*03a2*/ 	.short	0x0770


	//----- nvinfo : EIATTR_PARAM_CBANK
	.align		4
        /*03a4*/ 	.byte	0x04, 0x0a
        /*03a6*/ 	.short	(.L_916 - .L_915)
	.align		4
.L_915:
        /*03a8*/ 	.word	index@(.nv.constant0._ZN7cutlass13device_kernelIN5flash11enable_sm90INS1_16FlashAttnBwdSm90INS1_25CollectiveMainloopBwdSm90ILi2ELi2ELi2EN4cute5tupleIJNS5_1CILi1EEES8_S8_EEENS6_IJNS7_ILi64EEENS7_ILi128EEESB_EEENS_10bfloat16_tEfNS_4arch4Sm90ELb1ELb0ELb0ELb1ELb0ELb1ELb0ELb0ELi2ELi1ELi2ELi1ELb0EEENS1_24CollectiveEpilogueBwdGQAISC_fSF_Li256ELb1ELb0EEENS1_25SingleTileBwdLPTSchedulerILb1ELi128ELb0EEEEEEEEEvNT_6ParamsE)
        /*03ac*/ 	.short	0x0210
        /*03ae*/ 	.short	0x0770


	//----- nvinfo : EIATTR_SW_WAR
	.align		4
.L_916:
        /*03b0*/ 	.byte	0x04, 0x36
        /*03b2*/ 	.short	(.L_918 - .L_917)
.L_917:
        /*03b4*/ 	.word	0x00000008
.L_918:


//--------------------- .nv.info._ZN7cutlass13device_kernelIN5flash32FlashAttnBwdPostprocessConvertdQIN4cute5tupleIJNS3_1CILi128EEES6_EEENS_10bfloat16_tEfNS_4arch4Sm90ELi256ENS3_8TiledMMAINS3_8MMA_AtomIJNS3_4SM904GMMA28MMA_64x128x16_F32BF16BF16_RSILNSE_5MajorE0ELSG_1ELNSE_7ScaleInE1ELSH_1EEEEEENS3_6LayoutINS4_IJNS5_ILi2EEENS5_ILi1EEESM_EEENS4_IJSM_NS5_ILi0EEESO_EEEEENS4_IJNS3_10UnderscoreESR_SR_EEEEELb0EEEEEvNT_6ParamsE --------------------------
	.section	.nv.info._ZN7cutlass13device_kernelIN5flash32FlashAttnBwdPostprocessConvertdQIN4cute5tupleIJNS3_1CILi128EEES6_EEENS_10bfloat16_tEfNS_4arch4Sm90ELi256ENS3_8TiledMMAINS3_8MMA_AtomIJNS3_4SM904GMMA28MMA_64x128x16_F32BF16BF16_RSILNSE_5MajorE0ELSG_1ELNSE_7ScaleInE1ELSH_1EEEEEENS3_6LayoutINS4_IJNS5_ILi2EEENS5_ILi1EEESM_EEENS4_IJSM_NS5_ILi0EEESO_EEEEENS4_IJNS3_10UnderscoreESR_SR_EEEEELb0EEEEEvNT_6ParamsE,"",@"SHT_CUDA_INFO"
	.sectionflags	@""
	.align	4


	//----- nvinfo : EIATTR_CUDA_API_VERSION
	.align		4
        /*0000*/ 	.byte	0x04, 0x37
        /*0002*/ 	.short	(.L_920 - .L_919)
.L_919:
        /*0004*/ 	.word	0x00000082


	//----- nvinfo : EIATTR_KPARAM_INFO
	.align		4
.L_920:
        /*0008*/ 	.byte	0x04, 0x17
        /*000a*/ 	.short	(.L_922 - .L_921)
.L_921:
        /*000c*/ 	.word	0x00000000
        /*0010*/ 	.short	0x0000
        /*0012*/ 	.short	0x0000
        /*0014*/ 	.byte	0x00, 0xf0, 0xc1, 0x01


	//----- nvinfo : EIATTR_SPARSE_MMA_MASK
	.align		4
.L_922:
        /*0018*/ 	.byte	0x03, 0x50
        /*001a*/ 	.short	0x0000


	//----- nvinfo : EIATTR_MAXREG_COUNT
	.align		4
        /*001c*/ 	.byte	0x03, 0x1b
        /*001e*/ 	.short	0x0080


	//----- nvinfo : EIATTR_NUM_BARRIERS
	.align		4
        /*0020*/ 	.byte	0x02, 0x4c
        /*0022*/ 	.byte	0x01
	.zero		1


	//----- nvinfo : EIATTR_MERCURY_ISA_VERSION
	.align		4
        /*0024*/ 	.byte	0x03, 0x5f
        /*0026*/ 	.short	0x0101


	//----- nvinfo : EIATTR_MBARRIER_INSTR_OFFSETS
	.align		4
        /*0028*/ 	.byte	0x04, 0x39
        /*002a*/ 	.short	(.L_924 - .L_923)


	//   ....[0]....
.L_923:
        /*002c*/ 	.word	0x000004a0
        /*0030*/ 	.word	0x000000ff
        /*0034*/ 	.word	0x00018000
        /*0038*/ 	.short	0x0100
        /*003a*/ 	.byte	0x06
	.zero		1


	//   ....[1]....
        /*003c*/ 	.word	0x000005b0
        /*0040*/ 	.word	0x00000039
        /*0044*/ 	.word	0x00018000
        /*0048*/ 	.short	0x010a
        /*004a*/ 	.byte	0x3f
	.zero		1


	//----- nvinfo : EIATTR_NUM_MBARRIERS
	.align		4
.L_924:
        /*004c*/ 	.byte	0x03, 0x38
        /*004e*/ 	.short	0x0001


	//----- nvinfo : EIATTR_EXIT_INSTR_OFFSETS
	.align		4
        /*0050*/ 	.byte	0x04, 0x1c
        /*0052*/ 	.short	(.L_926 - .L_925)


	//   ....[0]....
.L_925:
        /*0054*/ 	.word	0x000001b0


	//   ....[1]....
        /*0058*/ 	.word	0x00001a00


	//   ....[2]....
        /*005c*/ 	.word	0x00001ad0


	//----- nvinfo : EIATTR_MAX_THREADS
	.align		4
.L_926:
        /*0060*/ 	.byte	0x04, 0x05
        /*0062*/ 	.short	(.L_928 - .L_927)
.L_927:
        /*0064*/ 	.word	0x00000100
        /*0068*/ 	.word	0x00000001
        /*006c*/ 	.word	0x00000001


	//----- nvinfo : EIATTR_CRS_STACK_SIZE
	.align		4
.L_928:
        /*0070*/ 	.byte	0x04, 0x1e
        /*0072*/ 	.short	(.L_930 - .L_929)
.L_929:
        /*0074*/ 	.word	0x00000000


	//----- nvinfo : EIATTR_CBANK_PARAM_SIZE
	.align		4
.L_930:
        /*0078*/ 	.byte	0x03, 0x19
        /*007a*/ 	.short	0x0070


	//----- nvinfo : EIATTR_PARAM_CBANK
	.align		4
        /*007c*/ 	.byte	0x04, 0x0a
        /*007e*/ 	.short	(.L_932 - .L_931)
	.align		4
.L_931:
        /*0080*/ 	.word	index@(.nv.constant0._ZN7cutlass13device_kernelIN5flash32FlashAttnBwdPostprocessConvertdQIN4cute5tupleIJNS3_1CILi128EEES6_EEENS_10bfloat16_tEfNS_4arch4Sm90ELi256ENS3_8TiledMMAINS3_8MMA_AtomIJNS3_4SM904GMMA28MMA_64x128x16_F32BF16BF16_RSILNSE_5MajorE0ELSG_1ELNSE_7ScaleInE1ELSH_1EEEEEENS3_6LayoutINS4_IJNS5_ILi2EEENS5_ILi1EEESM_EEENS4_IJSM_NS5_ILi0EEESO_EEEEENS4_IJNS3_10UnderscoreESR_SR_EEEEELb0EEEEEvNT_6ParamsE)
        /*0084*/ 	.short	0x0210
        /*0086*/ 	.short	0x0070


	//----- nvinfo : EIATTR_SW_WAR
	.align		4
.L_932:
        /*0088*/ 	.byte	0x04, 0x36
        /*008a*/ 	.short	(.L_934 - .L_933)
.L_933:
        /*008c*/ 	.word	0x00000008
.L_934:


//--------------------- .nv.info._ZN7cutlass13device_kernelIN5flash32FlashAttnBwdPostprocessConvertdQIN4cute5tupleIJNS3_1CILi64EEENS5_ILi128EEEEEENS_10bfloat16_tEfNS_4arch4Sm90ELi256ENS3_8TiledMMAINS3_8MMA_AtomIJNS3_4SM904GMMA27MMA_64x64x16_F32BF16BF16_SSILNSF_5MajorE0ELSH_1ELNSF_7ScaleInE1ELSI_1EEEEEENS3_6LayoutINS4_IJNS5_ILi1EEENS5_ILi2EEESM_EEENS4_IJNS5_ILi0EEESM_SP_EEEEENS4_IJNS3_10UnderscoreESS_SS_EEEEELb0EEEEEvNT_6ParamsE --------------------------
	.section	.nv.info._ZN7cutlass13device_kernelIN5flash32FlashAttnBwdPostprocessConvertdQIN4cute5tupleIJNS3_1CILi64EEENS5_ILi128EEEEEENS_10bfloat16_tEfNS_4arch4Sm90ELi256ENS3_8TiledMMAINS3_8MMA_AtomIJNS3_4SM904GMMA27MMA_64x64x16_F32BF16BF16_SSILNSF_5MajorE0ELSH_1ELNSF_7ScaleInE1ELSI_1EEEEEENS3_6LayoutINS4_IJNS5_ILi1EEENS5_ILi2EEESM_EEENS4_IJNS5_ILi0EEESM_SP_EEEEENS4_IJNS3_10UnderscoreESS_SS_EEEEELb0EEEEEvNT_6ParamsE,"",@"SHT_CUDA_INFO"
	.sectionflags	@""
	.align	4


	//----- nvinfo : EIATTR_CUDA_API_VERSION
	.align		4
        /*0000*/ 	.byte	0x04, 0x37
        /*0002*/ 	.short	(.L_936 - .L_935)
.L_935:
        /*0004*/ 	.word	0x00000082


	//----- nvinfo : EIATTR_KPARAM_INFO
	.align		4
.L_936:
        /*0008*/ 	.byte	0x04, 0x17
        /*000a*/ 	.short	(.L_938 - .L_937)
.L_937:
        /*000c*/ 	.word	0x00000000
        /*0010*/ 	.short	0x0000
        /*0012*/ 	.short	0x0000
        /*0014*/ 	.byte	0x00, 0xf0, 0xc1, 0x01


	//----- nvinfo : EIATTR_SPARSE_MMA_MASK
	.align		4
.L_938:
        /*0018*/ 	.byte	0x03, 0x50
        /*001a*/ 	.short	0x0000


	//----- nvinfo : EIATTR_MAXREG_COUNT
	.align		4
        /*001c*/ 	.byte	0x03, 0x1b
        /*001e*/ 	.short	0x0080


	//----- nvinfo : EIATTR_NUM_BARRIERS
	.align		4
        /*0020*/ 	.byte	0x02, 0x4c
        /*0022*/ 	.byte	0x01
	.zero		1


	//----- nvinfo : EIATTR_MERCURY_ISA_VERSION
	.align		4
        /*0024*/ 	.byte	0x03, 0x5f
        /*0026*/ 	.short	0x0101


	//----- nvinfo : EIATTR_MBARRIER_INSTR_OFFSETS
	.align		4
        /*0028*/ 	.byte	0x04, 0x39
        /*002a*/ 	.short	(.L_940 - .L_939)


	//   ....[0]....
.L_939:
        /*002c*/ 	.word	0x000004a0
        /*0030*/ 	.word	0x000000ff
        /*0034*/ 	.word	0x0000c000
        /*0038*/ 	.short	0x0100
        /*003a*/ 	.byte	0x06
	.zero		1


	//   ....[1]....
        /*003c*/ 	.word	0x000005b0
        /*0040*/ 	.word	0x00000029
        /*0044*/ 	.word	0x0000c000
        /*0048*/ 	.short	0x010a
        /*004a*/ 	.byte	0x3f
	.zero		1


	//----- nvinfo : EIATTR_NUM_MBARRIERS
	.align		4
.L_940:
        /*004c*/ 	.byte	0x03, 0x38
        /*004e*/ 	.short	0x0001


	//----- nvinfo : EIATTR_EXIT_INSTR_OFFSETS
	.align		4
        /*0050*/ 	.byte	0x04, 0x1c
        /*0052*/ 	.short	(.L_942 - .L_941)


	//   ....[0]....
.L_941:
        /*0054*/ 	.word	0x000001b0


	//   ....[1]....
        /*0058*/ 	.word	0x000011b0


	//   ....[2]....
        /*005c*/ 	.word	0x00001280


	//----- nvinfo : EIATTR_MAX_THREADS
	.align		4
.L_942:
        /*0060*/ 	.byte	0x04, 0x05
        /*0062*/ 	.short	(.L_944 - .L_943)
.L_943:
        /*0064*/ 	.word	0x00000100
        /*0068*/ 	.word	0x00000001
        /*006c*/ 	.word	0x00000001


	//----- nvinfo : EIATTR_CRS_STACK_SIZE
	.align		4
.L_944:
        /*0070*/ 	.byte	0x04, 0x1e
        /*0072*/ 	.short	(.L_946 - .L_945)
.L_945:
        /*0074*/ 	.word	0x00000000


	//----- nvinfo : EIATTR_CBANK_PARAM_SIZE
	.align		4
.L_946:
        /*0078*/ 	.byte	0x03, 0x19
        /*007a*/ 	.short	0x0070


	//----- nvinfo : EIATTR_PARAM_CBANK
	.align		4
        /*007c*/ 	.byte	0x04, 0x0a
        /*007e*/ 	.short	(.L_948 - .L_947)
	.align		4
.L_947:
        /*0080*/ 	.word	index@(.nv.constant0._ZN7cutlass13device_kernelIN5flash32FlashAttnBwdPostprocessConvertdQIN4cute5tupleIJNS3_1CILi64EEENS5_ILi128EEEEEENS_10bfloat16_tEfNS_4arch4Sm90ELi256ENS3_8TiledMMAINS3_8MMA_AtomIJNS3_4SM904GMMA27MMA_64x64x16_F32BF16BF16_SSILNSF_5MajorE0ELSH_1ELNSF_7ScaleInE1ELSI_1EEEEEENS3_6LayoutINS4_IJNS5_ILi1EEENS5_ILi2EEESM_EEENS4_IJNS5_ILi0EEESM_SP_EEEEENS4_IJNS3_10UnderscoreESS_SS_EEEEELb0EEEEEvNT_6ParamsE)
        /*0084*/ 	.short	0x0210
        /*0086*/ 	.short	0x0070


	//----- nvinfo : EIATTR_SW_WAR
	.align		4
.L_948:
        /*0088*/ 	.byte	0x04, 0x36
        /*008a*/ 	.short	(.L_950 - .L_949)
.L_949:
        /*008c*/ 	.word	0x00000008
.L_950:


//--------------------- .nv.info._ZN7cutlass13device_kernelIN5flash11enable_sm90INS1_16FlashAttnBwdSm90INS1_25CollectiveMainloopBwdSm90ILi2ELi2ELi2EN4cute5tupleIJNS5_1CILi1EEES8_S8_EEENS6_IJNS7_ILi64EEENS7_ILi128EEESB_EEENS_10bfloat16_tEfNS_4arch4Sm90ELb1ELb0ELb0ELb1ELb1ELb1ELb0ELb0ELi2ELi1ELi2ELi1ELb0EEENS1_24CollectiveEpilogueBwdGQAISC_fSF_Li256ELb1ELb1EEENS1_25SingleTileBwdLPTSchedulerILb1ELi128ELb1EEEEEEEEEvNT_6ParamsE --------------------------
	.section	.nv.info._ZN7cutlass13device_kernelIN5flash11enable_sm90INS1_16FlashAttnBwdSm90INS1_25CollectiveMainloopBwdSm90ILi2ELi2ELi2EN4cute5tupleIJNS5_1CILi1EEES8_S8_EEENS6_IJNS7_ILi64EEENS7_ILi128EEESB_EEENS_10bfloat16_tEfNS_4arch4Sm90ELb1ELb0ELb0ELb1ELb1ELb1ELb0ELb0ELi2ELi1ELi2ELi1ELb0EEENS1_24CollectiveEpilogueBwdGQAISC_fSF_Li256ELb1ELb1EEENS1_25SingleTileBwdLPTSchedulerILb1ELi128ELb1EEEEEEEEEvNT_6ParamsE,"",@"SHT_CUDA_INFO"
	.sectionflags	@""
	.align	4


	//----- nvinfo : EIATTR_CUDA_API_VERSION
	.align		4
        /*0000*/ 	.byte	0x04, 0x37
        /*0002*/ 	.short	(.L_952 - .L_951)
.L_951:
        /*0004*/ 	.word	0x00000082


	//----- nvinfo : EIATTR_KPARAM_INFO
	.align		4
.L_952:
        /*0008*/ 	.byte	0x04, 0x17
        /*000a*/ 	.short	(.L_954 - .L_953)
.L_953:
        /*000c*/ 	.word	0x00000000
        /*0010*/ 	.short	0x0000
        /*0012*/ 	.short	0x0070
        /*0014*/ 	.byte	0x00, 0xf0, 0x01, 0x1c


	//----- nvinfo : EIATTR_SPARSE_MMA_MASK
	.align		4
.L_954:
        /*0018*/ 	.byte	0x03, 0x50
        /*001a*/ 	.short	0x0000


	//----- nvinfo : EIATTR_MAXREG_COUNT
	.align		4
        /*001c*/ 	.byte	0x03, 0x1b
        /*001e*/ 	.short	0x00a8


	//----- nvinfo : EIATTR_NUM_BARRIERS
	.align		4
        /*0020*/ 	.byte	0x02, 0x4c
        /*0022*/ 	.byte	0x10
	.zero		1


	//----- nvinfo : EIATTR_EXTERNS
	.align		4
        /*0024*/ 	.byte	0x04, 0x0f
        /*0026*/ 	.short	(.L_956 - .L_955)


	//   ....[0]....
	.align		4
.L_955:
        /*0028*/ 	.word	index@(__assertfail)


	//----- nvinfo : EIATTR_ANNOTATIONS
	.align		4
.L_956:
        /*002c*/ 	.byte	0x04, 0x55
        /*002e*/ 	.short	(.L_958 - .L_957)


	//   ....[0]....
.L_957:
        /*0030*/ 	.word	0x00000001
        /*0034*/ 	.byte	0x90, 0x83, 0x00, 0x00, 0x01, 0x00, 0x00, 0x00, 0x90, 0x86, 0x00, 0x00, 0x01, 0x00, 0x00, 0x00
        /*0044*/ 	.byte	0xf0, 0x91, 0x00, 0x00, 0x01, 0x00, 0x00, 0x00, 0x10, 0x92, 0x00, 0x00, 0x01, 0x00, 0x00, 0x00
        /*0054*/ 	.byte	0x80, 0x95, 0x00, 0x00


	//----- nvinfo : EIATTR_MERCURY_ISA_VERSION
	.align		4
.L_958:
        /*0058*/ 	.byte	0x03, 0x5f
        /*005a*/ 	.short	0x0101


	//----- nvinfo : EIATTR_INT_WARP_WIDE_INSTR_OFFSETS
	.align		4
        /*005c*/ 	.byte	0x04, 0x31
        /*005e*/ 	.short	(.L_960 - .L_959)


	//   ....[0]....
.L_959:
        /*0060*/ 	.word	0x00000190


	//   ....[1]....
        /*0064*/ 	.word	0x000001c0


	//   ....[2]....
        /*0068*/ 	.word	0x00006770


	//   ....[3]....
        /*006c*/ 	.word	0x00006e20


	//   ....[4]....
        /*0070*/ 	.word	0x00007350


	//----- nvinfo : EIATTR_COOP_GROUP_MASK_REGIDS
	.align		4
.L_960:
        /*0074*/ 	.byte	0x04, 0x29
        /*0076*/ 	.short	(.L_962 - .L_961)


	//   ....[0]....
.L_961:
        /*0078*/ 	.word	0xffffffff


	//   ....[1]....
        /*007c*/ 	.word	0xffffffff


	//   ....[2]....
        /*0080*/ 	.word	0xffffffff


	//   ....[3]....
        /*0084*/ 	.word	0xffffffff


	//   ....[4]....
        /*0088*/ 	.word	0xffffffff


	//   ....[5]....
        /*008c*/ 	.word	0xffffffff


	//   ....[6]....
        /*0090*/ 	.word	0xffffffff


	//   ....[7]....
        /*0094*/ 	.word	0xffffffff


	//   ....[8]....
        /*0098*/ 	.word	0xffffffff


	//   ....[9]....
        /*009c*/ 	.word	0xffffffff


	//   ....[10]....
        /*00a0*/ 	.word	0xffffffff


	//   ....[11]....
        /*00a4*/ 	.word	0xffffffff


	//   ....[12]....
        /*00a8*/ 	.word	0xffffffff


	//   ....[13]....
        /*00ac*/ 	.word	0xffffffff


	//   ....[14]....
        /*00b0*/ 	.word	0xffffffff


	//   ....[15]....
        /*00b4*/ 	.word	0xffffffff


	//   ....[16]....
        /*00b8*/ 	.word	0xffffffff


	//   ....[17]....
        /*00bc*/ 	.word	0x0500000f


	//   ....[18]....
        /*00c0*/ 	.word	0x0500000f


	//   ....[19]....
        /*00c4*/ 	.word	0x0500000f


	//   ....[20]....
        /*00c8*/ 	.word	0x0500000f


	//   ....[21]....
        /*00cc*/ 	.word	0x0500000f


	//   ....[22]....
        /*00d0*/ 	.word	0x0500000f


	//----- nvinfo : EIATTR_COOP_GROUP_INSTR_OFFSETS
	.align		4
.L_962:
        /*00d4*/ 	.byte	0x04, 0x28
        /*00d6*/ 	.short	(.L_964 - .L_963)


	//   ....[0]....
.L_963:
        /*00d8*/ 	.word	0x00000070


	//   ....[1]....
        /*00dc*/ 	.word	0x000001a0


	//   ....[2]....
        /*00e0*/ 	.word	0x000001f0


	//   ....[3]....
        /*00e4*/ 	.word	0x000003e0


	//   ....[4]....
        /*00e8*/ 	.word	0x00000630


	//   ....[5]....
        /*00ec*/ 	.word	0x00001830


	//   ....[6]....
        /*00f0*/ 	.word	0x00004eb0


	//   ....[7]....
        /*00f4*/ 	.word	0x00005030


	//   ....[8]....
        /*00f8*/ 	.word	0x00005320


	//   ....[9]....
        /*00fc*/ 	.word	0x000054b0


	//   ....[10]....
        /*0100*/ 	.word	0x000055c0


	//   ....[11]....
        /*0104*/ 	.word	0x00006370


	//   ....[12]....
        /*0108*/ 	.word	0x000066a0


	//   ....[13]....
        /*010c*/ 	.word	0x00006aa0


	//   ....[14]....
        /*0110*/ 	.word	0x00006d50


	//   ....[15]....
        /*0114*/ 	.word	0x00007010


	//   ....[16]....
        /*0118*/ 	.word	0x00007280


	//   ....[17]....
        /*011c*/ 	.word	0x00009dd0


	//   ....[18]....
        /*0120*/ 	.word	0x00009f20


	//   ....[19]....
        /*0124*/ 	.word	0x00009f90


	//   ....[20]....
        /*0128*/ 	.word	0x0000a000


	//   ....[21]....
        /*012c*/ 	.word	0x0000a070


	//   ....[22]....
        /*0130*/ 	.word	0x0000a0e0


	//----- nvinfo : EIATTR_REG_RECONFIG
	.align		4
.L_964:
        /*0134*/ 	.byte	0x01, 0x54
	.zero		2


	//----- nvinfo : EIATTR_SYSCALL_OFFSETS
	.align		4
        /*0138*/ 	.byte	0x04, 0x46
        /*013a*/ 	.short	(.L_966 - .L_965)


	//   ....[0]....
.L_965:
        /*013c*/ 	.word	0x00001470


	//   ....[1]....
        /*0140*/ 	.word	0x00001560


	//   ....[2]....
        /*0144*/ 	.word	0x000016c0


	//   ....[3]....
        /*0148*/ 	.word	0x000017b0


	//----- nvinfo : EIATTR_MBARRIER_INSTR_OFFSETS
	.align		4
.L_966:
        /*014c*/ 	.byte	0x04, 0x39
        /*014e*/ 	.short	(.L_968 - .L_967)


	//   ....[0]....
.L_967:
        /*0150*/ 	.word	0x00000290
        /*0154*/ 	.word	0x000000ff
        /*0158*/ 	.word	0x00030800
        /*015c*/ 	.short	0x0100
        /*015e*/ 	.byte	0x06
	.zero		1


	//   ....[1]....
        /*0160*/ 	.word	0x00000390
        /*0164*/ 	.word	0x000000ff
        /*0168*/ 	.word	0x00030810
        /*016c*/ 	.short	0x0100
        /*016e*/ 	.byte	0x08
	.zero		1


	//   ....[2]....
        /*0170*/ 	.word	0x000003a0
        /*0174*/ 	.word	0x000000ff
        /*0178*/ 	.word	0x00030820
        /*017c*/ 	.short	0x0100
        /*017e*/ 	.byte	0x08
	.zero		1


	//   ....[3]....
        /*0180*/ 	.word	0x000003b0
        /*0184*/ 	.word	0x000000ff
        /*0188*/ 	.word	0x00030818
        /*018c*/ 	.short	0x0100
        /*018e*/ 	.byte	0x08
	.zero		1


	//   ....[4]....
        /*0190*/ 	.word	0x000003c0
        /*0194*/ 	.word	0x000000ff
        /*0198*/ 	.word	0x00030828
        /*019c*/ 	.short	0x0100
        /*019e*/ 	.byte	0x08
	.zero		1


	//   ....[5]....
        /*01a0*/ 	.word	0x000004f0
        /*01a4*/ 	.word	0x000000ff
        /*01a8*/ 	.word	0x00030830
        /*01ac*/ 	.short	0x0100
        /*01ae*/ 	.byte	0x08
	.zero		1


	//   ....[6]....
        /*01b0*/ 	.word	0x00000500
        /*01b4*/ 	.word	0x000000ff
        /*01b8*/ 	.word	0x00030840
        /*01bc*/ 	.short	0x0100
        /*01be*/ 	.byte	0x08
	.zero		1


	//   ....[7]....
        /*01c0*/ 	.word	0x00000510
        /*01c4*/ 	.word	0x000000ff
        /*01c8*/ 	.word	0x00030838
        /*01cc*/ 	.short	0x0100
        /*01ce*/ 	.byte	0x08
	.zero		1


	//   ....[8]....
        /*01d0*/ 	.word	0x00000520
        /*01d4*/ 	.word	0x000000ff
        /*01d8*/ 	.word	0x00030848
        /*01dc*/ 	.short	0x0100
        /*01de*/ 	.byte	0x08
	.zero		1


	//   ....[9]....
        /*01e0*/ 	.word	0x00001870
        /*01e4*/ 	.word	0x000000e4
        /*01e8*/ 	.word	0x00030800
        /*01ec*/ 	.short	0x010a
        /*01ee*/ 	.byte	0x3f
	.zero		1


	//   ....[10]....
        /*01f0*/ 	.word	0x00001910
        /*01f4*/ 	.word	0x000000e4
        /*01f8*/ 	.word	0x00030800
        /*01fc*/ 	.short	0x010a
        /*01fe*/ 	.byte	0x3f
	.zero		1


	//   ....[11]....
        /*0200*/ 	.word	0x00001fe0
        /*0204*/ 	.word	0x00000000
        /*0208*/ 	.word	0x00030810
        /*020c*/ 	.short	0x010a
        /*020e*/ 	.byte	0x3f
	.zero		1


	//   ....[12]....
        /*0210*/ 	.word	0x00002020
        /*0214*/ 	.word	0x00000000
        /*0218*/ 	.word	0x00030810
        /*021c*/ 	.short	0x010a
        /*021e*/ 	.byte	0x3f
	.zero		1


	//   ....[13]....
        /*0220*/ 	.word	0x00002550
        /*0224*/ 	.word	0x00000000
        /*0228*/ 	.word	0x00030830
        /*022c*/ 	.short	0x010a
        /*022e*/ 	.byte	0x3f
	.zero		1


	//   ....[14]....
        /*0230*/ 	.word	0x000025d0
        /*0234*/ 	.word	0x00000000
        /*0238*/ 	.word	0x00030830
        /*023c*/ 	.short	0x010a
        /*023e*/ 	.byte	0x3f
	.zero		1


	//   ....[15]....
        /*0240*/ 	.word	0x00003fb0
        /*0244*/ 	.word	0x00000006
        /*0248*/ 	.word	0x00000000
        /*024c*/ 	.short	0x0101
        /*024e*/ 	.byte	0x3f
	.zero		1


	//   ....[16]....
        /*0250*/ 	.word	0x000042e0
        /*0254*/ 	.word	0x00000000
        /*0258*/ 	.word	0x00000000
        /*025c*/ 	.short	0x0101
        /*025e*/ 	.byte	0x3f
	.zero		1


	//   ....[17]....
        /*0260*/ 	.word	0x00008010
        /*0264*/ 	.word	0x0000000f
        /*0268*/ 	.word	0x00030820
        /*026c*/ 	.short	0x010a
        /*026e*/ 	.byte	0x3f
	.zero		1


	//   ....[18]....
        /*0270*/ 	.word	0x000086f0
        /*0274*/ 	.word	0x0000000f
        /*0278*/ 	.word	0x00030840
        /*027c*/ 	.short	0x010a
        /*027e*/ 	.byte	0x3f
	.zero		1


	//   ....[19]....
        /*0280*/ 	.word	0x000089c0
        /*0284*/ 	.word	0x0000000f
        /*0288*/ 	.word	0x00030828
        /*028c*/ 	.short	0x010a
        /*028e*/ 	.byte	0x3f
	.zero		1


	//   ....[20]....
        /*0290*/ 	.word	0x00008c90
        /*0294*/ 	.word	0x0000000f
        /*0298*/ 	.word	0x00030848
        /*029c*/ 	.short	0x010a
        /*029e*/ 	.byte	0x3f
	.zero		1


	//   ....[21]....
        /*02a0*/ 	.word	0x00008f00
        /*02a4*/ 	.word	0x0000000f
        /*02a8*/ 	.word	0x00030820
        /*02ac*/ 	.short	0x010a
        /*02ae*/ 	.byte	0x3f
	.zero		1


	//   ....[22]....
        /*02b0*/ 	.word	0x00009240
        /*02b4*/ 	.word	0x0000000f
        /*02b8*/ 	.word	0x00030840
        /*02bc*/ 	.short	0x010a
        /*02be*/ 	.byte	0x3f
	.zero		1


	//   ....[23]....
        /*02c0*/ 	.word	0x000094e0
        /*02c4*/ 	.word	0x0000000f
        /*02c8*/ 	.word	0x00030828
        /*02cc*/ 	.short	0x010a
        /*02ce*/ 	.byte	0x3f
	.zero		1


	//   ....[24]....
        /*02d0*/ 	.word	0x000097f0
        /*02d4*/ 	.word	0x00000003
        /*02d8*/ 	.word	0x00030840
        /*02dc*/ 	.short	0x010a
        /*02de*/ 	.byte	0x3f
	.zero		1


	//   ....[25]....
        /*02e0*/ 	.word	0x00009c50
        /*02e4*/ 	.word	0x00000007
        /*02e8*/ 	.word	0x00000000
        /*02ec*/ 	.short	0x010a
        /*02ee*/ 	.byte	0x3f
	.zero		1


	//   ....[26]....
        /*02f0*/ 	.word	0x00009ca0
        /*02f4*/ 	.word	0x00000003
        /*02f8*/ 	.word	0x00000000
        /*02fc*/ 	.short	0x010a
        /*02fe*/ 	.byte	0x3f
	.zero		1


	//   ....[27]....
        /*0300*/ 	.word	0x00009d00
        /*0304*/ 	.word	0x00000005
        /*0308*/ 	.word	0x00000000
        /*030c*/ 	.short	0x010a
        /*030e*/ 	.byte	0x3f
	.zero		1


	//   ....[28]....
        /*0310*/ 	.word	0x00009d30
        /*0314*/ 	.word	0x00000003
        /*0318*/ 	.word	0x00000000
        /*031c*/ 	.short	0x010a
        /*031e*/ 	.byte	0x3f
	.zero		1


	//   ....[29]....
        /*0320*/ 	.word	0x00009e00
        /*0324*/ 	.word	0x000000e4
        /*0328*/ 	.word	0x00030800
        /*032c*/ 	.short	0x010a
        /*032e*/ 	.byte	0x3f
	.zero		1


	//   ....[30]....
        /*0330*/ 	.word	0x00009e50
        /*0334*/ 	.word	0x00000000
        /*0338*/ 	.word	0x00030810
        /*033c*/ 	.short	0x010a
        /*033e*/ 	.byte	0x3f
	.zero		1


	//   ....[31]....
        /*0340*/ 	.word	0x00009ea0
        /*0344*/ 	.word	0x00000000
        /*0348*/ 	.word	0x00030830
        /*034c*/ 	.short	0x010a
        /*034e*/ 	.byte	0x3f
	.zero		1


	//   ....[32]....
        /*0350*/ 	.word	0x0000a120
        /*0354*/ 	.word	0x0000000f
        /*0358*/ 	.word	0x00030820
        /*035c*/ 	.short	0x010a
        /*035e*/ 	.byte	0x3f
	.zero		1


	//   ....[33]....
        /*0360*/ 	.word	0x0000a170
        /*0364*/ 	.word	0x0000000f
        /*0368*/ 	.word	0x00030840
        /*036c*/ 	.short	0x010a
        /*036e*/ 	.byte	0x3f
	.zero		1


	//   ....[34]....
        /*0370*/ 	.word	0x0000a1c0
        /*0374*/ 	.word	0x0000000f
        /*0378*/ 	.word	0x00030828
        /*037c*/ 	.short	0x010a
        /*037e*/ 	.byte	0x3f
	.zero		1


	//   ....[35]....
        /*0380*/ 	.word	0x0000a210
        /*0384*/ 	.word	0x0000000f
        /*0388*/ 	.word	0x00030848
        /*038c*/ 	.short	0x010a
        /*038e*/ 	.byte	0x3f
	.zero		1


	//   ....[36]....
        /*0390*/ 	.word	0x0000a270
        /*0394*/ 	.word	0x0000000f
        /*0398*/ 	.word	0x00030820
        /*039c*/ 	.short	0x010a
        /*039e*/ 	.byte	0x3f
	.zero		1


	//   ....[37]....
        /*03a0*/ 	.word	0x0000a2c0
        /*03a4*/ 	.word	0x0000000f
        /*03a8*/ 	.word	0x00030840
        /*03ac*/ 	.short	0x010a
        /*03ae*/ 	.byte	0x3f
	.zero		1


	//   ....[38]....
        /*03b0*/ 	.word	0x0000a310
        /*03b4*/ 	.word	0x0000000f
        /*03b8*/ 	.word	0x00030828
        /*03bc*/ 	.short	0x010a
        /*03be*/ 	.byte	0x3f
	.zero		1


	//   ....[39]....
        /*03c0*/ 	.word	0x0000a360
        /*03c4*/ 	.word	0x00000003
        /*03c8*/ 	.word	0x00030840
        /*03cc*/ 	.short	0x010a
        /*03ce*/ 	.byte	0x3f
	.zero		1


	//   ....[40]....
        /*03d0*/ 	.word	0x0000a430
        /*03d4*/ 	.word	0x00000007
        /*03d8*/ 	.word	0x00000000
        /*03dc*/ 	.short	0x010a
        /*03de*/ 	.byte	0x3f
	.zero		1


	//   ....[41]....
        /*03e0*/ 	.word	0x0000a480
        /*03e4*/ 	.word	0x00000003
        /*03e8*/ 	.word	0x00000000
        /*03ec*/ 	.short	0x010a
        /*03ee*/ 	.byte	0x3f
	.zero		1


	//   ....[42]....
        /*03f0*/ 	.word	0x0000a4d0
        /*03f4*/ 	.word	0x00000005
        /*03f8*/ 	.word	0x00000000
        /*03fc*/ 	.short	0x010a
        /*03fe*/ 	.byte	0x3f
	.zero		1


	//----- nvinfo : EIATTR_NUM_MBARRIERS
	.align		4
.L_968:
        /*0400*/ 	.byte	0x03, 0x38
        /*0402*/ 	.short	0x0009


	//----- nvinfo : EIATTR_EXIT_INSTR_OFFSETS
	.align		4
        /*0404*/ 	.byte	0x04, 0x1c
        /*0406*/ 	.short	(.L_970 - .L_969)


	//   ....[0]....
.L_969:
        /*0408*/ 	.word	0x00009d80


	//----- nvinfo : EIATTR_MAX_THREADS
	.align		4
.L_970:
        /*040c*/ 	.byte	0x04, 0x05
        /*040e*/ 	.short	(.L_972 - .L_971)
.L_971:
        /*0410*/ 	.word	0x00000180
        /*0414*/ 	.word	0x00000001
        /*0418*/ 	.word	0x00000001


	//----- nvinfo : EIATTR_CRS_STACK_SIZE
	.align		4
.L_972:
        /*041c*/ 	.byte	0x04, 0x1e
        /*041e*/ 	.short	(.L_974 - .L_973)
.L_973:
        /*0420*/ 	.word	0x00000000


	//----- nvinfo : EIATTR_CBANK_PARAM_SIZE
	.align		4
.L_974:
        /*0424*/ 	.byte	0x03, 0x19
        /*0426*/ 	.short	0x0770


	//----- nvinfo : EIATTR_PARAM_CBANK
	.align		4
        /*0428*/ 	.byte	0x04, 0x0a
        /*042a*/ 	.short	(.L_976 - .L_975)
	.align		4
.L_975:
        /*042c*/ 	.word	index@(.nv.constant0._ZN7cutlass13device_kernelIN5flash11enable_sm90INS1_16FlashAttnBwdSm90INS1_25CollectiveMainloopBwdSm90ILi2ELi2ELi2EN4cute5tupleIJNS5_1CILi1EEES8_S8_EEENS6_IJNS7_ILi64EEENS7_ILi128EEESB_EEENS_10bfloat16_tEfNS_4arch4Sm90ELb1ELb0ELb0ELb1ELb1ELb1ELb0ELb0ELi2ELi1ELi2ELi1ELb0EEENS1_24CollectiveEpilogueBwdGQAISC_fSF_Li256ELb1ELb1EEENS1_25SingleTileBwdLPTSchedulerILb1ELi128ELb1EEEEEEEEEvNT_6ParamsE)
        /*0430*/ 	.short	0x0210
        /*0432*/ 	.short	0x0770


	//----- nvinfo : EIATTR_SW_WAR
	.align		4
.L_976:
        /*0434*/ 	.byte	0x04, 0x36
        /*0436*/ 	.short	(.L_978 - .L_977)
.L_977:
        /*0438*/ 	.word	0x00000008
.L_978:


//--------------------- .nv.info._ZN7cutlass13device_kernelIN5flash22FlashAttnBwdPreprocessIN4cute5tupleIJNS3_1CILi64EEENS5_ILi128EEEEEENS_10bfloat16_tEfNS_4arch4Sm90ELb1ELb1EEEEEvNT_6ParamsE --------------------------
	.section	.nv.info._ZN7cutlass13device_kernelIN5flash22FlashAttnBwdPreprocessIN4cute5tupleIJNS3_1CILi64EEENS5_ILi128EEEEEENS_10bfloat16_tEfNS_4arch4Sm90ELb1ELb1EEEEEvNT_6ParamsE,"",@"SHT_CUDA_INFO"
	.sectionflags	@""
	.align	4


	//----- nvinfo : EIATTR_CUDA_API_VERSION
	.align		4
        /*0000*/ 	.byte	0x04, 0x37
        /*0002*/ 	.short	(.L_980 - .L_979)
.L_979:
        /*0004*/ 	.word	0x00000082


	//----- nvinfo : EIATTR_KPARAM_INFO
	.align		4
.L_980:
        /*0008*/ 	.byte	0x04, 0x17
        /*000a*/ 	.short	(.L_982 - .L_981)
.L_981:
        /*000c*/ 	.word	0x00000000
        /*0010*/ 	.short	0x0000
        /*0012*/ 	.short	0x0000
        /*0014*/ 	.byte	0x00, 0xf0, 0xc1, 0x03


	//----- nvinfo : EIATTR_SPARSE_MMA_MASK
	.align		4
.L_982:
        /*0018*/ 	.byte	0x03, 0x50
        /*001a*/ 	.short	0x0000


	//----- nvinfo : EIATTR_MAXREG_COUNT
	.align		4
        /*001c*/ 	.byte	0x03, 0x1b
        /*001e*/ 	.short	0x0080


	//----- nvinfo : EIATTR_MERCURY_ISA_VERSION
	.align		4
        /*0020*/ 	.byte	0x03, 0x5f
        /*0022*/ 	.short	0x0101


	//----- nvinfo : EIATTR_COOP_GROUP_MASK_REGIDS
	.align		4
        /*0024*/ 	.byte	0x04, 0x29
        /*0026*/ 	.short	(.L_984 - .L_983)


	//   ....[0]....
.L_983:
        /*0028*/ 	.word	0xffffffff


	//   ....[1]....
        /*002c*/ 	.word	0xffffffff


	//   ....[2]....
        /*0030*/ 	.word	0xffffffff


	//   ....[3]....
        /*0034*/ 	.word	0xffffffff


	//   ....[4]....
        /*0038*/ 	.word	0xffffffff


	//   ....[5]....
        /*003c*/ 	.word	0xffffffff


	//   ....[6]....
        /*0040*/ 	.word	0xffffffff


	//   ....[7]....
        /*0044*/ 	.word	0xffffffff


	//   ....[8]....
        /*0048*/ 	.word	0xffffffff


	//   ....[9]....
        /*004c*/ 	.word	0xffffffff


	//   ....[10]....
        /*0050*/ 	.word	0xffffffff


	//   ....[11]....
        /*0054*/ 	.word	0xffffffff


	//   ....[12]....
        /*0058*/ 	.word	0xffffffff


	//   ....[13]....
        /*005c*/ 	.word	0xffffffff


	//   ....[14]....
        /*0060*/ 	.word	0xffffffff


	//   ....[15]....
        /*0064*/ 	.word	0xffffffff


	//----- nvinfo : EIATTR_COOP_GROUP_INSTR_OFFSETS
	.align		4
.L_984:
        /*0068*/ 	.byte	0x04, 0x28
        /*006a*/ 	.short	(.L_986 - .L_985)


	//   ....[0]....
.L_985:
        /*006c*/ 	.word	0x000013a0


	//   ....[1]....
        /*0070*/ 	.word	0x000013b0


	//   ....[2]....
        /*0074*/ 	.word	0x000013c0


	//   ....[3]....
        /*0078*/ 	.word	0x000013d0


	//   ....[4]....
        /*007c*/ 	.word	0x00001420


	//   ....[5]....
        /*0080*/ 	.word	0x00001430


	//   ....[6]....
        /*0084*/ 	.word	0x00001440


	//   ....[7]....
        /*0088*/ 	.word	0x00001450


	//   ....[8]....
        /*008c*/ 	.word	0x000014a0


	//   ....[9]....
        /*0090*/ 	.word	0x000014b0


	//   ....[10]....
        /*0094*/ 	.word	0x000014c0


	//   ....[11]....
        /*0098*/ 	.word	0x000014d0


	//   ....[12]....
        /*009c*/ 	.word	0x00001520


	//   ....[13]....
        /*00a0*/ 	.word	0x00001540


	//   ....[14]....
        /*00a4*/ 	.word	0x00001550


	//   ....[15]....
        /*00a8*/ 	.word	0x00001560


	//----- nvinfo : EIATTR_EXIT_INSTR_OFFSETS
	.align		4
.L_986:
        /*00ac*/ 	.byte	0x04, 0x1c
        /*00ae*/ 	.short	(.L_988 - .L_987)


	//   ....[0]....
.L_987:
        /*00b0*/ 	.word	0x000001c0


	//   ....[1]....
        /*00b4*/ 	.word	0x00001bb0


	//   ....[2]....
        /*00b8*/ 	.word	0x00001c30


	//----- nvinfo : EIATTR_MAX_THREADS
	.align		4
.L_988:
        /*00bc*/ 	.byte	0x04, 0x05
        /*00be*/ 	.short	(.L_990 - .L_989)
.L_989:
        /*00c0*/ 	.word	0x00000100
        /*00c4*/ 	.word	0x00000001
        /*00c8*/ 	.word	0x00000001


	//----- nvinfo : EIATTR_CRS_STACK_SIZE
	.align		4
.L_990:
        /*00cc*/ 	.byte	0x04, 0x1e
        /*00ce*/ 	.short	(.L_992 - .L_991)
.L_991:
        /*00d0*/ 	.word	0x00000000


	//----- nvinfo : EIATTR_CBANK_PARAM_SIZE
	.align		4
.L_992:
        /*00d4*/ 	.byte	0x03, 0x19
        /*00d6*/ 	.short	0x00f0


	//----- nvinfo : EIATTR_PARAM_CBANK
	.align		4
        /*00d8*/ 	.byte	0x04, 0x0a
        /*00da*/ 	.short	(.L_994 - .L_993)
	.align		4
.L_993:
        /*00dc*/ 	.word	index@(.nv.constant0._ZN7cutlass13device_kernelIN5flash22FlashAttnBwdPreprocessIN4cute5tupleIJNS3_1CILi64EEENS5_ILi128EEEEEENS_10bfloat16_tEfNS_4arch4Sm90ELb1ELb1EEEEEvNT_6ParamsE)
        /*00e0*/ 	.short	0x0210
        /*00e2*/ 	.short	0x00f0


	//----- nvinfo : EIATTR_SW_WAR
	.align		4
.L_994:
        /*00e4*/ 	.byte	0x04, 0x36
        /*00e6*/ 	.short	(.L_996 - .L_995)
.L_995:
        /*00e8*/ 	.word	0x00000008
.L_996:


//--------------------- .nv.callgraph             --------------------------
	.section	.nv.callgraph,"",@"SHT_CUDA_CALLGRAPH"
	.align	4
	.sectionentsize	8
	.align		4
        /*0000*/ 	.word	0x00000000
	.align		4
        /*0004*/ 	.word	0xffffffff
	.align		4
        /*0008*/ 	.word	index@(_ZN7cutlass13device_kernelIN5flash11enable_sm90INS1_16FlashAttnBwdSm90INS1_25CollectiveMainloopBwdSm90ILi2ELi2ELi2EN4cute5tupleIJNS5_1CILi1EEES8_S8_EEENS6_IJNS7_ILi80EEENS7_ILi128EEESB_EEENS_10bfloat16_tEfNS_4arch4Sm90ELb0ELb0ELb0ELb0ELb0ELb1ELb0ELb1ELi2ELi1ELi2ELi1ELb0EEENS1_21CollectiveEpilogueBwdISC_SD_SF_Li256ELb0ELb0ELi1EEENS1_19SingleTileSchedulerILb0ELb0ELb0ELi128EEEEEEEEEvNT_6ParamsE)
	.align		4
        /*000c*/ 	.word	index@(__assertfail)
	.align		4
        /*0010*/ 	.word	index@(_ZN7cutlass13device_kernelIN5flash11enable_sm90INS1_16FlashAttnBwdSm90INS1_25CollectiveMainloopBwdSm90ILi2ELi2ELi2EN4cute5tupleIJNS5_1CILi1EEES8_S8_EEENS6_IJNS7_ILi80EEENS7_ILi128EEESB_EEENS_10bfloat16_tEfNS_4arch4Sm90ELb0ELb0ELb0ELb0ELb1ELb1ELb0ELb1ELi2ELi1ELi2ELi1ELb0EEENS1_21CollectiveEpilogueBwdISC_SD_SF_Li256ELb0ELb0ELi1EEENS1_19SingleTileSchedulerILb0ELb0ELb0ELi128EEEEEEEEEvNT_6ParamsE)
	.align		4
        /*0014*/ 	.word	index@(__assertfail)
	.align		4
        /*0018*/ 	.word	index@(_ZN7cutlass13device_kernelIN5flash11enable_sm90INS1_16FlashAttnBwdSm90INS1_25CollectiveMainloopBwdSm90ILi2ELi2ELi2EN4cute5tupleIJNS5_1CILi1EEES8_S8_EEENS6_IJNS7_ILi80EEENS7_ILi128EEESB_EEENS_10bfloat16_tEfNS_4arch4Sm90ELb0ELb0ELb0ELb0ELb0ELb1ELb0ELb1ELi2ELi1ELi2ELi1ELb0EEENS1_24CollectiveEpilogueBwdGQAISC_fSF_Li256ELb0ELb0EEENS1_19SingleTileSchedulerILb0ELb0ELb0ELi128EEEEEEEEEvNT_6ParamsE)
	.align		4
        /*001c*/ 	.word	index@(__assertfail)
	.align		4
        /*0020*/ 	.word	index@(_ZN7cutlass13device_kernelIN5flash11enable_sm90INS1_16FlashAttnBwdSm90INS1_25CollectiveMainloopBwdSm90ILi2ELi2ELi2EN4cute5tupleIJNS5_1CILi1EEES8_S8_EEENS6_IJNS7_ILi80EEENS7_ILi128EEESB_EEENS_10bfloat16_tEfNS_4arch4Sm90ELb0ELb0ELb0ELb0ELb1ELb1ELb0ELb1ELi2ELi1ELi2ELi1ELb0EEENS1_24CollectiveEpilogueBwdGQAISC_fSF_Li256ELb0ELb1EEENS1_19SingleTileSchedulerILb0ELb0ELb0ELi128EEEEEEEEEvNT_6ParamsE)
	.align		4
        /*0024*/ 	.word	index@(__assertfail)
	.align		4
        /*0028*/ 	.word	index@(_ZN7cutlass13device_kernelIN5flash11enable_sm90INS1_16FlashAttnBwdSm90INS1_25CollectiveMainloopBwdSm90ILi2ELi2ELi2EN4cute5tupleIJNS5_1CILi1EEES8_S8_EEENS6_IJNS7_ILi80EEENS7_ILi128EEESB_EEENS_10bfloat16_tEfNS_4arch4Sm90ELb0ELb0ELb0ELb1ELb0ELb1ELb0ELb1ELi2ELi1ELi2ELi1ELb0EEENS1_21CollectiveEpilogueBwdISC_SD_SF_Li256ELb1ELb0ELi1EEENS1_19SingleTileSchedulerILb1ELb0ELb0ELi128EEEEEEEEEvNT_6ParamsE)
	.align		4
        /*002c*/ 	.word	index@(__assertfail)
	.align		4
        /*0030*/ 	.word	index@(_ZN7cutlass13device_kernelIN5flash11enable_sm90INS1_16FlashAttnBwdSm90INS1_25CollectiveMainloopBwdSm90ILi2ELi2ELi2EN4cute5tupleIJNS5_1CILi1EEES8_S8_EEENS6_IJNS7_ILi80EEENS7_ILi128EEESB_EEENS_10bfloat16_tEfNS_4arch4Sm90ELb0ELb0ELb0ELb1ELb1ELb1ELb0ELb1ELi2ELi1ELi2ELi1ELb0EEENS1_21CollectiveEpilogueBwdISC_SD_SF_Li256ELb1ELb0ELi1EEENS1_19SingleTileSchedulerILb1ELb0ELb0ELi128EEEEEEEEEvNT_6ParamsE)
	.align		4
        /*0034*/ 	.word	index@(__assertfail)
	.align		4
        /*0038*/ 	.word	index@(_ZN7cutlass13device_kernelIN5flash11enable_sm90INS1_16FlashAttnBwdSm90INS1_25CollectiveMainloopBwdSm90ILi2ELi2ELi2EN4cute5tupleIJNS5_1CILi1EEES8_S8_EEENS6_IJNS7_ILi80EEENS7_ILi128EEESB_EEENS_10bfloat16_tEfNS_4arch4Sm90ELb0ELb0ELb0ELb1ELb0ELb1ELb0ELb1ELi2ELi1ELi2ELi1ELb0EEENS1_24CollectiveEpilogueBwdGQAISC_fSF_Li256ELb1ELb0EEENS1_19SingleTileSchedulerILb1ELb0ELb0ELi128EEEEEEEEEvNT_6ParamsE)
	.align		4
        /*003c*/ 	.word	index@(__assertfail)
	.align		4
        /*0040*/ 	.word	index@(_ZN7cutlass13device_kernelIN5flash11enable_sm90INS1_16FlashAttnBwdSm90INS1_25CollectiveMainloopBwdSm90ILi2ELi2ELi2EN4cute5tupleIJNS5_1CILi1EEES8_S8_EEENS6_IJNS7_ILi80EEENS7_ILi128EEESB_EEENS_10bfloat16_tEfNS_4arch4Sm90ELb0ELb0ELb0ELb1ELb1ELb1ELb0ELb1ELi2ELi1ELi2ELi1ELb0EEENS1_24CollectiveEpilogueBwdGQAISC_fSF_Li256ELb1ELb1EEENS1_19SingleTileSchedulerILb1ELb0ELb0ELi128EEEEEEEEEvNT_6ParamsE)
	.align		4
        /*0044*/ 	.word	index@(__assertfail)
	.align		4
        /*0048*/ 	.word	index@(_ZN7cutlass13device_kernelIN5flash11enable_sm90INS1_16FlashAttnBwdSm90INS1_25CollectiveMainloopBwdSm90ILi2ELi2ELi2EN4cute5tupleIJNS5_1CILi1EEES8_S8_EEENS6_IJNS7_ILi64EEENS7_ILi128EEESB_EEENS_10bfloat16_tEfNS_4arch4Sm90ELb0ELb1ELb0ELb0ELb0ELb1ELb0ELb0ELi2ELi1ELi2ELi1ELb0EEENS1_21CollectiveEpilogueBwdISC_SD_SF_Li256ELb0ELb0ELi1EEENS1_19SingleTileSchedulerILb0ELb0ELb0ELi128EEEEEEEEEvNT_6ParamsE)
	.align		4
        /*004c*/ 	.word	index@(__assertfail)
	.align		4
        /*0050*/ 	.word	index@(_ZN7cutlass13device_kernelIN5flash11enable_sm90INS1_16FlashAttnBwdSm90INS1_25CollectiveMainloopBwdSm90ILi2ELi2ELi2EN4cute5tupleIJNS5_1CILi1EEES8_S8_EEENS6_IJNS7_ILi64EEENS7_ILi128EEESB_EEENS_10bfloat16_tEfNS_4arch4Sm90ELb0ELb1ELb0ELb0ELb1ELb1ELb0ELb0ELi2ELi1ELi2ELi1ELb0EEENS1_21CollectiveEpilogueBwdISC_SD_SF_Li256ELb0ELb0ELi1EEENS1_19SingleTileSchedulerILb0ELb0ELb0ELi128EEEEEEEEEvNT_6ParamsE)
	.align		4
        /*0054*/ 	.word	index@(__assertfail)
	.align		4
        /*0058*/ 	.word	index@(_ZN7cutlass13device_kernelIN5flash11enable_sm90INS1_16FlashAttnBwdSm90INS1_25CollectiveMainloopBwdSm90ILi2ELi2ELi2EN4cute5tupleIJNS5_1CILi1EEES8_S8_EEENS6_IJNS7_ILi64EEENS7_ILi128EEESB_EEENS_10bfloat16_tEfNS_4arch4Sm90ELb0ELb1ELb0ELb0ELb0ELb1ELb0ELb0ELi2ELi1ELi2ELi1ELb0EEENS1_24CollectiveEpilogueBwdGQAISC_fSF_Li256ELb0ELb0EEENS1_19SingleTileSchedulerILb0ELb0ELb0ELi128EEEEEEEEEvNT_6ParamsE)
	.align		4
        /*005c*/ 	.word	index@(__assertfail)
	.align		4
        /*0060*/ 	.word	index@(_ZN7cutlass13device_kernelIN5flash11enable_sm90INS1_16FlashAttnBwdSm90INS1_25CollectiveMainloopBwdSm90ILi2ELi2ELi2EN4cute5tupleIJNS5_1CILi1EEES8_S8_EEENS6_IJNS7_ILi64EEENS7_ILi128EEESB_EEENS_10bfloat16_tEfNS_4arch4Sm90ELb0ELb1ELb0ELb0ELb1ELb1ELb0ELb0ELi2ELi1ELi2ELi1ELb0EEENS1_24CollectiveEpilogueBwdGQAISC_fSF_Li256ELb0ELb1EEENS1_19SingleTileSchedulerILb0ELb0ELb0ELi128EEEEEEEEEvNT_6ParamsE)
	.align		4
        /*0064*/ 	.word	index@(__assertfail)
	.align		4
        /*0068*/ 	.word	index@(_ZN7cutlass13device_kernelIN5flash11enable_sm90INS1_16FlashAttnBwdSm90INS1_25CollectiveMainloopBwdSm90ILi2ELi2ELi2EN4cute5tupleIJNS5_1CILi1EEES8_S8_EEENS6_IJNS7_ILi64EEENS7_ILi128EEESB_EEENS_10bfloat16_tEfNS_4arch4Sm90ELb0ELb1ELb0ELb1ELb0ELb1ELb0ELb0ELi2ELi1ELi2ELi1ELb0EEENS1_21CollectiveEpilogueBwdISC_SD_SF_Li256ELb1ELb0ELi1EEENS1_19SingleTileSchedulerILb1ELb0ELb0ELi128EEEEEEEEEvNT_6ParamsE)
	.align		4
        /*006c*/ 	.word	index@(__assertfail)
	.align		4
        /*0070*/ 	.word	index@(_ZN7cutlass13device_kernelIN5flash11enable_sm90INS1_16FlashAttnBwdSm90INS1_25CollectiveMainloopBwdSm90ILi2ELi2ELi2EN4cute5tupleIJNS5_1CILi1EEES8_S8_EEENS6_IJNS7_ILi64EEENS7_ILi128EEESB_EEENS_10bfloat16_tEfNS_4arch4Sm90ELb0ELb1ELb0ELb1ELb1ELb1ELb0ELb0ELi2ELi1ELi2ELi1ELb0EEENS1_21CollectiveEpilogueBwdISC_SD_SF_Li256ELb1ELb0ELi1EEENS1_19SingleTileSchedulerILb1ELb0ELb0ELi128EEEEEEEEEvNT_6ParamsE)
	.align		4
        /*0074*/ 	.word	index@(__assertfail)
	.align		4
        /*0078*/ 	.word	index@(_ZN7cutlass13device_kernelIN5flash11enable_sm90INS1_16FlashAttnBwdSm90INS1_25CollectiveMainloopBwdSm90ILi2ELi2ELi2EN4cute5tupleIJNS5_1CILi1EEES8_S8_EEENS6_IJNS7_ILi64EEENS7_ILi128EEESB_EEENS_10bfloat16_tEfNS_4arch4Sm90ELb0ELb1ELb0ELb1ELb0ELb1ELb0ELb0ELi2ELi1ELi2ELi1ELb0EEENS1_24CollectiveEpilogueBwdGQAISC_fSF_Li256ELb1ELb0EEENS1_19SingleTileSchedulerILb1ELb0ELb0ELi128EEEEEEEEEvNT_6ParamsE)
	.align		4
        /*007c*/ 	.word	index@(__assertfail)
	.align		4
        /*0080*/ 	.word	index@(_ZN7cutlass13device_kernelIN5flash11enable_sm90INS1_16FlashAttnBwdSm90INS1_25CollectiveMainloopBwdSm90ILi2ELi2ELi2EN4cute5tupleIJNS5_1CILi1EEES8_S8_EEENS6_IJNS7_ILi64EEENS7_ILi128EEESB_EEENS_10bfloat16_tEfNS_4arch4Sm90ELb0ELb1ELb0ELb1ELb1ELb1ELb0ELb0ELi2ELi1ELi2ELi1ELb0EEENS1_24CollectiveEpilogueBwdGQAISC_fSF_Li256ELb1ELb1EEENS1_19SingleTileSchedulerILb1ELb0ELb0ELi128EEEEEEEEEvNT_6ParamsE)
	.align		4
        /*0084*/ 	.word	index@(__assertfail)
	.align		4
        /*0088*/ 	.word	index@(_ZN7cutlass13device_kernelIN5flash11enable_sm90INS1_16FlashAttnBwdSm90INS1_25CollectiveMainloopBwdSm90ILi2ELi2ELi2EN4cute5tupleIJNS5_1CILi1EEES8_S8_EEENS6_IJNS7_ILi64EEENS7_ILi128EEESB_EEENS_10bfloat16_tEfNS_4arch4Sm90ELb1ELb0ELb0ELb0ELb0ELb1ELb0ELb0ELi2ELi1ELi2ELi1ELb0EEENS1_21CollectiveEpilogueBwdISC_SD_SF_Li256ELb0ELb0ELi1EEENS1_25SingleTileBwdLPTSchedulerILb0ELi128ELb0EEEEEEEEEvNT_6ParamsE)
	.align		4
        /*008c*/ 	.word	index@(__assertfail)
	.align		4
        /*0090*/ 	.word	index@(_ZN7cutlass13device_kernelIN5flash11enable_sm90INS1_16FlashAttnBwdSm90INS1_25CollectiveMainloopBwdSm90ILi2ELi2ELi2EN4cute5tupleIJNS5_1CILi1EEES8_S8_EEENS6_IJNS7_ILi64EEENS7_ILi128EEESB_EEENS_10bfloat16_tEfNS_4arch4Sm90ELb1ELb0ELb0ELb0ELb1ELb1ELb0ELb0ELi2ELi1ELi2ELi1ELb0EEENS1_21CollectiveEpilogueBwdISC_SD_SF_Li256ELb0ELb0ELi1EEENS1_25SingleTileBwdLPTSchedulerILb0ELi128ELb1EEEEEEEEEvNT_6ParamsE)
	.align		4
        /*0094*/ 	.word	index@(__assertfail)
	.align		4
        /*0098*/ 	.word	index@(_ZN7cutlass13device_kernelIN5flash11enable_sm90INS1_16FlashAttnBwdSm90INS1_25CollectiveMainloopBwdSm90ILi2ELi2ELi2EN4cute5tupleIJNS5_1CILi1EEES8_S8_EEENS6_IJNS7_ILi64EEENS7_ILi128EEESB_EEENS_10bfloat16_tEfNS_4arch4Sm90ELb1ELb0ELb0ELb0ELb0ELb1ELb0ELb0ELi2ELi1ELi2ELi1ELb0EEENS1_24CollectiveEpilogueBwdGQAISC_fSF_Li256ELb0ELb0EEENS1_25SingleTileBwdLPTSchedulerILb0ELi128ELb0EEEEEEEEEvNT_6ParamsE)
	.align		4
        /*009c*/ 	.word	index@(__assertfail)
	.align		4
        /*00a0*/ 	.word	index@(_ZN7cutlass13device_kernelIN5flash11enable_sm90INS1_16FlashAttnBwdSm90INS1_25CollectiveMainloopBwdSm90ILi2ELi2ELi2EN4cute5tupleIJNS5_1CILi1EEES8_S8_EEENS6_IJNS7_ILi64EEENS7_ILi128EEESB_EEENS_10bfloat16_tEfNS_4arch4Sm90ELb1ELb0ELb0ELb0ELb1ELb1ELb0ELb0ELi2ELi1ELi2ELi1ELb0EEENS1_24CollectiveEpilogueBwdGQAISC_fSF_Li256ELb0ELb1EEENS1_25SingleTileBwdLPTSchedulerILb0ELi128ELb1EEEEEEEEEvNT_6ParamsE)
	.align		4
        /*00a4*/ 	.word	index@(__assertfail)
	.align		4
        /*00a8*/ 	.word	index@(_ZN7cutlass13device_kernelIN5flash11enable_sm90INS1_16FlashAttnBwdSm90INS1_25CollectiveMainloopBwdSm90ILi2ELi2ELi2EN4cute5tupleIJNS5_1CILi1EEES8_S8_EEENS6_IJNS7_ILi64EEENS7_ILi128EEESB_EEENS_10bfloat16_tEfNS_4arch4Sm90ELb1ELb0ELb0ELb1ELb0ELb1ELb0ELb0ELi2ELi1ELi2ELi1ELb0EEENS1_21CollectiveEpilogueBwdISC_SD_SF_Li256ELb1ELb0ELi1EEENS1_25SingleTileBwdLPTSchedulerILb1ELi128ELb0EEEEEEEEEvNT_6ParamsE)
	.align		4
        /*00ac*/ 	.word	index@(__assertfail)
	.align		4
        /*00b0*/ 	.word	index@(_ZN7cutlass13device_kernelIN5flash11enable_sm90INS1_16FlashAttnBwdSm90INS1_25CollectiveMainloopBwdSm90ILi2ELi2ELi2EN4cute5tupleIJNS5_1CILi1EEES8_S8_EEENS6_IJNS7_ILi64EEENS7_ILi128EEESB_EEENS_10bfloat16_tEfNS_4arch4Sm90ELb1ELb0ELb0ELb1ELb1ELb1ELb0ELb0ELi2ELi1ELi2ELi1ELb0EEENS1_21CollectiveEpilogueBwdISC_SD_SF_Li256ELb1ELb0ELi1EEENS1_25SingleTileBwdLPTSchedulerILb1ELi128ELb1EEEEEEEEEvNT_6ParamsE)
	.align		4
        /*00b4*/ 	.word	index@(__assertfail)
	.align		4
        /*00b8*/ 	.word	index@(_ZN7cutlass13device_kernelIN5flash11enable_sm90INS1_16FlashAttnBwdSm90INS1_25CollectiveMainloopBwdSm90ILi2ELi2ELi2EN4cute5tupleIJNS5_1CILi1EEES8_S8_EEENS6_IJNS7_ILi64EEENS7_ILi128EEESB_EEENS_10bfloat16_tEfNS_4arch4Sm90ELb1ELb0ELb0ELb1ELb0ELb1ELb0ELb0ELi2ELi1ELi2ELi1ELb0EEENS1_24CollectiveEpilogueBwdGQAISC_fSF_Li256ELb1ELb0EEENS1_25SingleTileBwdLPTSchedulerILb1ELi128ELb0EEEEEEEEEvNT_6ParamsE)
	.align		4
        /*00bc*/ 	.word	index@(__assertfail)
	.align		4
        /*00c0*/ 	.word	index@(_ZN7cutlass13device_kernelIN5flash11enable_sm90INS1_16FlashAttnBwdSm90INS1_25CollectiveMainloopBwdSm90ILi2ELi2ELi2EN4cute5tupleIJNS5_1CILi1EEES8_S8_EEENS6_IJNS7_ILi64EEENS7_ILi128EEESB_EEENS_10bfloat16_tEfNS_4arch4Sm90ELb1ELb0ELb0ELb1ELb1ELb1ELb0ELb0ELi2ELi1ELi2ELi1ELb0EEENS1_24CollectiveEpilogueBwdGQAISC_fSF_Li256ELb1ELb1EEENS1_25SingleTileBwdLPTSchedulerILb1ELi128ELb1EEEEEEEEEvNT_6ParamsE)
	.align		4
        /*00c4*/ 	.word	index@(__assertfail)
	.align		4
        /*00c8*/ 	.word	0x00000000
	.align		4
        /*00cc*/ 	.word	0xfffffffe
	.align		4
        /*00d0*/ 	.word	0x00000000
	.align		4
        /*00d4*/ 	.word	0xfffffffd
	.align		4
        /*00d8*/ 	.word	0x00000000
	.align		4
        /*00dc*/ 	.word	0xfffffffc


//--------------------- .nv.constant4             --------------------------
	.section	.nv.constant4,"a",@progbits
	.align	8
	.align		8
.nv.constant4:
        /*0000*/ 	.dword	__assertfail
	.align		8
        /*0008*/ 	.dword	__unnamed_1
	.align		8
        /*0010*/ 	.dword	__unnamed_2
	.align		8
        /*0018*/ 	.dword	__unnamed_3
	.align		8
        /*0020*/ 	.dword	__unnamed_4
	.align		8
        /*0028*/ 	.dword	__unnamed_5
	.align		8
        /*0030*/ 	.dword	__unnamed_6
	.align		8
        /*0038*/ 	.dword	_ZN66_INTERNAL_1792fac5_30_flash_bwd_hdim128_bf16_sm90_cu_ef95aea4_32124cuda3std3__45__cpo5beginE
	.align		8
        /*0040*/ 	.dword	_ZN66_INTERNAL_1792fac5_30_flash_bwd_hdim128_bf16_sm90_cu_ef95aea4_32124cuda3std3__45__cpo3endE
	.align		8
        /*0048*/ 	.dword	_ZN66_INTERNAL_1792fac5_30_flash_bwd_hdim128_bf16_sm90_cu_ef95aea4_32124cuda3std3__45__cpo6cbeginE
	.align		8
        /*0050*/ 	.dword	_ZN66_INTERNAL_1792fac5_30_flash_bwd_hdim128_bf16_sm90_cu_ef95aea4_32124cuda3std3__45__cpo4cendE
	.align		8
        /*0058*/ 	.dword	_ZN66_INTERNAL_1792fac5_30_flash_bwd_hdim128_bf16_sm90_cu_ef95aea4_32124cuda3std3__468_GLOBAL__N__1792fac5_30_flash_bwd_hdim128_bf16_sm90_cu_ef95aea4_32126ignoreE
	.align		8
        /*0060*/ 	.dword	_ZN66_INTERNAL_1792fac5_30_flash_bwd_hdim128_bf16_sm90_cu_ef95aea4_32124cuda3std3__419piecewise_constructE
	.align		8
        /*0068*/ 	.dword	_ZN66_INTERNAL_1792fac5_30_flash_bwd_hdim128_bf16_sm90_cu_ef95aea4_32124cuda3std3__48in_placeE
	.align		8
        /*0070*/ 	.dword	_ZN66_INTERNAL_1792fac5_30_flash_bwd_hdim128_bf16_sm90_cu_ef95aea4_32124cuda3std6ranges3__45__cpo4swapE
	.align		8
        /*0078*/ 	.dword	_ZN66_INTERNAL_1792fac5_30_flash_bwd_hdim128_bf16_sm90_cu_ef95aea4_32124cuda3std6ranges3__45__cpo9iter_moveE
	.align		8
        /*0080*/ 	.dword	_ZN66_INTERNAL_1792fac5_30_flash_bwd_hdim128_bf16_sm90_cu_ef95aea4_32124cute7productE
	.align		8
        /*0088*/ 	.dword	_ZN66_INTERNAL_1792fac5_30_flash_bwd_hdim128_bf16_sm90_cu_ef95aea4_32124cute1_E
	.align		8
        /*0090*/ 	.dword	$str$23
	.align		8
        /*0098*/ 	.dword	$str$24


//--------------------- .text._ZN7cutlass13device_kernelIN5flash11enable_sm90INS1_16FlashAttnBwdSm90INS1_25CollectiveMainloopBwdSm90ILi2ELi2ELi2EN4cute5tupleIJNS5_1CILi1EEES8_S8_EEENS6_IJNS7_ILi80EEENS7_ILi128EEESB_EEENS_10bfloat16_tEfNS_4arch4Sm90ELb0ELb0ELb0ELb0ELb0ELb1ELb0ELb1ELi2ELi1ELi2ELi1ELb0EEENS1_21CollectiveEpilogueBwdISC_SD_SF_Li256ELb0ELb0ELi1EEENS1_19SingleTileSchedulerILb0ELb0ELb0ELi128EEEEEEEEEvNT_6ParamsE --------------------------
	.section	.text._ZN7cutlass13device_kernelIN5flash11enable_sm90INS1_16FlashAttnBwdSm90INS1_25CollectiveMainloopBwdSm90ILi2ELi2ELi2EN4cute5tupleIJNS5_1CILi1EEES8_S8_EEENS6_IJNS7_ILi80EEENS7_ILi128EEESB_EEENS_10bfloat16_tEfNS_4arch4Sm90ELb0ELb0ELb0ELb0ELb0ELb1ELb0ELb1ELi2ELi1ELi2ELi1ELb0EEENS1_21CollectiveEpilogueBwdISC_SD_SF_Li256ELb0ELb0ELi1EEENS1_19SingleTileSchedulerILb0ELb0ELb0ELi128EEEEEEEEEvNT_6ParamsE,"ax",@progbits
	.align	128
.text._ZN7cutlass13device_kernelIN5flash11enable_sm90INS1_16FlashAttnBwdSm90INS1_25CollectiveMainloopBwdSm90ILi2ELi2ELi2EN4cute5tupleIJNS5_1CILi1EEES8_S8_EEENS6_IJNS7_ILi80EEENS7_ILi128EEESB_EEENS_10bfloat16_tEfNS_4arch4Sm90ELb0ELb0ELb0ELb0ELb0ELb1ELb0ELb1ELi2ELi1ELi2ELi1ELb0EEENS1_21CollectiveEpilogueBwdISC_SD_SF_Li256ELb0ELb0ELi1EEENS1_19SingleTileSchedulerILb0ELb0ELb0ELi128EEEEEEEEEvNT_6ParamsE:
        .type           _ZN7cutlass13device_kernelIN5flash11enable_sm90INS1_16FlashAttnBwdSm90INS1_25CollectiveMainloopBwdSm90ILi2ELi2ELi2EN4cute5tupleIJNS5_1CILi1EEES8_S8_EEENS6_IJNS7_ILi80EEENS7_ILi128EEESB_EEENS_10bfloat16_tEfNS_4arch4Sm90ELb0ELb0ELb0ELb0ELb0ELb1ELb0ELb1ELi2ELi1ELi2ELi1ELb0EEENS1_21CollectiveEpilogueBwdISC_SD_SF_Li256ELb0ELb0ELi1EEENS1_19SingleTileSchedulerILb0ELb0ELb0ELi128EEEEEEEEEvNT_6ParamsE,@function
        .size           _ZN7cutlass13device_kernelIN5flash11enable_sm90INS1_16FlashAttnBwdSm90INS1_25CollectiveMainloopBwdSm90ILi2ELi2ELi2EN4cute5tupleIJNS5_1CILi1EEES8_S8_EEENS6_IJNS7_ILi80EEENS7_ILi128EEESB_EEENS_10bfloat16_tEfNS_4arch4Sm90ELb0ELb0ELb0ELb0ELb0ELb1ELb0ELb1ELi2ELi1ELi2ELi1ELb0EEENS1_21CollectiveEpilogueBwdISC_SD_SF_Li256ELb0ELb0ELi1EEENS1_19SingleTileSchedulerILb0ELb0ELb0ELi128EEEEEEEEEvNT_6ParamsE,(.L_x_3682 - _ZN7cutlass13device_kernelIN5flash11enable_sm90INS1_16FlashAttnBwdSm90INS1_25CollectiveMainloopBwdSm90ILi2ELi2ELi2EN4cute5tupleIJNS5_1CILi1EEES8_S8_EEENS6_IJNS7_ILi80EEENS7_ILi128EEESB_EEENS_10bfloat16_tEfNS_4arch4Sm90ELb0ELb0ELb0ELb0ELb0ELb1ELb0ELb1ELi2ELi1ELi2ELi1ELb0EEENS1_21CollectiveEpilogueBwdISC_SD_SF_Li256ELb0ELb0ELi1EEENS1_19SingleTileSchedulerILb0ELb0ELb0ELi128EEEEEEEEEvNT_6ParamsE)
        .other          _ZN7cutlass13device_kernelIN5flash11enable_sm90INS1_16FlashAttnBwdSm90INS1_25CollectiveMainloopBwdSm90ILi2ELi2ELi2EN4cute5tupleIJNS5_1CILi1EEES8_S8_EEENS6_IJNS7_ILi80EEENS7_ILi128EEESB_EEENS_10bfloat16_tEfNS_4arch4Sm90ELb0ELb0ELb0ELb0ELb0ELb1ELb0ELb1ELi2ELi1ELi2ELi1ELb0EEENS1_21CollectiveEpilogueBwdISC_SD_SF_Li256ELb0ELb0ELi1EEENS1_19SingleTileSchedulerILb0ELb0ELb0ELi128EEEEEEEEEvNT_6ParamsE,@"STO_CUDA_ENTRY STV_DEFAULT"
_ZN7cutlass13device_kernelIN5flash11enable_sm90INS1_16FlashAttnBwdSm90INS1_25CollectiveMainloopBwdSm90ILi2ELi2ELi2EN4cute5tupleIJNS5_1CILi1EEES8_S8_EEENS6_IJNS7_ILi80EEENS7_ILi128EEESB_EEENS_10bfloat16_tEfNS_4arch4Sm90ELb0ELb0ELb0ELb0ELb0ELb1ELb0ELb1ELi2ELi1ELi2ELi1ELb0EEENS1_21CollectiveEpilogueBwdISC_SD_SF_Li256ELb0ELb0ELi1EEENS1_19SingleTileSchedulerILb0ELb0ELb0ELi128EEEEEEEEEvNT_6ParamsE:
[----:B------:R-:W1:Y:S02]  /*0000*/  LDC R1, c[0x0][0x28] ;  /* 0x00000a00ff017b82 */ /* 0x000e640000000800 */
[----:B-1----:R-:W-:Y:S01]  /*0010*/  VIADD R1, R1, 0xffffffe0 ;  /* 0xffffffe001017836 */ /* 0x002fe20000000000 */
[----:B------:R-:W1:Y:S01]  /*0020*/  S2R R3, SR_TID.X ;  /* 0x0000000000037919 */ /* 0x000e620000002100 */
[----:B------:R-:W-:Y:S01]  /*0030*/  ELECT P0, URZ, PT ;  /* 0x00000000003f782f */ /* 0x000fe20003800000 */
[----:B------:R-:W-:Y:S01]  /*0040*/  BSSY B0, `(.L_x_0) ;  /* 0x0000019000007945 */ /* 0x000fe20003800000 */
[----:B-1----:R-:W-:-:S05]  /*0050*/  SHF.R.U32.HI R0, RZ, 0x5, R3 ;  /* 0x00000005ff007819 */ /* 0x002fca0000011603 */
[----:B------:R-:W1:Y:S02]  /*0060*/  SHFL.IDX PT, R2, R0, RZ, 0x1f ;  /* 0x00001fff00027589 */ /* 0x000e6400000e0000 */
[----:B-1----:R-:W-:-:S13]  /*0070*/  ISETP.EQ.AND P0, PT, R2, RZ, P0 ;  /* 0x000000ff0200720c */ /* 0x002fda0000702270 */
[----:B------:R-:W-:Y:S05]  /*0080*/  @!P0 BRA `(.L_x_1) ;  /* 0x0000000000508947 */ /* 0x000fea0003800000 */
[----:B------:R-:W-:Y:S02]  /*0090*/  ULDC.64 UR4, c[0x0][0x198] ;  /* 0x0000660000047ab9 */ /* 0x000fe40000000a00 */
[----:B------:R-:W-:Y:S02]  /*00a0*/  UIADD3 UR6, UP0, UR4, 0xf0, URZ ;  /* 0x000000f004067890 */ /* 0x000fe4000ff1e03f */
[----:B------:R-:W-:Y:S02]  /*00b0*/  UIADD3 UR8, UP1, UR4, 0x1f0, URZ ;  /* 0x000001f004087890 */ /* 0x000fe4000ff3e03f */
[----:B------:R-:W-:Y:S02]  /*00c0*/  UIADD3 UR10, UP2, UR4, 0x2f0, URZ ;  /* 0x000002f0040a7890 */ /* 0x000fe4000ff5e03f */
[----:B------:R-:W-:Y:S02]  /*00d0*/  UIADD3 UR12, UP3, UR4, 0x3f0, URZ ;  /* 0x000003f0040c7890 */ /* 0x000fe4000ff7e03f */
[----:B------:R-:W-:-:S02]  /*00e0*/  UIADD3 UR14, UP4, UR4, 0x670, URZ ;  /* 0x00000670040e7890 */ /* 0x000fc4000ff9e03f */
[----:B------:R-:W-:Y:S02]  /*00f0*/  UIADD3.X UR7, URZ, UR5, URZ, UP0, !UPT ;  /* 0x000000053f077290 */ /* 0x000fe400087fe43f */
[----:B------:R-:W-:Y:S02]  /*0100*/  UIADD3 UR4, UP5, UR4, 0x770, URZ ;  /* 0x0000077004047890 */ /* 0x000fe4000ffbe03f */
[----:B------:R-:W-:Y:S02]  /*0110*/  UIADD3.X UR9, URZ, UR5, URZ, UP1, !UPT ;  /* 0x000000053f097290 */ /* 0x000fe40008ffe43f */
[----:B------:R-:W-:Y:S02]  /*0120*/  UIADD3.X UR11, URZ, UR5, URZ, UP2, !UPT ;  /* 0x000000053f0b7290 */ /* 0x000fe400097fe43f */
[----:B------:R-:W-:Y:S01]  /*0130*/  UIADD3.X UR13, URZ, UR5, URZ, UP3, !UPT ;  /* 0x000000053f0d7290 */ /* 0x000fe20009ffe43f */
[----:B------:R1:W-:Y:S01]  /*0140*/  UTMACCTL.PF [UR6] ;  /* 0x00000000060079b9 */ /* 0x0003e20008040000 */
[----:B------:R-:W-:-:S03]  /*0150*/  UIADD3.X UR15, URZ, UR5, URZ, UP4, !UPT ;  /* 0x000000053f0f7290 */ /* 0x000fc6000a7fe43f */
[----:B------:R1:W-:Y:S01]  /*0160*/  UTMACCTL.PF [UR8] ;  /* 0x00000000080079b9 */ /* 0x0003e20008040000 */
[----:B------:R-:W-:Y:S01]  /*0170*/  UIADD3.X UR5, URZ, UR5, URZ, UP5, !UPT ;  /* 0x000000053f057290 */ /* 0x000fe2000affe43f */
[----:B------:R1:W-:Y:S02]  /*0180*/  UTMACCTL.PF [UR10] ;  /* 0x000000000a0079b9 */ /* 0x0003e40008040000 */
[----:B------:R1:W-:Y:S02]  /*0190*/  UTMACCTL.PF [UR12] ;  /* 0x000000000c0079b9 */ /* 0x0003e40008040000 */
[----:B------:R1:W-:Y:S04]  /*01a0*/  UTMACCTL.PF [UR14] ;  /* 0x000000000e0079b9 */ /* 0x0003e80008040000 */
[----:B------:R1:W-:Y:S02]  /*01b0*/  UTMACCTL.PF [UR4] ;  /* 0x00000000040079b9 */ /* 0x0003e40008040000 */
[----:B-1----:R-:W-:Y:S01]  /*01c0*/  NOP ;  /* 0x0000000000007918 */ /* 0x002fe20000000000 */
.L_x_1:
[----:B------:R-:W-:Y:S05]  /*01d0*/  BSYNC B0 ;  /* 0x0000000000007941 */ /* 0x000fea0003800000 */
.L_x_0:
[----:B------:R-:W-:Y:S01]  /*01e0*/  VOTEU.ANY UP0, P0 ;  /* 0x00000000003f7886 */ /* 0x000fe20000000100 */
[----:B------:R-:W1:Y:S01]  /*01f0*/  SHFL.IDX PT, R2, R0, RZ, 0x1f ;  /* 0x00001fff00027589 */ /* 0x000e6200000e0000 */
[----:B------:R-:W-:Y:S01]  /*0200*/  UMOV UR4, 0x1 ;  /* 0x0000000100047882 */ /* 0x000fe20000000000 */
[----:B------:R-:W-:Y:S02]  /*0210*/  SHF.R.U32.HI R3, RZ, 0x7, R3 ;  /* 0x00000007ff037819 */ /* 0x000fe40000011603 */
[----:B------:R-:W2:Y:S01]  /*0220*/  @UP0 S2UR UR7, SR_CgaCtaId ;  /* 0x00000000000709c3 */ /* 0x000ea20000008800 */
[----:B------:R-:W-:Y:S01]  /*0230*/  @UP0 UMOV UR6, 0x400 ;  /* 0x0000040000060882 */ /* 0x000fe20000000000 */
[----:B------:R-:W-:-:S04]  /*0240*/  @UP0 UIADD3 UR4, -UR4, 0x100000, URZ ;  /* 0x0010000004040890 */ /* 0x000fc8000fffe13f */
[----:B------:R-:W-:Y:S02]  /*0250*/  @UP0 USHF.L.U32 UR5, UR4, 0xb, URZ ;  /* 0x0000000b04050899 */ /* 0x000fe4000800063f */
[----:B------:R-:W-:Y:S01]  /*0260*/  @UP0 USHF.L.U32 UR4, UR4, 0x1, URZ ;  /* 0x0000000104040899 */ /* 0x000fe2000800063f */
[----:B-1----:R-:W-:Y:S02]  /*0270*/  ISETP.NE.AND P1, PT, R2, RZ, PT ;  /* 0x000000ff0200720c */ /* 0x002fe40003f25270 */
[----:B------:R1:W3:Y:S01]  /*0280*/  SHFL.IDX PT, R2, R3, RZ, 0x1f ;  /* 0x00001fff03027589 */ /* 0x0002e200000e0000 */
[----:B--2---:R-:W-:Y:S01]  /*0290*/  @UP0 ULEA UR6, UR7, UR6, 0x18 ;  /* 0x0000000607060291 */ /* 0x004fe2000f8ec03f */
[----:B------:R-:W-:Y:S02]  /*02a0*/  VOTEU.ANY UP0, P0 ;  /* 0x00000000003f7886 */ /* 0x000fe40000000100 */
[----:B------:R-:W2:Y:S09]  /*02b0*/  FENCE.VIEW.ASYNC.S ;  /* 0x00000000000073c6 */ /* 0x000eb20000000000 */
[----:B--2---:R1:W2:Y:S02]  /*02c0*/  @UP0 SYNCS.EXCH.64 URZ, [UR6+0x38800], UR4 ;  /* 0x03880004063f05b2 */ /* 0x0042a40008000100 */
[----:B-1----:R-:W-:Y:S05]  /*02d0*/  @P1 BRA `(.L_x_2) ;  /* 0x0000000000481947 */ /* 0x002fea0003800000 */
[----:B------:R-:W1:Y:S01]  /*02e0*/  S2UR UR5, SR_CgaCtaId ;  /* 0x00000000000579c3 */ /* 0x000e620000008800 */
[----:B------:R-:W-:Y:S01]  /*02f0*/  UMOV UR4, 0x400 ;  /* 0x0000040000047882 */ /* 0x000fe20000000000 */
[----:B------:R-:W-:Y:S01]  /*0300*/  UMOV UR6, 0x1 ;  /* 0x0000000100067882 */ /* 0x000fe20000000000 */
[----:B------:R-:W-:Y:S01]  /*0310*/  UMOV UR9, 0x100 ;  /* 0x0000010000097882 */ /* 0x000fe20000000000 */
[----:B------:R-:W-:-:S04]  /*0320*/  UIADD3 UR6, -UR6, 0x100000, URZ ;  /* 0x0010000006067890 */ /* 0x000fc8000fffe13f */
[----:B------:R-:W-:Y:S02]  /*0330*/  USHF.L.U32 UR7, UR6, 0xb, URZ ;  /* 0x0000000b06077899 */ /* 0x000fe4000800063f */
[----:B------:R-:W-:Y:S01]  /*0340*/  USHF.L.U32 UR6, UR6, 0x1, URZ ;  /* 0x0000000106067899 */ /* 0x000fe2000800063f */
[----:B------:R-:W-:Y:S01]  /*0350*/  ELECT P0, URZ, PT ;  /* 0x00000000003f782f */ /* 0x000fe20003800000 */
[----:B-1----:R-:W-:Y:S02]  /*0360*/  ULEA UR8, UR5, UR4, 0x18 ;  /* 0x0000000405087291 */ /* 0x002fe4000f8ec03f */
[----:B------:R-:W-:-:S04]  /*0370*/  UIADD3 UR4, -UR9, 0x100000, URZ ;  /* 0x0010000009047890 */ /* 0x000fc8000fffe13f */
[----:B------:R-:W-:Y:S02]  /*0380*/  USHF.L.U32 UR5, UR4, 0xb, URZ ;  /* 0x0000000b04057899 */ /* 0x000fe4000800063f */
[----:B------:R-:W-:Y:S01]  /*0390*/  USHF.L.U32 UR4, UR4, 0x1, URZ ;  /* 0x0000000104047899 */ /* 0x000fe2000800063f */
[----:B------:R-:W1:Y:S03]  /*03a0*/  FENCE.VIEW.ASYNC.S ;  /* 0x00000000000073c6 */ /* 0x000e660000000000 */
[----:B-1----:R1:W4:Y:S08]  /*03b0*/  SYNCS.EXCH.64 URZ, [UR8+0x38810], UR6 ;  /* 0x03881006083f75b2 */ /* 0x0023300008000100 */
[----:B------:R1:W1:Y:S01]  /*03c0*/  SYNCS.EXCH.64 URZ, [UR8+0x38820], UR4 ;  /* 0x03882004083f75b2 */ /* 0x0002620008000100 */
[----:B------:R1:W1:Y:S01]  /*03d0*/  SYNCS.EXCH.64 URZ, [UR8+0x38818], UR6 ;  /* 0x03881806083f75b2 */ /* 0x0002620008000100 */
[----:B------:R1:W1:Y:S01]  /*03e0*/  SYNCS.EXCH.64 URZ, [UR8+0x38828], UR4 ;  /* 0x03882804083f75b2 */ /* 0x0002620008000100 */
[----:B------:R-:W-:Y:S01]  /*03f0*/  NOP ;  /* 0x0000000000007918 */ /* 0x000fe20000000000 */
.L_x_2:
[----:B------:R-:W5:Y:S01]  /*0400*/  SHFL.IDX PT, R3, R0, RZ, 0x1f ;  /* 0x00001fff00037589 */ /* 0x000f6200000e0000 */
[----:B------:R-:W-:Y:S01]  /*0410*/  NOP ;  /* 0x0000000000007918 */ /* 0x000fe20000000000 */
[----:B-----5:R-:W-:-:S13]  /*0420*/  ISETP.NE.AND P0, PT, R3, RZ, PT ;  /* 0x000000ff0300720c */ /* 0x020fda0003f05270 */
[----:B------:R-:W-:Y:S05]  /*0430*/  @P0 BRA `(.L_x_3) ;  /* 0x0000000000480947 */ /* 0x000fea0003800000 */
[----:B-1----:R-:W1:Y:S01]  /*0440*/  S2UR UR5, SR_CgaCtaId ;  /* 0x00000000000579c3 */ /* 0x002e620000008800 */
[----:B------:R-:W-:Y:S01]  /*0450*/  UMOV UR4, 0x400 ;  /* 0x0000040000047882 */ /* 0x000fe20000000000 */
[----:B------:R-:W-:Y:S01]  /*0460*/  UMOV UR6, 0x1 ;  /* 0x0000000100067882 */ /* 0x000fe20000000000 */
[----:B------:R-:W-:Y:S01]  /*0470*/  UMOV UR7, 0x100 ;  /* 0x0000010000077882 */ /* 0x000fe20000000000 */
[----:B------:R-:W-:Y:S01]  /*0480*/  ELECT P0, URZ, PT ;  /* 0x00000000003f782f */ /* 0x000fe20003800000 */
[----:B-1----:R-:W-:Y:S02]  /*0490*/  ULEA UR8, UR5, UR4, 0x18 ;  /* 0x0000000405087291 */ /* 0x002fe4000f8ec03f */
[----:B------:R-:W-:-:S04]  /*04a0*/  UIADD3 UR4, -UR6, 0x100000, URZ ;  /* 0x0010000006047890 */ /* 0x000fc8000fffe13f */
[----:B------:R-:W-:Y:S02]  /*04b0*/  USHF.L.U32 UR5, UR4, 0xb, URZ ;  /* 0x0000000b04057899 */ /* 0x000fe4000800063f */
[----:B------:R-:W-:Y:S02]  /*04c0*/  USHF.L.U32 UR4, UR4, 0x1, URZ ;  /* 0x0000000104047899 */ /* 0x000fe4000800063f */
[----:B------:R-:W-:-:S04]  /*04d0*/  UIADD3 UR6, -UR7, 0x100000, URZ ;  /* 0x0010000007067890 */ /* 0x000fc8000fffe13f */
[----:B------:R-:W-:Y:S02]  /*04e0*/  USHF.L.U32 UR7, UR6, 0xb, URZ ;  /* 0x0000000b06077899 */ /* 0x000fe4000800063f */
[----:B------:R-:W-:Y:S01]  /*04f0*/  USHF.L.U32 UR6, UR6, 0x1, URZ ;  /* 0x0000000106067899 */ /* 0x000fe2000800063f */
[----:B------:R-:W1:Y:S03]  /*0500*/  FENCE.VIEW.ASYNC.S ;  /* 0x00000000000073c6 */ /* 0x000e660000000000 */
[----:B-1----:R1:W1:Y:S08]  /*0510*/  SYNCS.EXCH.64 URZ, [UR8+0x38830], UR4 ;  /* 0x03883004083f75b2 */ /* 0x0022700008000100 */
[----:B------:R1:W1:Y:S01]  /*0520*/  SYNCS.EXCH.64 URZ, [UR8+0x38840], UR6 ;  /* 0x03884006083f75b2 */ /* 0x0002620008000100 */
[----:B------:R1:W1:Y:S01]  /*0530*/  SYNCS.EXCH.64 URZ, [UR8+0x38838], UR4 ;  /* 0x03883804083f75b2 */ /* 0x0002620008000100 */
[----:B------:R1:W1:Y:S01]  /*0540*/  SYNCS.EXCH.64 URZ, [UR8+0x38848], UR6 ;  /* 0x03884806083f75b2 */ /* 0x0002620008000100 */
[----:B------:R-:W-:Y:S01]  /*0550*/  NOP ;  /* 0x0000000000007918 */ /* 0x000fe20000000000 */
.L_x_3:
[----:B---3--:R-:W-:Y:S01]  /*0560*/  ISETP.NE.AND P0, PT, R2, RZ, PT ;  /* 0x000000ff0200720c */ /* 0x008fe20003f05270 */
[----:B------:R-:W-:Y:S01]  /*0570*/  IMAD.MOV.U32 R2, RZ, RZ, 0x1 ;  /* 0x00000001ff027424 */ /* 0x000fe200078e00ff */
[----:B------:R-:W-:Y:S01]  /*0580*/  NOP ;  /* 0x0000000000007918 */ /* 0x000fe20000000000 */
[----:B------:R-:W-:Y:S03]  /*0590*/  BSSY B6, `(.L_x_4) ;  /* 0x000095a000067945 */ /* 0x000fe60003800000 */
[----:B------:R-:W-:-:S05]  /*05a0*/  SEL R2, R2, 0x2, !P0 ;  /* 0x0000000202027807 */ /* 0x000fca0004000000 */
[----:B------:R3:W-:Y:S01]  /*05b0*/  STL [R1], R2 ;  /* 0x0000000201007387 */ /* 0x0007e20000100800 */
[----:B-12-4-:R-:W-:Y:S06]  /*05c0*/  BAR.SYNC.DEFER_BLOCKING 0x0 ;  /* 0x0000000000007b1d */ /* 0x016fec0000010000 */
[----:B------:R-:W-:Y:S05]  /*05d0*/  @!P0 BRA `(.L_x_5) ;  /* 0x0000006c00348947 */ /* 0x000fea0003800000 */
.L_x_6:
[----:B------:R-:W-:-:S08]  /*05e0*/  NOP ;  /* 0x0000000000007918 */ /* 0x000fd00000000000 */
[----:B------:R-:W1:Y:S02]  /*05f0*/  USETMAXREG.TRY_ALLOC.CTAPOOL UP0, 0xf0 ;  /* 0x000000f0000079c8 */ /* 0x000e640008000600 */
[----:B-1----:R-:W-:-:S13]  /*0600*/  PLOP3.LUT P0, PT, PT, PT, UP0, 0x80, 0x0 ;  /* 0x000000000000781c */ /* 0x002fda0003f0f008 */
[----:B------:R-:W-:Y:S05]  /*0610*/  @!P0 BRA `(.L_x_6) ;  /* 0xfffffffc00f08947 */ /* 0x000fea000383ffff */
[----:B------:R-:W-:Y:S01]  /*0620*/  LOP3.LUT R0, R0, 0x3, RZ, 0xc0, !PT ;  /* 0x0000000300007812 */ /* 0x000fe200078ec0ff */
[----:B---3--:R-:W1:Y:S01]  /*0630*/  S2R R2, SR_TID.X ;  /* 0x0000000000027919 */ /* 0x008e620000002100 */
[----:B------:R-:W2:Y:S04]  /*0640*/  S2UR UR4, SR_CTAID.Z ;  /* 0x00000000000479c3 */ /* 0x000ea80000002700 */
[----:B------:R-:W3:Y:S02]  /*0650*/  SHFL.IDX PT, R0, R0, RZ, 0x1f ;  /* 0x00001fff00007589 */ /* 0x000ee400000e0000 */
[----:B---3--:R-:W-:Y:S02]  /*0660*/  ISETP.NE.AND P0, PT, R0, RZ, PT ;  /* 0x000000ff0000720c */ /* 0x008fe40003f05270 */
[----:B-1----:R-:W-:-:S11]  /*0670*/  SHF.R.U32.HI R2, RZ, 0x7, R2 ;  /* 0x00000007ff027819 */ /* 0x002fd60000011602 */
[----:B------:R-:W-:-:S05]  /*0680*/  @!P0 VIADD R2, R2, 0x9 ;  /* 0x0000000902028836 */ /* 0x000fca0000000000 */
[----:B------:R1:W-:Y:S06]  /*0690*/  @!P0 BAR.ARV R2, 0xa0 ;  /* 0x000280020000851d */ /* 0x0003ec0000002000 */
[----:B--2---:R-:W-:-:S13]  /*06a0*/  ISETP.LE.AND P0, PT, RZ, UR4, PT ;  /* 0x00000004ff007c0c */ /* 0x004fda000bf03270 */
[----:B-1----:R-:W-:Y:S05]  /*06b0*/  @!P0 BRA `(.L_x_7) ;  /* 0x00000094001c8947 */ /* 0x002fea0003800000 */
[----:B------:R-:W-:-:S04]  /*06c0*/  MOV R0, RZ ;  /* 0x000000ff00007202 */ /* 0x000fc80000000f00 */
[----:B------:R-:W-:-:S13]  /*06d0*/  LOP3.LUT P0, RZ, R0, 0x3ff, RZ, 0xc0, !PT ;  /* 0x000003ff00ff7812 */ /* 0x000fda000780c0ff */
[----:B------:R-:W-:Y:S05]  /*06e0*/  @!P0 BRA `(.L_x_8) ;  /* 0x00000000007c8947 */ /* 0x000fea0003800000 */
[----:B------:R-:W-:Y:S01]  /*06f0*/  MOV R2, 0x0 ;  /* 0x0000000000027802 */ /* 0x000fe20000000f00 */
[----:B------:R-:W-:Y:S01]  /*0700*/  ULDC.64 UR4, c[0x4][0x90] ;  /* 0x0100240000047ab9 */ /* 0x000fe20000000a00 */
[----:B------:R-:W-:Y:S01]  /*0710*/  ULDC.64 UR6, c[0x4][0x28] ;  /* 0x01000a0000067ab9 */ /* 0x000fe20000000a00 */
[----:B------:R-:W-:Y:S01]  /*0720*/  IMAD.U32 R4, RZ, RZ, UR4 ;  /* 0x00000004ff047e24 */ /* 0x000fe2000f8e00ff */
[----:B------:R1:W2:Y:S01]  /*0730*/  LDC.64 R14, c[0x4][R2] ;  /* 0x01000000020e7b82 */ /* 0x0002a20000000a00 */
[----:B------:R-:W-:Y:S01]  /*0740*/  IMAD.U32 R5, RZ, RZ, UR5 ;  /* 0x00000005ff057e24 */ /* 0x000fe2000f8e00ff */
[----:B------:R-:W-:Y:S01]  /*0750*/  ULDC.64 UR4, c[0x4][0x98] ;  /* 0x0100260000047ab9 */ /* 0x000fe20000000a00 */
[----:B------:R-:W-:Y:S02]  /*0760*/  IMAD.U32 R10, RZ, RZ, UR6 ;  /* 0x00000006ff0a7e24 */ /* 0x000fe4000f8e00ff */
[----:B------:R-:W-:Y:S02]  /*0770*/  IMAD.U32 R6, RZ, RZ, UR4 ;  /* 0x00000004ff067e24 */ /* 0x000fe4000f8e00ff */
[----:B------:R-:W-:-:S02]  /*0780*/  IMAD.U32 R7, RZ, RZ, UR5 ;  /* 0x00000005ff077e24 */ /* 0x000fc4000f8e00ff */
[----:B------:R-:W-:Y:S02]  /*0790*/  IMAD.U32 R11, RZ, RZ, UR7 ;  /* 0x00000007ff0b7e24 */ /* 0x000fe4000f8e00ff */
[----:B------:R-:W-:Y:S02]  /*07a0*/  IMAD.MOV.U32 R8, RZ, RZ, 0x70 ;  /* 0x00000070ff087424 */ /* 0x000fe400078e00ff */
[----:B------:R-:W-:Y:S02]  /*07b0*/  IMAD.MOV.U32 R12, RZ, RZ, 0x1 ;  /* 0x00000001ff0c7424 */ /* 0x000fe400078e00ff */
[----:B-1----:R-:W-:-:S07]  /*07c0*/  IMAD.MOV.U32 R13, RZ, RZ, RZ ;  /* 0x000000ffff0d7224 */ /* 0x002fce00078e00ff */
[----:B------:R-:W-:-:S07]  /*07d0*/  LEPC R20, `(.L_x_9) ;  /* 0x000000001014794e */ /* 0x000fce0000000000 */
[----:B--2---:R-:W-:Y:S05]  /*07e0*/  CALL.ABS.NOINC R14 ;  /* 0x000000000e007343 */ /* 0x004fea0003c00000 */
.L_x_9:
[----:B------:R-:W1:Y:S01]  /*07f0*/  LDC.64 R2, c[0x4][R2] ;  /* 0x0100000002027b82 */ /* 0x000e620000000a00 */
[----:B------:R-:W-:Y:S01]  /*0800*/  ULDC.64 UR4, c[0x4][0x90] ;  /* 0x0100240000047ab9 */ /* 0x000fe20000000a00 */
[----:B------:R-:W-:Y:S01]  /*0810*/  ULDC.64 UR6, c[0x4][0x98] ;  /* 0x0100260000067ab9 */ /* 0x000fe20000000a00 */
[----:B------:R-:W-:Y:S02]  /*0820*/  IMAD.U32 R4, RZ, RZ, UR4 ;  /* 0x00000004ff047e24 */ /* 0x000fe4000f8e00ff */
        /* <DEDUP_REMOVED lines=8> */
[----:B------:R-:W-:-:S07]  /*08b0*/  IMAD.MOV.U32 R13, RZ, RZ, RZ ;  /* 0x000000ffff0d7224 */ /* 0x000fce00078e00ff */
[----:B------:R-:W-:-:S07]  /*08c0*/  LEPC R20, `(.L_x_8) ;  /* 0x000000001014794e */ /* 0x000fce0000000000 */
[----:B-1----:R-:W-:Y:S05]  /*08d0*/  CALL.ABS.NOINC R2 ;  /* 0x0000000002007343 */ /* 0x002fea0003c00000 */
.L_x_8:
[----:B------:R-:W1:Y:S01]  /*08e0*/  S2R R3, SR_CgaCtaId ;  /* 0x0000000000037919 */ /* 0x000e620000008800 */
[----:B------:R-:W-:-:S04]  /*08f0*/  MOV R0, 0x400 ;  /* 0x0000040000007802 */ /* 0x000fc80000000f00 */
[----:B-1----:R-:W-:-:S05]  /*0900*/  LEA R16, R3, R0, 0x18 ;  /* 0x0000000003107211 */ /* 0x002fca00078ec0ff */
[----:B------:R1:W-:Y:S01]  /*0910*/  STL [R1+0xc], R16 ;  /* 0x00000c1001007387 */ /* 0x0003e20000100800 */
[----:B------:R-:W-:-:S05]  /*0920*/  VIADD R2, R16, 0x2e800 ;  /* 0x0002e80010027836 */ /* 0x000fca0000000000 */
[----:B------:R-:W-:-:S13]  /*0930*/  LOP3.LUT P0, RZ, R2, 0x3ff, RZ, 0xc0, !PT ;  /* 0x000003ff02ff7812 */ /* 0x000fda000780c0ff */
[----:B-1----:R-:W-:Y:S05]  /*0940*/  @!P0 BRA `(.L_x_10) ;  /* 0x00000000007c8947 */ /* 0x002fea0003800000 */
        /* <DEDUP_REMOVED lines=16> */
.L_x_11:
        /* <DEDUP_REMOVED lines=15> */
.L_x_10:
[----:B------:R-:W1:Y:S01]  /*0b40*/  S2R R2, SR_TID.X ;  /* 0x0000000000027919 */ /* 0x000e620000002100 */
[----:B------:R-:W-:Y:S01]  /*0b50*/  UMOV UR4, 0xffffffff ;  /* 0xffffffff00047882 */ /* 0x000fe20000000000 */
[----:B-1----:R-:W-:-:S05]  /*0b60*/  VIADD R0, R2, 0xffffff80 ;  /* 0xffffff8002007836 */ /* 0x002fca0000000000 */
[----:B------:R-:W-:-:S04]  /*0b70*/  SHF.R.S32.HI R3, RZ, 0x1f, R0 ;  /* 0x0000001fff037819 */ /* 0x000fc80000011400 */
[----:B------:R-:W-:-:S04]  /*0b80*/  LEA.HI R2, R3, R0, RZ, 0x7 ;  /* 0x0000000003027211 */ /* 0x000fc800078f38ff */
[----:B------:R-:W-:Y:S01]  /*0b90*/  SHF.R.S32.HI R13, RZ, 0x7, R2 ;  /* 0x00000007ff0d7819 */ /* 0x000fe20000011402 */
[----:B------:R-:W-:Y:S06]  /*0ba0*/  BRA.DIV UR4, `(.L_x_12) ;  /* 0x0000008e04e87947 */ /* 0x000fec000b800000 */
[----:B------:R1:W2:Y:S02]  /*0bb0*/  SHFL.IDX PT, R14, R13, RZ, 0x1f ;  /* 0x00001fff0d0e7589 */ /* 0x0002a400000e0000 */
.L_x_83:
[----:B------:R-:W-:Y:S02]  /*0bc0*/  SHF.L.U32 R8, RZ, 0x1f, RZ ;  /* 0x0000001fff087819 */ /* 0x000fe400000006ff */
[----:B------:R-:W-:Y:S02]  /*0bd0*/  LEA.HI R5, R3, R0, RZ, 0x4 ;  /* 0x0000000003057211 */ /* 0x000fe400078f20ff */
[----:B------:R-:W3:Y:S01]  /*0be0*/  SYNCS.PHASECHK.TRANS64.TRYWAIT P0, [R16+URZ+0x38800], R8 ;  /* 0x03880008100075a7 */ /* 0x000ee2000800017f */
[----:B--2---:R-:W-:Y:S02]  /*0bf0*/  LEA.HI R4, R14, R14, RZ, 0x1 ;  /* 0x0000000e0e047211 */ /* 0x004fe400078f08ff */
[----:B------:R-:W-:-:S04]  /*0c00*/  SHF.R.S32.HI R6, RZ, 0x4, R5 ;  /* 0x00000004ff067819 */ /* 0x000fc80000011405 */
[----:B------:R-:W-:Y:S02]  /*0c10*/  LEA.HI R7, R5, R6, RZ, 0x1 ;  /* 0x0000000605077211 */ /* 0x000fe400078f08ff */
[----:B------:R-:W-:Y:S02]  /*0c20*/  LOP3.LUT R5, R4, 0xfffffffe, RZ, 0xc0, !PT ;  /* 0xfffffffe04057812 */ /* 0x000fe400078ec0ff */
[----:B------:R-:W-:-:S03]  /*0c30*/  LOP3.LUT R7, R7, 0xfffffffe, RZ, 0xc0, !PT ;  /* 0xfffffffe07077812 */ /* 0x000fc600078ec0ff */
[----:B------:R-:W-:Y:S02]  /*0c40*/  IMAD.IADD R5, R14, 0x1, -R5 ;  /* 0x000000010e057824 */ /* 0x000fe400078e0a05 */
[----:B------:R-:W-:-:S05]  /*0c50*/  IMAD.IADD R4, R6, 0x1, -R7 ;  /* 0x0000000106047824 */ /* 0x000fca00078e0a07 */
[----:B------:R2:W-:Y:S04]  /*0c60*/  STL [R1+0x1c], R4 ;  /* 0x00001c0401007387 */ /* 0x0005e80000100800 */
[----:B------:R2:W-:Y:S02]  /*0c70*/  STL [R1+0x4], R5 ;  /* 0x0000040501007387 */ /* 0x0005e40000100800 */
[----:B--23--:R-:W-:Y:S05]  /*0c80*/  @P0 BRA `(.L_x_13) ;  /* 0x0000000000080947 */ /* 0x00cfea0003800000 */
[----:B------:R-:W2:Y:S02]  /*0c90*/  SYNCS.PHASECHK.TRANS64.TRYWAIT P0, [R16+URZ+0x38800], R8 ;  /* 0x03880008100075a7 */ /* 0x000ea4000800017f */
[----:B--2---:R-:W-:Y:S05]  /*0ca0*/  @!P0 BRA `(.L_x_14) ;  /* 0x0000008c00c48947 */ /* 0x004fea0003800000 */
.L_x_13:
[----:B------:R-:W-:Y:S01]  /*0cb0*/  LOP3.LUT R5, R2, 0xffffff80, RZ, 0xc0, !PT ;  /* 0xffffff8002057812 */ /* 0x000fe200078ec0ff */
[----:B------:R-:W3:Y:S01]  /*0cc0*/  LDC R10, c[0x0][0x280] ;  /* 0x0000a000ff0a7b82 */ /* 0x000ee20000000800 */
[----:B------:R-:W-:Y:S02]  /*0cd0*/  LEA.HI R2, R3, R0, RZ, 0x5 ;  /* 0x0000000003027211 */ /* 0x000fe400078f28ff */
[----:B------:R-:W-:Y:S02]  /*0ce0*/  CS2R R150, SRZ ;  /* 0x0000000000967805 */ /* 0x000fe4000001ff00 */
[----:B------:R-:W-:Y:S01]  /*0cf0*/  CS2R R148, SRZ ;  /* 0x0000000000947805 */ /* 0x000fe2000001ff00 */
[----:B------:R-:W-:Y:S01]  /*0d00*/  IMAD.IADD R5, R0, 0x1, -R5 ;  /* 0x0000000100057824 */ /* 0x000fe200078e0a05 */
[----:B------:R-:W-:Y:S02]  /*0d10*/  CS2R R146, SRZ ;  /* 0x0000000000927805 */ /* 0x000fe4000001ff00 */
[----:B------:R-:W-:-:S02]  /*0d20*/  CS2R R144, SRZ ;  /* 0x0000000000907805 */ /* 0x000fc4000001ff00 */
[----:B------:R-:W-:Y:S02]  /*0d30*/  CS2R R142, SRZ ;  /* 0x00000000008e7805 */ /* 0x000fe4000001ff00 */
[----:B------:R-:W-:Y:S02]  /*0d40*/  CS2R R140, SRZ ;  /* 0x00000000008c7805 */ /* 0x000fe4000001ff00 */
[----:B--2---:R-:W-:Y:S02]  /*0d50*/  SHF.R.S32.HI R4, RZ, 0x1f, R5 ;  /* 0x0000001fff047819 */ /* 0x004fe40000011405 */
[----:B------:R-:W-:Y:S02]  /*0d60*/  CS2R R138, SRZ ;  /* 0x00000000008a7805 */ /* 0x000fe4000001ff00 */
[----:B------:R-:W-:Y:S02]  /*0d70*/  CS2R R136, SRZ ;  /* 0x0000000000887805 */ /* 0x000fe4000001ff00 */
[----:B------:R-:W-:-:S02]  /*0d80*/  CS2R R134, SRZ ;  /* 0x0000000000867805 */ /* 0x000fc4000001ff00 */
[----:B------:R-:W-:Y:S02]  /*0d90*/  LEA.HI R6, R4, R5, RZ, 0x2 ;  /* 0x0000000504067211 */ /* 0x000fe400078f10ff */
[----:B------:R-:W-:Y:S02]  /*0da0*/  CS2R R132, SRZ ;  /* 0x0000000000847805 */ /* 0x000fe4000001ff00 */
[----:B------:R-:W-:Y:S02]  /*0db0*/  CS2R R130, SRZ ;  /* 0x0000000000827805 */ /* 0x000fe4000001ff00 */
[----:B------:R-:W-:Y:S02]  /*0dc0*/  CS2R R128, SRZ ;  /* 0x0000000000807805 */ /* 0x000fe4000001ff00 */
[----:B------:R-:W-:Y:S02]  /*0dd0*/  LOP3.LUT R8, R6, 0x7ffffffc, RZ, 0xc0, !PT ;  /* 0x7ffffffc06087812 */ /* 0x000fe400078ec0ff */
[----:B------:R-:W-:-:S02]  /*0de0*/  CS2R R126, SRZ ;  /* 0x00000000007e7805 */ /* 0x000fc4000001ff00 */
[----:B------:R-:W-:Y:S02]  /*0df0*/  CS2R R124, SRZ ;  /* 0x00000000007c7805 */ /* 0x000fe4000001ff00 */
[----:B------:R-:W-:Y:S02]  /*0e00*/  CS2R R122, SRZ ;  /* 0x00000000007a7805 */ /* 0x000fe4000001ff00 */
[----:B------:R-:W-:Y:S01]  /*0e10*/  CS2R R120, SRZ ;  /* 0x0000000000787805 */ /* 0x000fe2000001ff00 */
[----:B------:R-:W-:Y:S01]  /*0e20*/  IMAD.IADD R7, R5, 0x1, -R8 ;  /* 0x0000000105077824 */ /* 0x000fe200078e0a08 */
[----:B------:R-:W-:Y:S02]  /*0e30*/  CS2R R118, SRZ ;  /* 0x0000000000767805 */ /* 0x000fe4000001ff00 */
[----:B---3--:R-:W-:Y:S02]  /*0e40*/  ISETP.GE.AND P0, PT, R10, 0x1, PT ;  /* 0x000000010a00780c */ /* 0x008fe40003f06270 */
[----:B------:R-:W-:-:S02]  /*0e50*/  CS2R R116, SRZ ;  /* 0x0000000000747805 */ /* 0x000fc4000001ff00 */
[----:B------:R-:W-:Y:S01]  /*0e60*/  CS2R R114, SRZ ;  /* 0x0000000000727805 */ /* 0x000fe2000001ff00 */
[----:B------:R2:W-:Y:S01]  /*0e70*/  STL [R1+0x18], R7 ;  /* 0x0000180701007387 */ /* 0x0005e20000100800 */
[----:B------:R-:W-:Y:S02]  /*0e80*/  CS2R R112, SRZ ;  /* 0x0000000000707805 */ /* 0x000fe4000001ff00 */
[----:B------:R-:W-:Y:S02]  /*0e90*/  CS2R R110, SRZ ;  /* 0x00000000006e7805 */ /* 0x000fe4000001ff00 */
[----:B------:R-:W-:Y:S02]  /*0ea0*/  CS2R R108, SRZ ;  /* 0x00000000006c7805 */ /* 0x000fe4000001ff00 */
[----:B------:R-:W-:Y:S02]  /*0eb0*/  CS2R R106, SRZ ;  /* 0x00000000006a7805 */ /* 0x000fe4000001ff00 */
[----:B------:R-:W-:-:S02]  /*0ec0*/  CS2R R104, SRZ ;  /* 0x0000000000687805 */ /* 0x000fc4000001ff00 */
[----:B------:R-:W-:Y:S02]  /*0ed0*/  CS2R R102, SRZ ;  /* 0x0000000000667805 */ /* 0x000fe4000001ff00 */
        /* <DEDUP_REMOVED lines=39> */
[----:B------:R-:W-:Y:S01]  /*1150*/  SHF.R.S32.HI R2, RZ, 0x5, R2 ;  /* 0x00000005ff027819 */ /* 0x000fe20000011402 */
[----:B--2---:R-:W-:Y:S06]  /*1160*/  @!P0 BRA `(.L_x_15) ;  /* 0x0000004c00a48947 */ /* 0x004fec0003800000 */
[----:B------:R-:W2:Y:S01]  /*1170*/  LDL R15, [R1+0x1c] ;  /* 0x00001c00010f7983 */ /* 0x000ea20000100800 */
[----:B------:R-:W3:Y:S03]  /*1180*/  LDC R12, c[0x0][0x290] ;  /* 0x0000a400ff0c7b82 */ /* 0x000ee60000000800 */
[----:B------:R-:W4:Y:S01]  /*1190*/  LDL.LU R14, [R1] ;  /* 0x00000000010e7983 */ /* 0x000f220000300800 */
[----:B------:R-:W-:Y:S01]  /*11a0*/  IMAD.SHL.U32 R7, R0, 0x40, RZ ;  /* 0x0000004000077824 */ /* 0x000fe200078e00ff */
[----:B------:R-:W-:Y:S01]  /*11b0*/  LEA.HI R8, R3, R0, RZ, 0x3 ;  /* 0x0000000003087211 */ /* 0x000fe200078f18ff */
[----:B------:R-:W-:Y:S01]  /*11c0*/  IMAD.SHL.U32 R0, R2, 0x10, RZ ;  /* 0x0000001002007824 */ /* 0x000fe200078e00ff */
[----:B------:R-:W3:Y:S01]  /*11d0*/  S2R R9, SR_CTAID.X ;  /* 0x0000000000097919 */ /* 0x000ee20000002500 */
[----:B------:R-:W-:Y:S02]  /*11e0*/  LEA.HI R4, R4, R5, RZ, 0x5 ;  /* 0x0000000504047211 */ /* 0x000fe400078f28ff */
[----:B------:R-:W-:-:S02]  /*11f0*/  CS2R R236, SRZ ;  /* 0x0000000000ec7805 */ /* 0x000fc4000001ff00 */
[----:B------:R-:W-:Y:S01]  /*1200*/  LOP3.LUT R7, R7, 0x1c0, RZ, 0xc0, !PT ;  /* 0x000001c007077812 */ /* 0x000fe200078ec0ff */
[----:B------:R-:W-:Y:S01]  /*1210*/  IMAD.MOV.U32 R151, RZ, RZ, RZ ;  /* 0x000000ffff977224 */ /* 0x000fe200078e00ff */
[--C-:B------:R-:W-:Y:S02]  /*1220*/  SHF.R.S32.HI R2, RZ, 0x2, R6.reuse ;  /* 0x00000002ff027819 */ /* 0x100fe40000011406 */
[----:B------:R-:W-:Y:S01]  /*1230*/  SHF.R.S32.HI R3, RZ, 0x1f, R6 ;  /* 0x0000001fff037819 */ /* 0x000fe20000011406 */
[----:B------:R-:W-:Y:S01]  /*1240*/  VIADD R6, R10, 0x4f ;  /* 0x0000004f0a067836 */ /* 0x000fe20000000000 */
[----:B------:R-:W-:Y:S02]  /*1250*/  SHF.R.S32.HI R4, RZ, 0x5, R4 ;  /* 0x00000005ff047819 */ /* 0x000fe40000011404 */
[----:B------:R-:W-:Y:S01]  /*1260*/  LOP3.LUT R11, R7, 0x30, R0, 0xf8, !PT ;  /* 0x00000030070b7812 */ /* 0x000fe200078ef800 */
[----:B------:R-:W-:Y:S01]  /*1270*/  IMAD.HI R6, R6, 0x66666667, RZ ;  /* 0x6666666706067827 */ /* 0x000fe200078e02ff */
[----:B------:R-:W-:-:S02]  /*1280*/  LEA.HI R0, R13, R13, RZ, 0x1 ;  /* 0x0000000d0d007211 */ /* 0x000fc400078f08ff */
[----:B------:R-:W-:Y:S02]  /*1290*/  LEA.HI R3, R3, R2, RZ, 0x3 ;  /* 0x0000000203037211 */ /* 0x000fe400078f18ff */
[----:B------:R-:W-:Y:S02]  /*12a0*/  LOP3.LUT R8, R11, 0x8, R8, 0xf8, !PT ;  /* 0x000000080b087812 */ /* 0x000fe400078ef808 */
[----:B------:R-:W-:Y:S02]  /*12b0*/  LOP3.LUT R3, R3, 0xfffffff8, RZ, 0xc0, !PT ;  /* 0xfffffff803037812 */ /* 0x000fe400078ec0ff */
[----:B------:R-:W-:-:S04]  /*12c0*/  SHF.R.U32.HI R7, RZ, 0x3, R7 ;  /* 0x00000003ff077819 */ /* 0x000fc80000011607 */
[----:B------:R-:W-:Y:S01]  /*12d0*/  LOP3.LUT R7, R8, R7, RZ, 0x3c, !PT ;  /* 0x0000000708077212 */ /* 0x000fe200078e3cff */
[----:B---3--:R-:W-:-:S04]  /*12e0*/  IMAD R9, R9, -0x80, R12 ;  /* 0xffffff8009097824 */ /* 0x008fc800078e020c */
[----:B------:R-:W-:Y:S01]  /*12f0*/  IMAD R9, R4, -0x10, R9 ;  /* 0xfffffff004097824 */ /* 0x000fe200078e0209 */
[----:B------:R-:W-:Y:S01]  /*1300*/  LOP3.LUT R4, R0, 0xfffffffe, RZ, 0xc0, !PT ;  /* 0xfffffffe00047812 */ /* 0x000fe200078ec0ff */
[----:B------:R-:W-:-:S03]  /*1310*/  IMAD R0, R13, 0x1400, RZ ;  /* 0x000014000d007824 */ /* 0x000fc600078e02ff */
[----:B------:R-:W-:Y:S01]  /*1320*/  IADD3 R3, R9, R3, -R2 ;  /* 0x0000000309037210 */ /* 0x000fe20007ffe802 */
[----:B------:R-:W-:Y:S01]  /*1330*/  IMAD R5, R5, 0x4, R0 ;  /* 0x0000000405057824 */ /* 0x000fe200078e0200 */
[----:B------:R-:W-:Y:S01]  /*1340*/  SHF.R.U32.HI R9, RZ, 0x1f, R6 ;  /* 0x0000001fff097819 */ /* 0x000fe20000011606 */
[----:B------:R-:W-:Y:S02]  /*1350*/  IMAD.IADD R4, R13, 0x1, -R4 ;  /* 0x000000010d047824 */ /* 0x000fe400078e0a04 */
[----:B--2---:R-:W-:Y:S01]  /*1360*/  IMAD R2, R15, 0x200, R0 ;  /* 0x000002000f027824 */ /* 0x004fe200078e0200 */
[----:B------:R-:W-:Y:S01]  /*1370*/  LEA.HI.SX32 R0, R6, R9, 0x1b ;  /* 0x0000000906007211 */ /* 0x000fe200078fdaff */
[----:B------:R-:W2:Y:S02]  /*1380*/  S2R R15, SR_CgaCtaId ;  /* 0x00000000000f7919 */ /* 0x000ea40000008800 */
[----:B------:R-:W-:Y:S02]  /*1390*/  IMAD.IADD R6, R2, 0x1, R7 ;  /* 0x0000000102067824 */ /* 0x000fe400078e0207 */
[----:B------:R4:W-:Y:S01]  /*13a0*/  STL [R1+0x10], R0 ;  /* 0x0000100001007387 */ /* 0x0009e20000100800 */
[----:B------:R-:W-:-:S03]  /*13b0*/  IMAD R2, R4, -0x40, R3 ;  /* 0xffffffc004027824 */ /* 0x000fc600078e0203 */
[----:B------:R-:W-:Y:S04]  /*13c0*/  STL [R1+0x14], R6 ;  /* 0x0000140601007387 */ /* 0x000fe80000100800 */
[----:B------:R-:W-:Y:S01]  /*13d0*/  STL [R1+0x8], R2 ;  /* 0x0000080201007387 */ /* 0x000fe20000100800 */
[----:B----4-:R-:W-:Y:S02]  /*13e0*/  LOP3.LUT R0, R14, 0x1, RZ, 0xfc, !PT ;  /* 0x000000010e007812 */ /* 0x010fe400078efcff */
[----:B------:R-:W-:-:S03]  /*13f0*/  MOV R14, 0x400 ;  /* 0x00000400000e7802 */ /* 0x000fc60000000f00 */
[----:B------:R3:W-:Y:S02]  /*1400*/  STL [R1], R0 ;  /* 0x0000000001007387 */ /* 0x0007e40000100800 */
[----:B---3--:R-:W-:Y:S01]  /*1410*/  IMAD.MOV.U32 R0, RZ, RZ, RZ ;  /* 0x000000ffff007224 */ /* 0x008fe200078e00ff */
[----:B--2---:R-:W-:-:S05]  /*1420*/  LEA R14, R15, R14, 0x18 ;  /* 0x0000000e0f0e7211 */ /* 0x004fca00078ec0ff */
[----:B------:R-:W-:-:S07]  /*1430*/  IMAD R2, R5, 0x4, R14 ;  /* 0x0000000405027824 */ /* 0x000fce00078e020e */
.L_x_26:
[----:B------:R-:W2:Y:S01]  /*1440*/  LDL R3, [R1] ;  /* 0x0000000001037983 */ /* 0x000ea20000100800 */
[----:B------:R-:W-:Y:S05]  /*1450*/  YIELD ;  /* 0x0000000000007946 */ /* 0x000fea0003800000 */
[----:B--2---:R-:W-:-:S13]  /*1460*/  ISETP.NE.AND P0, PT, R3, 0x3, PT ;  /* 0x000000030300780c */ /* 0x004fda0003f05270 */
[----:B------:R-:W-:Y:S05]  /*1470*/  @!P0 BRA `(.L_x_16) ;  /* 0x0000000000048947 */ /* 0x000fea0003800000 */
[----:B------:R-:W-:Y:S01]  /*1480*/  BPT.TRAP 0x1 ;  /* 0x000000040000795c */ /* 0x000fe20000300000 */
.L_x_16:
[----:B------:R-:W2:Y:S01]  /*1490*/  S2R R4, SR_CgaCtaId ;  /* 0x0000000000047919 */ /* 0x000ea20000008800 */
[----:B------:R-:W-:Y:S02]  /*14a0*/  MOV R3, 0x400 ;  /* 0x0000040000037802 */ /* 0x000fe40000000f00 */
[----:B------:R-:W-:Y:S02]  /*14b0*/  SHF.L.U32 R152, R237, 0x1f, RZ ;  /* 0x0000001fed987819 */ /* 0x000fe400000006ff */
[----:B--2---:R-:W-:-:S05]  /*14c0*/  LEA R3, R4, R3, 0x18 ;  /* 0x0000000304037211 */ /* 0x004fca00078ec0ff */
[----:B------:R-:W-:-:S04]  /*14d0*/  IMAD R3, R0, 0x8, R3 ;  /* 0x0000000800037824 */ /* 0x000fc800078e0203 */
[----:B------:R2:W3:Y:S01]  /*14e0*/  SYNCS.PHASECHK.TRANS64.TRYWAIT P1, [R3+URZ+0x38810], R152 ;  /* 0x03881098030075a7 */ /* 0x0004e2000802017f */
[----:B------:R-:W-:Y:S05]  /*14f0*/  @!P0 BRA `(.L_x_17) ;  /* 0x0000000000048947 */ /* 0x000fea0003800000 */
[----:B------:R-:W-:Y:S01]  /*1500*/  BPT.TRAP 0x1 ;  /* 0x000000040000795c */ /* 0x000fe20000300000 */
.L_x_17:
[----:B---3--:R-:W-:Y:S05]  /*1510*/  @P1 BRA `(.L_x_18) ;  /* 0x0000000000081947 */ /* 0x008fea0003800000 */
[----:B------:R-:W3:Y:S02]  /*1520*/  SYNCS.PHASECHK.TRANS64.TRYWAIT P1, [R3+URZ+0x38810], R152 ;  /* 0x03881098030075a7 */ /* 0x000ee4000802017f */
[----:B---3--:R-:W-:Y:S05]  /*1530*/  @!P1 BRA `(.L_x_19) ;  /* 0x0000008400c09947 */ /* 0x008fea0003800000 */
.L_x_18:
[----:B------:R-:W-:Y:S05]  /*1540*/  WARPSYNC.ALL ;  /* 0x0000000000007948 */ /* 0x000fea0003800000 */
[----:B------:R-:W4:Y:S01]  /*1550*/  LDL R5, [R1+0x4] ;  /* 0x0000040001057983 */ /* 0x000f220000100800 */
[----:B------:R-:W-:Y:S01]  /*1560*/  MOV R153, 0x400 ;  /* 0x0000040000997802 */ /* 0x000fe20000000f00 */
[----:B------:R-:W5:Y:S02]  /*1570*/  S2R R154, SR_CgaCtaId ;  /* 0x00000000009a7919 */ /* 0x000f640000008800 */
[----:B------:R-:W2:Y:S01]  /*1580*/  LDL R6, [R1+0x18] ;  /* 0x0000180001067983 */ /* 0x000ea20000100800 */
[----:B-----5:R-:W-:-:S05]  /*1590*/  LEA R153, R154, R153, 0x18 ;  /* 0x000000999a997211 */ /* 0x020fca00078ec0ff */
[----:B------:R-:W-:-:S05]  /*15a0*/  VIADD R4, R153, 0x1a000 ;  /* 0x0001a00099047836 */ /* 0x000fca0000000000 */
[----:B------:R-:W-:-:S04]  /*15b0*/  SHF.R.U32.HI R4, RZ, 0x4, R4 ;  /* 0x00000004ff047819 */ /* 0x000fc80000011604 */
[----:B------:R-:W-:Y:S01]  /*15c0*/  LOP3.LUT R235, R4, 0x3fff, RZ, 0xc0, !PT ;  /* 0x00003fff04eb7812 */ /* 0x000fe200078ec0ff */
[----:B------:R-:W-:Y:S01]  /*15d0*/  WARPGROUP.ARRIVE ;  /* 0x00000000000079c5 */ /* 0x000fe20000000000 */
[----:B------:R-:W-:Y:S01]  /*15e0*/  UMOV UR9, 0x40000040 ;  /* 0x4000004000097882 */ /* 0x000fe20000000000 */
[----:B------:R-:W-:Y:S01]  /*15f0*/  UMOV UR11, 0x40000040 ;  /* 0x40000040000b7882 */ /* 0x000fe20000000000 */
[----:B------:R-:W-:Y:S01]  /*1600*/  UMOV UR13, UR9 ;  /* 0x00000009000d7c82 */ /* 0x000fe20008000000 */
[----:B------:R-:W-:Y:S01]  /*1610*/  UMOV UR15, 0x40000040 ;  /* 0x40000040000f7882 */ /* 0x000fe20000000000 */
[----:B----4-:R-:W-:-:S05]  /*1620*/  IMAD R5, R5, 0x2000, R153 ;  /* 0x0000200005057824 */ /* 0x010fca00078e0299 */
[----:B------:R-:W-:Y:S02]  /*1630*/  R2UR UR4, R5 ;  /* 0x00000000050472ca */ /* 0x000fe400000e0000 */
[----:B------:R-:W-:-:S05]  /*1640*/  LOP3.LUT R5, R235, 0x10000, RZ, 0xfc, !PT ;  /* 0x00010000eb057812 */ /* 0x000fca00078efcff */
[----:B------:R-:W-:-:S06]  /*1650*/  IMAD R5, R0, 0x500, R5 ;  /* 0x0000050000057824 */ /* 0x000fcc00078e0205 */
[----:B------:R-:W-:Y:S01]  /*1660*/  USHF.R.U32.HI UR5, URZ, 0x4, UR4 ;  /* 0x000000043f057899 */ /* 0x000fe20008011604 */
[----:B------:R-:W-:-:S03]  /*1670*/  R2UR UR6, R5 ;  /* 0x00000000050672ca */ /* 0x000fc600000e0000 */
[----:B------:R-:W-:-:S04]  /*1680*/  ULOP3.LUT UR5, UR5, 0x3fff, URZ, 0xc0, !UPT ;  /* 0x00003fff05057892 */ /* 0x000fc8000f8ec03f */
[----:B------:R-:W-:-:S06]  /*1690*/  ULOP3.LUT UR8, UR5, 0x10000, URZ, 0xfc, !UPT ;  /* 0x0001000005087892 */ /* 0x000fcc000f8efc3f */
[----:B------:R-:W-:-:S03]  /*16a0*/  UMOV UR10, UR6 ;  /* 0x00000006000a7c82 */ /* 0x000fc60008000000 */
[----:B------:R-:W-:Y:S01]  /*16b0*/  HGMMA.64x16x16.F32.BF16 R224, gdesc[UR8], RZ, !UPT, gsb0 ;  /* 0x0020000008e079f0 */ /* 0x000fe2000c0018ff */
[----:B------:R-:W-:Y:S01]  /*16c0*/  UIADD3 UR14, UR6, 0x80, URZ ;  /* 0x00000080060e7890 */ /* 0x000fe2000fffe03f */
[----:B------:R-:W-:Y:S01]  /*16d0*/  UMOV UR12, UR8 ;  /* 0x00000008000c7c82 */ /* 0x000fe20008000000 */
[----:B------:R-:W-:Y:S02]  /*16e0*/  WARPGROUP.DEPBAR.LE gsb0, 0x0 ;  /* 0x00008000000079c5 */ /* 0x000fe40000010000 */
[----:B------:R-:W-:-:S06]  /*16f0*/  WARPGROUP.ARRIVE ;  /* 0x00000000000079c5 */ /* 0x000fcc0000000000 */
[----:B------:R-:W-:Y:S01]  /*1700*/  HGMMA.64x16x16.F32.BF16 R216, gdesc[UR12], RZ, !UPT, gsb0 ;  /* 0x002000000cd879f0 */ /* 0x000fe2000c0018ff */
[----:B------:R-:W-:Y:S01]  /*1710*/  UIADD3 UR5, UR6, 0x100, URZ ;  /* 0x0000010006057890 */ /* 0x000fe2000fffe03f */
[----:B------:R-:W-:Y:S01]  /*1720*/  UMOV UR12, UR8 ;  /* 0x00000008000c7c82 */ /* 0x000fe20008000000 */
[----:B------:R-:W-:Y:S01]  /*1730*/  UMOV UR13, UR9 ;  /* 0x00000009000d7c82 */ /* 0x000fe20008000000 */
[----:B------:R-:W-:-:S04]  /*1740*/  UMOV UR15, 0x40000040 ;  /* 0x40000040000f7882 */ /* 0x000fc80000000000 */
        /* <DEDUP_REMOVED lines=20> */
[----:B------:R-:W-:Y:S02]  /*1890*/  UIADD3 UR12, UR8, 0x2, URZ ;  /* 0x00000002080c7890 */ /* 0x000fe4000fffe03f */
[----:B------:R-:W-:Y:S01]  /*18a0*/  UIADD3 UR14, UR6, 0x2, URZ ;  /* 0x00000002060e7890 */ /* 0x000fe2000fffe03f */
[----:B------:R-:W-:Y:S01]  /*18b0*/  UMOV UR13, 0x40000040 ;  /* 0x40000040000d7882 */ /* 0x000fe20000000000 */
[----:B------:R-:W-:Y:S01]  /*18c0*/  UMOV UR15, 0x40000040 ;  /* 0x40000040000f7882 */ /* 0x000fe20000000000 */
[----:B------:R-:W-:Y:S02]  /*18d0*/  WARPGROUP.DEPBAR.LE gsb0, 0x0 ;  /* 0x00008000000079c5 */ /* 0x000fe40000010000 */
[----:B------:R-:W-:-:S06]  /*18e0*/  WARPGROUP.ARRIVE ;  /* 0x00000000000079c5 */ /* 0x000fcc0000000000 */
[----:B------:R-:W-:Y:S01]  /*18f0*/  HGMMA.64x16x16.F32.BF16 R224, gdesc[UR12], R224, gsb0 ;  /* 0x002000000ce079f0 */ /* 0x000fe200080018e0 */
[----:B------:R-:W-:Y:S01]  /*1900*/  UIADD3 UR5, UR6, 0x82, URZ ;  /* 0x0000008206057890 */ /* 0x000fe2000fffe03f */
[----:B------:R-:W-:-:S06]  /*1910*/  UMOV UR15, 0x40000040 ;  /* 0x40000040000f7882 */ /* 0x000fcc0000000000 */
[----:B------:R-:W-:Y:S01]  /*1920*/  UMOV UR14, UR5 ;  /* 0x00000005000e7c82 */ /* 0x000fe20008000000 */
        /* <DEDUP_REMOVED lines=207> */
[----:B--2---:R-:W-:-:S04]  /*2620*/  IMAD R5, R0, 0x40, R6 ;  /* 0x0000004000057824 */ /* 0x004fc800078e0206 */
[----:B------:R-:W-:-:S04]  /*2630*/  IMAD.SHL.U32 R5, R5, 0x2, RZ ;  /* 0x0000000205057824 */ /* 0x000fc800078e00ff */
[----:B------:R-:W-:Y:S01]  /*2640*/  IMAD R5, R5, 0x4, R153 ;  /* 0x0000000405057824 */ /* 0x000fe200078e0299 */
[----:B------:R-:W-:-:S04]  /*2650*/  WARPGROUP.DEPBAR.LE gsb0, 0x0 ;  /* 0x00008000000079c5 */ /* 0x000fc80000010000 */
[----:B------:R2:W4:Y:S04]  /*2660*/  LDS.64 R6, [R5+0x2e000] ;  /* 0x02e0000005067984 */ /* 0x0005280000000a00 */
[----:B------:R2:W2:Y:S04]  /*2670*/  LDS.64 R8, [R5+0x2e020] ;  /* 0x02e0200005087984 */ /* 0x0004a80000000a00 */
[----:B------:R2:W2:Y:S04]  /*2680*/  LDS.64 R10, [R5+0x2e040] ;  /* 0x02e04000050a7984 */ /* 0x0004a80000000a00 */
[----:B-1----:R1:W1:Y:S04]  /*2690*/  LDS.64 R12, [R5+0x2e060] ;  /* 0x02e06000050c7984 */ /* 0x0022680000000a00 */
[----:B------:R1:W1:Y:S04]  /*26a0*/  LDS.64 R14, [R5+0x2e080] ;  /* 0x02e08000050e7984 */ /* 0x0002680000000a00 */
[----:B------:R1:W1:Y:S04]  /*26b0*/  LDS.64 R16, [R5+0x2e0a0] ;  /* 0x02e0a00005107984 */ /* 0x0002680000000a00 */
[----:B------:R1:W1:Y:S04]  /*26c0*/  LDS.64 R18, [R5+0x2e0c0] ;  /* 0x02e0c00005127984 */ /* 0x0002680000000a00 */
[----:B------:R1:W1:Y:S04]  /*26d0*/  LDS.64 R20, [R5+0x2e0e0] ;  /* 0x02e0e00005147984 */ /* 0x0002680000000a00 */
[----:B------:R1:W1:Y:S04]  /*26e0*/  LDS.64 R22, [R5+0x2e100] ;  /* 0x02e1000005167984 */ /* 0x0002680000000a00 */
[----:B------:R1:W1:Y:S01]  /*26f0*/  LDS.64 R232, [R5+0x2e120] ;  /* 0x02e1200005e87984 */ /* 0x0002620000000a00 */
[----:B------:R-:W-:Y:S05]  /*2700*/  @!P0 BRA `(.L_x_20) ;  /* 0x0000000000048947 */ /* 0x000fea0003800000 */
[----:B------:R-:W-:Y:S01]  /*2710*/  BPT.TRAP 0x1 ;  /* 0x000000040000795c */ /* 0x000fe20000300000 */
.L_x_20:
[----:B------:R1:W1:Y:S01]  /*2720*/  SYNCS.PHASECHK.TRANS64.TRYWAIT P1, [R3+URZ+0x38830], R152 ;  /* 0x03883098030075a7 */ /* 0x000262000802017f */
[----:B------:R-:W-:Y:S05]  /*2730*/  @!P0 BRA `(.L_x_21) ;  /* 0x0000000000048947 */ /* 0x000fea0003800000 */
[----:B------:R-:W-:Y:S01]  /*2740*/  BPT.TRAP 0x1 ;  /* 0x000000040000795c */ /* 0x000fe20000300000 */
.L_x_21:
[----:B------:R-:W-:-:S05]  /*2750*/  VIADD R4, R153, 0x24000 ;  /* 0x0002400099047836 */ /* 0x000fca0000000000 */
[----:B------:R-:W-:-:S04]  /*2760*/  SHF.R.U32.HI R4, RZ, 0x4, R4 ;  /* 0x00000004ff047819 */ /* 0x000fc80000011604 */
[----:B------:R-:W-:-:S04]  /*2770*/  LOP3.LUT R4, R4, 0x3fff, RZ, 0xc0, !PT ;  /* 0x00003fff04047812 */ /* 0x000fc800078ec0ff */
[----:B------:R-:W-:Y:S01]  /*2780*/  LOP3.LUT R153, R4, 0x10000, RZ, 0xfc, !PT ;  /* 0x0001000004997812 */ /* 0x000fe200078efcff */
[----:B-1----:R-:W-:Y:S06]  /*2790*/  @P1 BRA `(.L_x_22) ;  /* 0x0000000000081947 */ /* 0x002fec0003800000 */
[----:B------:R-:W1:Y:S02]  /*27a0*/  SYNCS.PHASECHK.TRANS64.TRYWAIT P1, [R3+URZ+0x38830], R152 ;  /* 0x03883098030075a7 */ /* 0x000e64000802017f */
[----:B-1----:R-:W-:Y:S05]  /*27b0*/  @!P1 BRA `(.L_x_23) ;  /* 0x0000007400349947 */ /* 0x002fea0003800000 */
.L_x_22:
[----:B------:R-:W-:Y:S01]  /*27c0*/  UIADD3 UR4, UR4, 0x8000, URZ ;  /* 0x0000800004047890 */ /* 0x000fe2000fffe03f */
[----:B------:R-:W-:Y:S01]  /*27d0*/  IMAD R153, R0, 0x500, R153 ;  /* 0x0000050000997824 */ /* 0x000fe200078e0299 */
[----:B------:R-:W5:Y:S01]  /*27e0*/  LDL R234, [R1+0x8] ;  /* 0x0000080001ea7983 */ /* 0x000f620000100800 */
[----:B------:R-:W-:Y:S01]  /*27f0*/  WARPGROUP.ARRIVE ;  /* 0x00000000000079c5 */ /* 0x000fe20000000000 */
[----:B------:R-:W-:Y:S01]  /*2800*/  USHF.R.U32.HI UR5, URZ, 0x4, UR4 ;  /* 0x000000043f057899 */ /* 0x000fe20008011604 */
[----:B------:R-:W-:Y:S02]  /*2810*/  UMOV UR11, 0x40000040 ;  /* 0x40000040000b7882 */ /* 0x000fe40000000000 */
[----:B------:R-:W-:Y:S01]  /*2820*/  R2UR UR4, R153 ;  /* 0x00000000990472ca */ /* 0x000fe200000e0000 */
[----:B------:R-:W-:Y:S01]  /*2830*/  ULOP3.LUT UR5, UR5, 0x3fff, URZ, 0xc0, !UPT ;  /* 0x00003fff05057892 */ /* 0x000fe2000f8ec03f */
[----:B------:R-:W-:Y:S01]  /*2840*/  UMOV UR9, 0x40000040 ;  /* 0x4000004000097882 */ /* 0x000fe20000000000 */
[----:B------:R-:W-:-:S02]  /*2850*/  UMOV UR15, 0x40000040 ;  /* 0x40000040000f7882 */ /* 0x000fc40000000000 */
[----:B------:R-:W-:Y:S01]  /*2860*/  ULOP3.LUT UR6, UR5, 0x10000, URZ, 0xfc, !UPT ;  /* 0x0001000005067892 */ /* 0x000fe2000f8efc3f */
[----:B------:R-:W-:Y:S01]  /*2870*/  UMOV UR13, UR9 ;  /* 0x00000009000d7c82 */ /* 0x000fe20008000000 */
[----:B------:R-:W-:Y:S01]  /*2880*/  UMOV UR19, 0x40000040 ;  /* 0x4000004000137882 */ /* 0x000fe20000000000 */
[----:B------:R-:W-:Y:S01]  /*2890*/  UMOV UR17, UR9 ;  /* 0x0000000900117c82 */ /* 0x000fe20008000000 */
[----:B------:R-:W-:Y:S01]  /*28a0*/  UMOV UR23, 0x40000040 ;  /* 0x4000004000177882 */ /* 0x000fe20000000000 */
[----:B------:R-:W-:Y:S02]  /*28b0*/  UMOV UR21, UR9 ;  /* 0x0000000900157c82 */ /* 0x000fe40008000000 */
[----:B------:R-:W-:Y:S01]  /*28c0*/  UMOV UR8, UR6 ;  /* 0x0000000600087c82 */ /* 0x000fe20008000000 */
[----:B------:R-:W-:Y:S01]  /*28d0*/  UMOV UR10, UR4 ;  /* 0x00000004000a7c82 */ /* 0x000fe20008000000 */
[----:B------:R-:W-:Y:S01]  /*28e0*/  UIADD3 UR14, UR4, 0x80, URZ ;  /* 0x00000080040e7890 */ /* 0x000fe2000fffe03f */
[----:B------:R-:W-:Y:S01]  /*28f0*/  HGMMA.64x16x16.F32.BF16 R184, gdesc[UR8], RZ, !UPT, gsb0 ;  /* 0x0020000008b879f0 */ /* 0x000fe2000c0018ff */
[----:B------:R-:W-:Y:S01]  /*2900*/  UMOV UR12, UR8 ;  /* 0x00000008000c7c82 */ /* 0x000fe20008000000 */
[----:B------:R-:W-:Y:S01]  /*2910*/  UIADD3 UR18, UR4, 0x100, URZ ;  /* 0x0000010004127890 */ /* 0x000fe2000fffe03f */
[----:B------:R-:W-:Y:S01]  /*2920*/  UMOV UR16, UR8 ;  /* 0x0000000800107c82 */ /* 0x000fe20008000000 */
[----:B------:R-:W-:Y:S01]  /*2930*/  UIADD3 UR22, UR4, 0x180, URZ ;  /* 0x0000018004167890 */ /* 0x000fe2000fffe03f */
[----:B------:R-:W-:Y:S01]  /*2940*/  UMOV UR20, UR8 ;  /* 0x0000000800147c82 */ /* 0x000fe20008000000 */
[----:B------:R-:W-:Y:S01]  /*2950*/  UIADD3 UR26, UR4, 0x200, URZ ;  /* 0x00000200041a7890 */ /* 0x000fe2000fffe03f */
[----:B------:R-:W-:Y:S01]  /*2960*/  UMOV UR27, 0x40000040 ;  /* 0x40000040001b7882 */ /* 0x000fe20000000000 */
[----:B------:R-:W-:Y:S01]  /*2970*/  UMOV UR24, UR8 ;  /* 0x0000000800187c82 */ /* 0x000fe20008000000 */
[----:B------:R-:W-:Y:S01]  /*2980*/  UMOV UR25, UR9 ;  /* 0x0000000900197c82 */ /* 0x000fe20008000000 */
[----:B------:R-:W-:-:S02]  /*2990*/  UIADD3 UR10, UR4, 0x2, URZ ;  /* 0x00000002040a7890 */ /* 0x000fc4000fffe03f */
[----:B------:R-:W-:Y:S01]  /*29a0*/  UIADD3 UR5, UR6, 0x2, URZ ;  /* 0x0000000206057890 */ /* 0x000fe2000fffe03f */
[----:B------:R-:W-:Y:S01]  /*29b0*/  UMOV UR11, 0x40000040 ;  /* 0x40000040000b7882 */ /* 0x000fe20000000000 */
[----:B------:R-:W-:Y:S01]  /*29c0*/  UMOV UR9, 0x40000040 ;  /* 0x4000004000097882 */ /* 0x000fe20000000000 */
[----:B------:R-:W-:-:S04]  /*29d0*/  UIADD3 UR7, UR4, 0x182, URZ ;  /* 0x0000018204077890 */ /* 0x000fc8000fffe03f */
[----:B------:R-:W-:Y:S01]  /*29e0*/  UMOV UR8, UR5 ;  /* 0x0000000500087c82 */ /* 0x000fe20008000000 */
[----:B------:R-:W-:Y:S01]  /*29f0*/  UIADD3 UR5, UR4, 0x102, URZ ;  /* 0x0000010204057890 */ /* 0x000fe2000fffe03f */
[----:B------:R-:W-:Y:S02]  /*2a00*/  WARPGROUP.DEPBAR.LE gsb0, 0x0 ;  /* 0x00008000000079c5 */ /* 0x000fe40000010000 */
[----:B------:R-:W-:-:S06]  /*2a10*/  WARPGROUP.ARRIVE ;  /* 0x00000000000079c5 */ /* 0x000fcc0000000000 */
[----:B------:R-:W-:Y:S01]  /*2a20*/  HGMMA.64x16x16.F32.BF16 R176, gdesc[UR12], RZ, !UPT, gsb0 ;  /* 0x002000000cb079f0 */ /* 0x000fe2000c0018ff */
[----:B------:R-:W-:Y:S02]  /*2a30*/  UIADD3 UR12, UR4, 0x202, URZ ;  /* 0x00000202040c7890 */ /* 0x000fe4000fffe03f */
[----:B------:R-:W-:Y:S01]  /*2a40*/  UIADD3 UR13, UR4, 0x206, URZ ;  /* 0x00000206040d7890 */ /* 0x000fe2000fffe03f */
[----:B------:R-:W-:Y:S02]  /*2a50*/  WARPGROUP.DEPBAR.LE gsb0, 0x0 ;  /* 0x00008000000079c5 */ /* 0x000fe40000010000 */
[----:B------:R-:W-:-:S06]  /*2a60*/  WARPGROUP.ARRIVE ;  /* 0x00000000000079c5 */ /* 0x000fcc0000000000 */
[----:B------:R-:W-:Y:S03]  /*2a70*/  HGMMA.64x16x16.F32.BF16 R168, gdesc[UR16], RZ, !UPT, gsb0 ;  /* 0x0020000010a879f0 */ /* 0x000fe6000c0018ff */
[----:B------:R-:W-:Y:S02]  /*2a80*/  WARPGROUP.DEPBAR.LE gsb0, 0x0 ;  /* 0x00008000000079c5 */ /* 0x000fe40000010000 */
[----:B------:R-:W-:-:S06]  /*2a90*/  WARPGROUP.ARRIVE ;  /* 0x00000000000079c5 */ /* 0x000fcc0000000000 */
[----:B------:R-:W-:Y:S03]  /*2aa0*/  HGMMA.64x16x16.F32.BF16 R160, gdesc[UR20], RZ, !UPT, gsb0 ;  /* 0x0020000014a079f0 */ /* 0x000fe6000c0018ff */
[----:B------:R-:W-:Y:S02]  /*2ab0*/  WARPGROUP.DEPBAR.LE gsb0, 0x0 ;  /* 0x00008000000079c5 */ /* 0x000fe40000010000 */
[----:B---3--:R-:W-:-:S06]  /*2ac0*/  WARPGROUP.ARRIVE ;  /* 0x00000000000079c5 */ /* 0x008fcc0000000000 */
[----:B------:R-:W-:Y:S01]  /*2ad0*/  HGMMA.64x16x16.F32.BF16 R152, gdesc[UR24], RZ, !UPT, gsb0 ;  /* 0x00200000189879f0 */ /* 0x000fe2000c0018ff */
[C---:B-----5:R-:W-:Y:S02]  /*2ae0*/  ISETP.GT.AND P2, PT, R234.reuse, RZ, PT ;  /* 0x000000ffea00720c */ /* 0x060fe40003f44270 */
[----:B------:R-:W-:Y:S02]  /*2af0*/  ISETP.GT.AND P1, PT, R234, 0x8, PT ;  /* 0x00000008ea00780c */ /* 0x000fe40003f24270 */
[----:B------:R-:W-:Y:S02]  /*2b00*/  FSEL R224, R224, -INF , P2 ;  /* 0xff800000e0e07808 */ /* 0x000fe40001000000 */
[----:B------:R-:W-:Y:S02]  /*2b10*/  FSEL R226, R226, -INF , P1 ;  /* 0xff800000e2e27808 */ /* 0x000fe40000800000 */
[----:B------:R-:W-:Y:S02]  /*2b20*/  FSEL R227, R227, -INF , P1 ;  /* 0xff800000e3e37808 */ /* 0x000fe40000800000 */
[----:B------:R-:W-:Y:S01]  /*2b30*/  FSEL R225, R225, -INF , P2 ;  /* 0xff800000e1e17808 */ /* 0x000fe20001000000 */
[----:B------:R-:W-:-:S02]  /*2b40*/  WARPGROUP.DEPBAR.LE gsb0, 0x0 ;  /* 0x00008000000079c5 */ /* 0x000fc40000010000 */
[----:B------:R-:W-:Y:S01]  /*2b50*/  WARPGROUP.ARRIVE ;  /* 0x00000000000079c5 */ /* 0x000fe20000000000 */
[----:B------:R-:W-:-:S05]  /*2b60*/  FSEL R230, R230, -INF , P1 ;  /* 0xff800000e6e67808 */ /* 0x000fca0000800000 */
[----:B------:R-:W-:Y:S01]  /*2b70*/  HGMMA.64x16x16.F32.BF16 R184, gdesc[UR8], R184, gsb0 ;  /* 0x0020000008b879f0 */ /* 0x000fe200080018b8 */
[----:B------:R-:W-:Y:S01]  /*2b80*/  UIADD3 UR10, UR4, 0x82, URZ ;  /* 0x00000082040a7890 */ /* 0x000fe2000fffe03f */
[----:B------:R-:W-:Y:S01]  /*2b90*/  UMOV UR11, 0x40000040 ;  /* 0x40000040000b7882 */ /* 0x000fe20000000000 */
[----:B------:R-:W-:Y:S02]  /*2ba0*/  WARPGROUP.DEPBAR.LE gsb0, 0x0 ;  /* 0x00008000000079c5 */ /* 0x000fe40000010000 */
[----:B------:R-:W-:-:S06]  /*2bb0*/  WARPGROUP.ARRIVE ;  /* 0x00000000000079c5 */ /* 0x000fcc0000000000 */
[----:B------:R-:W-:Y:S01]  /*2bc0*/  HGMMA.64x16x16.F32.BF16 R176, gdesc[UR8], R176, gsb0 ;  /* 0x0020000008b079f0 */ /* 0x000fe200080018b0 */
[----:B------:R-:W-:Y:S01]  /*2bd0*/  UMOV UR10, UR5 ;  /* 0x00000005000a7c82 */ /* 0x000fe20008000000 */
[----:B------:R-:W-:Y:S01]  /*2be0*/  UMOV UR11, 0x40000040 ;  /* 0x40000040000b7882 */ /* 0x000fe20000000000 */
[----:B------:R-:W-:Y:S01]  /*2bf0*/  UIADD3 UR5, UR4, 0x4, URZ ;  /* 0x0000000404057890 */ /* 0x000fe2000fffe03f */
        /* <DEDUP_REMOVED lines=17> */
[----:B------:R-:W-:Y:S01]  /*2d10*/  UMOV UR8, UR7 ;  /* 0x0000000700087c82 */ /* 0x000fe20008000000 */
[----:B------:R-:W-:Y:S01]  /*2d20*/  UMOV UR9, 0x40000040 ;  /* 0x4000004000097882 */ /* 0x000fe20000000000 */
[----:B------:R-:W-:Y:S02]  /*2d30*/  UIADD3 UR5, UR4, 0x104, URZ ;  /* 0x0000010404057890 */ /* 0x000fe4000fffe03f */
[----:B------:R-:W-:Y:S01]  /*2d40*/  UIADD3 UR7, UR4, 0x184, URZ ;  /* 0x0000018404077890 */ /* 0x000fe2000fffe03f */
[----:B------:R-:W-:Y:S02]  /*2d50*/  WARPGROUP.DEPBAR.LE gsb0, 0x0 ;  /* 0x00008000000079c5 */ /* 0x000fe40000010000 */
[----:B------:R-:W-:-:S06]  /*2d60*/  WARPGROUP.ARRIVE ;  /* 0x00000000000079c5 */ /* 0x000fcc0000000000 */
        /* <DEDUP_REMOVED lines=28> */
[----:B------:R-:W-:Y:S01]  /*2f30*/  UIADD3 UR7, UR4, 0x106, URZ ;  /* 0x0000010604077890 */ /* 0x000fe2000fffe03f */
[----:B------:R-:W-:Y:S02]  /*2f40*/  ULDC UR5, c[0x0][0x744] ;  /* 0x0001d10000057ab9 */ /* 0x000fe40000000800 */
[--C-:B----4-:R-:W-:Y:S01]  /*2f50*/  FFMA.FTZ R224, R224, UR5, -R6.reuse ;  /* 0x00000005e0e07c23 */ /* 0x110fe20008010806 */
[----:B------:R-:W-:Y:S01]  /*2f60*/  FFMA.FTZ R226, R226, UR5, -R6 ;  /* 0x00000005e2e27c23 */ /* 0x000fe20008010806 */
[--C-:B------:R-:W-:Y:S01]  /*2f70*/  FFMA.FTZ R227, R227, UR5, -R7.reuse ;  /* 0x00000005e3e37c23 */ /* 0x100fe20008010807 */
[----:B------:R-:W-:Y:S01]  /*2f80*/  FSEL R6, R228, -INF , P2 ;  /* 0xff800000e4067808 */ /* 0x000fe20001000000 */
[----:B------:R-:W-:Y:S01]  /*2f90*/  FFMA.FTZ R225, R225, UR5, -R7 ;  /* 0x00000005e1e17c23 */ /* 0x000fe20008010807 */
[----:B------:R-:W-:Y:S01]  /*2fa0*/  FSEL R229, R229, -INF , P2 ;  /* 0xff800000e5e57808 */ /* 0x000fe20001000000 */
[----:B------:R1:W-:Y:S01]  /*2fb0*/  MUFU.EX2 R228, R227 ;  /* 0x000000e300e47308 */ /* 0x0003e20000000800 */
[----:B------:R-:W-:-:S02]  /*2fc0*/  WARPGROUP.DEPBAR.LE gsb0, 0x0 ;  /* 0x00008000000079c5 */ /* 0x000fc40000010000 */
[----:B------:R-:W-:Y:S01]  /*2fd0*/  WARPGROUP.ARRIVE ;  /* 0x00000000000079c5 */ /* 0x000fe20000000000 */
[--C-:B--2---:R-:W-:Y:S01]  /*2fe0*/  FFMA.FTZ R6, R6, UR5, -R8.reuse ;  /* 0x0000000506067c23 */ /* 0x104fe20008010808 */
[----:B-1----:R-:W-:Y:S01]  /*2ff0*/  FFMA.FTZ R227, R230, UR5, -R8 ;  /* 0x00000005e6e37c23 */ /* 0x002fe20008010808 */
[----:B------:R-:W-:Y:S02]  /*3000*/  FSEL R7, R231, -INF , P1 ;  /* 0xff800000e7077808 */ /* 0x000fe40000800000 */
[----:B------:R-:W-:Y:S01]  /*3010*/  MUFU.EX2 R234, R226 ;  /* 0x000000e200ea7308 */ /* 0x000fe20000000800 */
[----:B------:R-:W-:Y:S01]  /*3020*/  HGMMA.64x16x16.F32.BF16 R184, gdesc[UR8], R184, gsb0 ;  /* 0x0020000008b879f0 */ /* 0x000fe200080018b8 */
[----:B------:R-:W-:Y:S01]  /*3030*/  UIADD3 UR10, UR4, 0x86, URZ ;  /* 0x00000086040a7890 */ /* 0x000fe2000fffe03f */
[----:B------:R-:W-:Y:S01]  /*3040*/  FSEL R216, R216, -INF , P2 ;  /* 0xff800000d8d87808 */ /* 0x000fe20001000000 */
[----:B------:R-:W-:Y:S01]  /*3050*/  UMOV UR11, 0x40000040 ;  /* 0x40000040000b7882 */ /* 0x000fe20000000000 */
[----:B------:R-:W-:Y:S01]  /*3060*/  FSEL R8, R218, -INF , P1 ;  /* 0xff800000da087808 */ /* 0x000fe20000800000 */
[----:B------:R-:W2:Y:S01]  /*3070*/  LDL R231, [R1+0x14] ;  /* 0x0000140001e77983 */ /* 0x000ea20000100800 */
[----:B------:R-:W-:Y:S01]  /*3080*/  FSEL R222, R222, -INF , P1 ;  /* 0xff800000dede7808 */ /* 0x000fe20000800000 */
[----:B------:R-:W1:Y:S01]  /*3090*/  MUFU.EX2 R224, R224 ;  /* 0x000000e000e07308 */ /* 0x000e620000000800 */
[----:B------:R-:W-:Y:S01]  /*30a0*/  FSEL R208, R208, -INF , P2 ;  /* 0xff800000d0d07808 */ /* 0x000fe20001000000 */
[----:B------:R-:W3:Y:S01]  /*30b0*/  LDL R230, [R1+0xc] ;  /* 0x00000c0001e67983 */ /* 0x000ee20000100800 */
[----:B------:R-:W-:-:S05]  /*30c0*/  FSEL R212, R212, -INF , P2 ;  /* 0xff800000d4d47808 */ /* 0x000fca0001000000 */
[----:B------:R-:W4:Y:S01]  /*30d0*/  MUFU.EX2 R225, R225 ;  /* 0x000000e100e17308 */ /* 0x000f220000000800 */
        /* <DEDUP_REMOVED lines=17> */
[----:B------:R-:W-:Y:S02]  /*31f0*/  WARPGROUP.DEPBAR.LE gsb0, 0x0 ;  /* 0x00008000000079c5 */ /* 0x000fe40000010000 */
[----:B------:R-:W-:-:S06]  /*3200*/  WARPGROUP.ARRIVE ;  /* 0x00000000000079c5 */ /* 0x000fcc0000000000 */
[----:B------:R-:W-:Y:S01]  /*3210*/  HGMMA.64x16x16.F32.BF16 R152, gdesc[UR8], R152, gsb0 ;  /* 0x00200000089879f0 */ /* 0x000fe20008001898 */
[----:B------:R-:W-:Y:S01]  /*3220*/  UMOV UR10, UR7 ;  /* 0x00000007000a7c82 */ /* 0x000fe20008000000 */
[----:B------:R-:W-:Y:S01]  /*3230*/  UMOV UR11, 0x40000040 ;  /* 0x40000040000b7882 */ /* 0x000fe20000000000 */
[----:B------:R-:W-:Y:S01]  /*3240*/  UMOV UR8, UR12 ;  /* 0x0000000c00087c82 */ /* 0x000fe20008000000 */
[----:B------:R-:W-:Y:S01]  /*3250*/  UMOV UR9, 0x40000040 ;  /* 0x4000004000097882 */ /* 0x000fe20000000000 */
        /* <DEDUP_REMOVED lines=29> */
[----:B------:R-:W-:-:S03]  /*3430*/  UMOV UR9, 0x40000040 ;  /* 0x4000004000097882 */ /* 0x000fc60000000000 */
[----:B------:R-:W-:Y:S02]  /*3440*/  UMOV UR10, UR7 ;  /* 0x00000007000a7c82 */ /* 0x000fe40008000000 */
[----:B------:R-:W-:Y:S01]  /*3450*/  UMOV UR8, UR12 ;  /* 0x0000000c00087c82 */ /* 0x000fe20008000000 */
        /* <DEDUP_REMOVED lines=64> */
[----:B------:R5:W-:Y:S01]  /*3860*/  MUFU.EX2 R226, R6 ;  /* 0x0000000600e27308 */ /* 0x000be20000000800 */
[--C-:B------:R-:W-:Y:S01]  /*3870*/  FFMA.FTZ R7, R7, UR5, -R9.reuse ;  /* 0x0000000507077c23 */ /* 0x100fe20008010809 */
[--C-:B------:R-:W-:Y:S01]  /*3880*/  FFMA.FTZ R216, R216, UR5, -R10.reuse ;  /* 0x00000005d8d87c23 */ /* 0x100fe2000801080a */
[----:B------:R-:W-:Y:S01]  /*3890*/  FFMA.FTZ R8, R8, UR5, -R10 ;  /* 0x0000000508087c23 */ /* 0x000fe2000801080a */
[----:B------:R-:W-:Y:S01]  /*38a0*/  FSEL R10, R219, -INF , P1 ;  /* 0xff800000db0a7808 */ /* 0x000fe20000800000 */
[----:B-----5:R-:W-:Y:S01]  /*38b0*/  FFMA.FTZ R6, R229, UR5, -R9 ;  /* 0x00000005e5067c23 */ /* 0x020fe20008010809 */
[----:B------:R-:W-:-:S03]  /*38c0*/  FSEL R9, R217, -INF , P2 ;  /* 0xff800000d9097808 */ /* 0x000fc60001000000 */
[----:B------:R-:W-:Y:S01]  /*38d0*/  FFMA.FTZ R10, R10, UR5, -R11 ;  /* 0x000000050a0a7c23 */ /* 0x000fe2000801080b */
[----:B------:R-:W-:Y:S02]  /*38e0*/  FSEL R218, R221, -INF , P2 ;  /* 0xff800000ddda7808 */ /* 0x000fe40001000000 */
[----:B------:R-:W-:Y:S01]  /*38f0*/  FSEL R219, R223, -INF , P1 ;  /* 0xff800000dfdb7808 */ /* 0x000fe20000800000 */
[----:B------:R-:W-:Y:S02]  /*3900*/  WARPGROUP.DEPBAR.LE gsb0, 0x0 ;  /* 0x00008000000079c5 */ /* 0x000fe40000010000 */
[----:B------:R-:W-:-:S06]  /*3910*/  WARPGROUP.ARRIVE ;  /* 0x00000000000079c5 */ /* 0x000fcc0000000000 */
[----:B------:R-:W-:Y:S01]  /*3920*/  HGMMA.64x16x16.F32.BF16 R184, gdesc[UR8], R184, gsb0 ;  /* 0x0020000008b879f0 */ /* 0x000fe200080018b8 */
[----:B------:R-:W-:Y:S01]  /*3930*/  FFMA.FTZ R9, R9, UR5, -R11 ;  /* 0x0000000509097c23 */ /* 0x000fe2000801080b */
[----:B------:R-:W-:Y:S01]  /*3940*/  FSEL R11, R220, -INF , P2 ;  /* 0xff800000dc0b7808 */ /* 0x000fe20001000000 */
[--C-:B------:R-:W-:Y:S01]  /*3950*/  FFMA.FTZ R218, R218, UR5, -R13.reuse ;  /* 0x00000005dada7c23 */ /* 0x100fe2000801080d */
[----:B------:R-:W-:Y:S01]  /*3960*/  FFMA.FTZ R219, R219, UR5, -R13 ;  /* 0x00000005dbdb7c23 */ /* 0x000fe2000801080d */
[----:B------:R-:W-:Y:S02]  /*3970*/  FSEL R13, R210, -INF , P1 ;  /* 0xff800000d20d7808 */ /* 0x000fe40000800000 */
[--C-:B------:R-:W-:Y:S01]  /*3980*/  FFMA.FTZ R11, R11, UR5, -R12.reuse ;  /* 0x000000050b0b7c23 */ /* 0x100fe2000801080c */
[----:B------:R-:W-:Y:S01]  /*3990*/  FFMA.FTZ R12, R222, UR5, -R12 ;  /* 0x00000005de0c7c23 */ /* 0x000fe2000801080c */
[--C-:B------:R-:W-:Y:S01]  /*39a0*/  FFMA.FTZ R210, R208, UR5, -R14.reuse ;  /* 0x00000005d0d27c23 */ /* 0x100fe2000801080e */
[----:B------:R-:W-:-:S02]  /*39b0*/  FFMA.FTZ R208, R13, UR5, -R14 ;  /* 0x000000050dd07c23 */ /* 0x000fc4000801080e */
[----:B------:R-:W-:Y:S01]  /*39c0*/  MUFU.EX2 R13, R12 ;  /* 0x0000000c000d7308 */ /* 0x000fe20000000800 */
[----:B------:R-:W-:Y:S02]  /*39d0*/  FSEL R220, R209, -INF , P2 ;  /* 0xff800000d1dc7808 */ /* 0x000fe40001000000 */
[----:B------:R-:W-:-:S05]  /*39e0*/  FSEL R217, R211, -INF , P1 ;  /* 0xff800000d3d97808 */ /* 0x000fca0000800000 */
[----:B------:R5:W-:Y:S02]  /*39f0*/  MUFU.EX2 R12, R218 ;  /* 0x000000da000c7308 */ /* 0x000be40000000800 */
[----:B-----5:R-:W-:-:S06]  /*3a00*/  FSEL R218, R214, -INF , P1 ;  /* 0xff800000d6da7808 */ /* 0x020fcc0000800000 */
[----:B------:R5:W-:Y:S01]  /*3a10*/  MUFU.EX2 R14, R219 ;  /* 0x000000db000e7308 */ /* 0x000be20000000800 */
[--C-:B------:R-:W-:Y:S01]  /*3a20*/  FFMA.FTZ R218, R218, UR5, -R16.reuse ;  /* 0x00000005dada7c23 */ /* 0x100fe20008010810 */
[--C-:B------:R-:W-:Y:S01]  /*3a30*/  FFMA.FTZ R220, R220, UR5, -R15.reuse ;  /* 0x00000005dcdc7c23 */ /* 0x100fe2000801080f */
[----:B-----5:R-:W-:Y:S01]  /*3a40*/  FFMA.FTZ R219, R212, UR5, -R16 ;  /* 0x00000005d4db7c23 */ /* 0x020fe20008010810 */
[----:B------:R-:W-:Y:S02]  /*3a50*/  FSEL R16, R213, -INF , P2 ;  /* 0xff800000d5107808 */ /* 0x000fe40001000000 */
[----:B------:R-:W-:Y:S01]  /*3a60*/  FSEL R212, R215, -INF , P1 ;  /* 0xff800000d7d47808 */ /* 0x000fe20000800000 */
[----:B------:R-:W-:Y:S02]  /*3a70*/  FFMA.FTZ R217, R217, UR5, -R15 ;  /* 0x00000005d9d97c23 */ /* 0x000fe4000801080f */
[----:B------:R5:W-:Y:S01]  /*3a80*/  MUFU.EX2 R15, R210 ;  /* 0x000000d2000f7308 */ /* 0x000be20000000800 */
[--C-:B------:R-:W-:Y:S01]  /*3a90*/  FFMA.FTZ R211, R16, UR5, -R17.reuse ;  /* 0x0000000510d37c23 */ /* 0x100fe20008010811 */
[----:B------:R-:W-:Y:S01]  /*3aa0*/  UIADD3 UR10, UR4, 0x306, URZ ;  /* 0x00000306040a7890 */ /* 0x000fe2000fffe03f */
[----:B-----5:R-:W-:Y:S01]  /*3ab0*/  FFMA.FTZ R210, R212, UR5, -R17 ;  /* 0x00000005d4d27c23 */ /* 0x020fe20008010811 */
[----:B------:R-:W-:-:S02]  /*3ac0*/  FSEL R17, R200, -INF , P2 ;  /* 0xff800000c8117808 */ /* 0x000fc40001000000 */
[----:B------:R-:W-:Y:S01]  /*3ad0*/  FSEL R200, R205, -INF , P2 ;  /* 0xff800000cdc87808 */ /* 0x000fe20001000000 */
[----:B------:R-:W-:Y:S02]  /*3ae0*/  WARPGROUP.DEPBAR.LE gsb0, 0x0 ;  /* 0x00008000000079c5 */ /* 0x000fe40000010000 */
[----:B------:R-:W-:Y:S02]  /*3af0*/  FSEL R209, R202, -INF , P1 ;  /* 0xff800000cad17808 */ /* 0x000fe40000800000 */
[----:B------:R-:W-:Y:S01]  /*3b00*/  FSEL R212, R201, -INF , P2 ;  /* 0xff800000c9d47808 */ /* 0x000fe20001000000 */
[----:B------:R-:W-:Y:S01]  /*3b10*/  FFMA.FTZ R205, R200, UR5, -R21 ;  /* 0x00000005c8cd7c23 */ /* 0x000fe20008010815 */
[----:B------:R-:W-:Y:S01]  /*3b20*/  FSEL R214, R203, -INF , P1 ;  /* 0xff800000cbd67808 */ /* 0x000fe20000800000 */
[----:B------:R-:W-:Y:S04]  /*3b30*/  LDS.64 R200, [R5+0x2e3a0] ;  /* 0x02e3a00005c87984 */ /* 0x000fe80000000a00 */
[----:B------:R-:W5:Y:S01]  /*3b40*/  LDS.64 R202, [R5+0x2e380] ;  /* 0x02e3800005ca7984 */ /* 0x000f620000000a00 */
[----:B------:R-:W-:Y:S01]  /*3b50*/  WARPGROUP.ARRIVE ;  /* 0x00000000000079c5 */ /* 0x000fe20000000000 */
[----:B------:R-:W-:-:S05]  /*3b60*/  UMOV UR11, 0x40000040 ;  /* 0x40000040000b7882 */ /* 0x000fca0000000000 */
[----:B------:R-:W-:Y:S01]  /*3b70*/  HGMMA.64x16x16.F32.BF16 R176, gdesc[UR8], R176, gsb0 ;  /* 0x0020000008b079f0 */ /* 0x000fe200080018b0 */
[----:B------:R1:W-:Y:S01]  /*3b80*/  MUFU.EX2 R16, R208 ;  /* 0x000000d000107308 */ /* 0x0003e20000000800 */
[--C-:B------:R-:W-:Y:S01]  /*3b90*/  FFMA.FTZ R209, R209, UR5, -R18.reuse ;  /* 0x00000005d1d17c23 */ /* 0x100fe20008010812 */
[----:B------:R-:W-:Y:S02]  /*3ba0*/  FSEL R221, R192, -INF , P2 ;  /* 0xff800000c0dd7808 */ /* 0x000fe40001000000 */
[----:B------:R-:W-:Y:S01]  /*3bb0*/  FSEL R192, R195, -INF , P1 ;  /* 0xff800000c3c07808 */ /* 0x000fe20000800000 */
[----:B-1----:R-:W-:-:S03]  /*3bc0*/  FFMA.FTZ R208, R17, UR5, -R18 ;  /* 0x0000000511d07c23 */ /* 0x002fc60008010812 */
[----:B------:R1:W-:Y:S01]  /*3bd0*/  MUFU.EX2 R18, R217 ;  /* 0x000000d900127308 */ /* 0x0003e20000000800 */
[----:B------:R-:W-:Y:S02]  /*3be0*/  FSEL R215, R206, -INF , P1 ;  /* 0xff800000ced77808 */ /* 0x000fe40000800000 */
[----:B------:R-:W-:Y:S02]  /*3bf0*/  FSEL R206, R193, -INF , P2 ;  /* 0xff800000c1ce7808 */ /* 0x000fe40001000000 */
[----:B-1----:R-:W-:Y:S02]  /*3c00*/  FSEL R217, R204, -INF , P2 ;  /* 0xff800000ccd97808 */ /* 0x002fe40001000000 */
[----:B------:R-:W-:Y:S01]  /*3c10*/  FSEL R204, R207, -INF , P1 ;  /* 0xff800000cfcc7808 */ /* 0x000fe20000800000 */
[----:B------:R-:W-:Y:S01]  /*3c20*/  FFMA.FTZ R207, R192, UR5, -R23 ;  /* 0x00000005c0cf7c23 */ /* 0x000fe20008010817 */
[----:B------:R-:W-:Y:S02]  /*3c30*/  FSEL R193, R196, -INF , P2 ;  /* 0xff800000c4c17808 */ /* 0x000fe40001000000 */
[----:B------:R-:W-:Y:S01]  /*3c40*/  FSEL R192, R197, -INF , P2 ;  /* 0xff800000c5c07808 */ /* 0x000fe20001000000 */
[----:B------:R-:W-:Y:S01]  /*3c50*/  FFMA.FTZ R204, R204, UR5, -R21 ;  /* 0x00000005cccc7c23 */ /* 0x000fe20008010815 */
[----:B------:R-:W-:-:S02]  /*3c60*/  FSEL R21, R194, -INF , P1 ;  /* 0xff800000c2157808 */ /* 0x000fc40000800000 */
[----:B------:R-:W-:Y:S02]  /*3c70*/  FSEL R195, R198, -INF , P1 ;  /* 0xff800000c6c37808 */ /* 0x000fe40000800000 */
[----:B------:R-:W-:Y:S01]  /*3c80*/  FSEL R194, R199, -INF , P1 ;  /* 0xff800000c7c27808 */ /* 0x000fe20000800000 */
[--C-:B------:R-:W-:Y:S01]  /*3c90*/  FFMA.FTZ R212, R212, UR5, -R19.reuse ;  /* 0x00000005d4d47c23 */ /* 0x100fe20008010813 */
[----:B------:R-:W-:Y:S01]  /*3ca0*/  FFMA.FTZ R214, R214, UR5, -R19 ;  /* 0x00000005d6d67c23 */ /* 0x000fe20008010813 */
[----:B------:R-:W-:Y:S01]  /*3cb0*/  FFMA.FTZ R206, R206, UR5, -R23 ;  /* 0x00000005cece7c23 */ /* 0x000fe20008010817 */
[----:B------:R1:W-:Y:S01]  /*3cc0*/  MUFU.EX2 R19, R219 ;  /* 0x000000db00137308 */ /* 0x0003e20000000800 */
[--C-:B------:R-:W-:Y:S01]  /*3cd0*/  FFMA.FTZ R217, R217, UR5, -R20.reuse ;  /* 0x00000005d9d97c23 */ /* 0x100fe20008010814 */
[----:B------:R-:W-:Y:S01]  /*3ce0*/  FFMA.FTZ R215, R215, UR5, -R20 ;  /* 0x00000005d7d77c23 */ /* 0x000fe20008010814 */
[----:B------:R-:W-:-:S05]  /*3cf0*/  FFMA.FTZ R221, R221, UR5, -R22 ;  /* 0x00000005dddd7c23 */ /* 0x000fca0008010816 */
[----:B------:R4:W-:Y:S01]  /*3d00*/  MUFU.EX2 R23, R208 ;  /* 0x000000d000177308 */ /* 0x0009e20000000800 */
[--C-:B-1----:R-:W-:Y:S01]  /*3d10*/  FFMA.FTZ R219, R192, UR5, -R233.reuse ;  /* 0x00000005c0db7c23 */ /* 0x102fe200080108e9 */
[----:B------:R-:W-:-:S06]  /*3d20*/  FFMA.FTZ R233, R194, UR5, -R233 ;  /* 0x00000005c2e97c23 */ /* 0x000fcc00080108e9 */
[----:B------:R1:W-:Y:S01]  /*3d30*/  MUFU.EX2 R17, R220 ;  /* 0x000000dc00117308 */ /* 0x0003e20000000800 */
[--C-:B----4-:R-:W-:Y:S01]  /*3d40*/  FFMA.FTZ R208, R193, UR5, -R232.reuse ;  /* 0x00000005c1d07c23 */ /* 0x110fe200080108e8 */
[----:B------:R-:W-:Y:S01]  /*3d50*/  FFMA.FTZ R232, R195, UR5, -R232 ;  /* 0x00000005c3e87c23 */ /* 0x000fe200080108e8 */
[----:B------:R-:W-:Y:S02]  /*3d60*/  WARPGROUP.DEPBAR.LE gsb0, 0x0 ;  /* 0x00008000000079c5 */ /* 0x000fe40000010000 */
[----:B------:R-:W-:Y:S01]  /*3d70*/  WARPGROUP.ARRIVE ;  /* 0x00000000000079c5 */ /* 0x000fe20000000000 */
[----:B-1----:R-:W-:Y:S01]  /*3d80*/  FFMA.FTZ R220, R21, UR5, -R22 ;  /* 0x0000000515dc7c23 */ /* 0x002fe20008010816 */
[----:B------:R-:W-:Y:S01]  /*3d90*/  UIADD3 UR5, UR4, 0x386, URZ ;  /* 0x0000038604057890 */ /* 0x000fe2000fffe03f */
[----:B------:R-:W-:-:S06]  /*3da0*/  UMOV UR11, 0x40000040 ;  /* 0x40000040000b7882 */ /* 0x000fcc0000000000 */
[----:B------:R-:W-:Y:S02]  /*3db0*/  UMOV UR10, UR5 ;  /* 0x00000005000a7c82 */ /* 0x000fe40008000000 */
[----:B------:R-:W-:Y:S01]  /*3dc0*/  HGMMA.64x16x16.F32.BF16 R168, gdesc[UR8], R168, gsb0 ;  /* 0x0020000008a879f0 */ /* 0x000fe200080018a8 */
[----:B------:R-:W-:Y:S01]  /*3dd0*/  LOP3.LUT R193, R4, 0x2800000, RZ, 0xfc, !PT ;  /* 0x0280000004c17812 */ /* 0x000fe200078efcff */
[----:B------:R-:W-:-:S04]  /*3de0*/  UIADD3 UR6, UR4, 0x406, URZ ;  /* 0x0000040604067890 */ /* 0x000fc8000fffe03f */
[----:B------:R-:W-:-:S05]  /*3df0*/  IMAD R193, R0, 0x500, R193 ;  /* 0x0000050000c17824 */ /* 0x000fca00078e02c1 */
[----:B------:R-:W-:Y:S01]  /*3e00*/  R2UR UR12, R193 ;  /* 0x00000000c10c72ca */ /* 0x000fe200000e0000 */
[----:B------:R-:W-:Y:S01]  /*3e10*/  UMOV UR10, UR6 ;  /* 0x00000006000a7c82 */ /* 0x000fe20008000000 */
[----:B------:R-:W-:Y:S01]  /*3e20*/  UMOV UR11, 0x40000040 ;  /* 0x40000040000b7882 */ /* 0x000fe20000000000 */
[----:B------:R-:W-:Y:S02]  /*3e30*/  WARPGROUP.DEPBAR.LE gsb0, 0x0 ;  /* 0x00008000000079c5 */ /* 0x000fe40000010000 */
[----:B------:R-:W1:Y:S01]  /*3e40*/  LDS.64 R192, [R5+0x2e3c0] ;  /* 0x02e3c00005c07984 */ /* 0x000e620000000a00 */
[----:B------:R-:W-:-:S06]  /*3e50*/  WARPGROUP.ARRIVE ;  /* 0x00000000000079c5 */ /* 0x000fcc0000000000 */
[----:B------:R-:W-:Y:S01]  /*3e60*/  HGMMA.64x16x16.F32.BF16 R160, gdesc[UR8], R160, gsb0 ;  /* 0x0020000008a079f0 */ /* 0x000fe200080018a0 */
[----:B------:R-:W-:Y:S01]  /*3e70*/  UIADD3 UR4, UR4, 0x486, URZ ;  /* 0x0000048604047890 */ /* 0x000fe2000fffe03f */
[----:B------:R4:W-:Y:S01]  /*3e80*/  MUFU.EX2 R21, R211 ;  /* 0x000000d300157308 */ /* 0x0009e20000000800 */
[----:B-----5:R-:W-:-:S07]  /*3e90*/  FADD.FTZ R213, R187, -R203 ;  /* 0x800000cbbbd57221 */ /* 0x020fce0000010000 */
[----:B------:R5:W-:Y:S01]  /*3ea0*/  MUFU.EX2 R22, R210 ;  /* 0x000000d200167308 */ /* 0x000be20000000800 */
[----:B----4-:R-:W-:Y:S01]  /*3eb0*/  FADD.FTZ R211, R185, -R203 ;  /* 0x800000cbb9d37221 */ /* 0x010fe20000010000 */
[----:B------:R-:W-:-:S06]  /*3ec0*/  UMOV UR6, UR4 ;  /* 0x0000000400067c82 */ /* 0x000fcc0008000000 */
[----:B------:R4:W2:Y:S01]  /*3ed0*/  MUFU.EX2 R4, R209 ;  /* 0x000000d100047308 */ /* 0x0008a20000000800 */
[--C-:B-----5:R-:W-:Y:S01]  /*3ee0*/  FADD.FTZ R210, R184, -R202.reuse ;  /* 0x800000cab8d27221 */ /* 0x120fe20000010000 */
[----:B------:R-:W-:Y:S01]  /*3ef0*/  UMOV UR7, 0x40000040 ;  /* 0x4000004000077882 */ /* 0x000fe20000000000 */
[----:B------:R-:W-:Y:S01]  /*3f00*/  UMOV UR4, UR8 ;  /* 0x0000000800047c82 */ /* 0x000fe20008000000 */
[----:B----4-:R-:W-:Y:S01]  /*3f10*/  FADD.FTZ R209, R186, -R202 ;  /* 0x800000cabad17221 */ /* 0x010fe20000010000 */
[----:B------:R-:W-:Y:S01]  /*3f20*/  UMOV UR5, UR9 ;  /* 0x0000000900057c82 */ /* 0x000fe20008000000 */
[----:B------:R-:W-:Y:S02]  /*3f30*/  WARPGROUP.DEPBAR.LE gsb0, 0x0 ;  /* 0x00008000000079c5 */ /* 0x000fe40000010000 */
[----:B------:R-:W-:Y:S04]  /*3f40*/  LDS.64 R202, [R5+0x2e3e0] ;  /* 0x02e3e00005ca7984 */ /* 0x000fe80000000a00 */
[----:B------:R-:W4:Y:S01]  /*3f50*/  LDS.64 R194, [R5+0x2e400] ;  /* 0x02e4000005c27984 */ /* 0x000f220000000a00 */
[----:B------:R-:W-:-:S06]  /*3f60*/  WARPGROUP.ARRIVE ;  /* 0x00000000000079c5 */ /* 0x000fcc0000000000 */
[----:B------:R-:W-:Y:S01]  /*3f70*/  HGMMA.64x16x16.F32.BF16 R152, gdesc[UR4], R152, gsb0 ;  /* 0x00200000049879f0 */ /* 0x000fe20008001898 */
[----:B------:R5:W-:Y:S01]  /*3f80*/  MUFU.EX2 R20, R218 ;  /* 0x000000da00147308 */ /* 0x000be20000000800 */
[----:B------:R-:W-:-:S07]  /*3f90*/  FADD.FTZ R189, R189, -R201 ;  /* 0x800000c9bdbd7221 */ /* 0x000fce0000010000 */
[----:B------:R3:W2:Y:S01]  /*3fa0*/  MUFU.EX2 R184, R214 ;  /* 0x000000d600b87308 */ /* 0x0006a20000000800 */
[----:B-----5:R-:W-:-:S07]  /*3fb0*/  FADD.FTZ R218, R190, -R200 ;  /* 0x800000c8beda7221 */ /* 0x020fce0000010000 */
[----:B------:R5:W-:Y:S01]  /*3fc0*/  MUFU.EX2 R185, R217 ;  /* 0x000000d900b97308 */ /* 0x000be20000000800 */
[----:B---3--:R-:W-:Y:S01]  /*3fd0*/  FADD.FTZ R214, R188, -R200 ;  /* 0x800000c8bcd67221 */ /* 0x008fe20000010000 */
[----:B-----5:R-:W-:-:S06]  /*3fe0*/  FADD.FTZ R217, R191, -R201 ;  /* 0x800000c9bfd97221 */ /* 0x020fcc0000010000 */
[----:B------:R-:W-:Y:S08]  /*3ff0*/  MUFU.EX2 R186, R205 ;  /* 0x000000cd00ba7308 */ /* 0x000ff00000000800 */
[----:B------:R3:W-:Y:S01]  /*4000*/  MUFU.EX2 R187, R204 ;  /* 0x000000cc00bb7308 */ /* 0x0007e20000000800 */
[----:B------:R-:W-:Y:S02]  /*4010*/  WARPGROUP.DEPBAR.LE gsb0, 0x0 ;  /* 0x00008000000079c5 */ /* 0x000fe40000010000 */
[----:B------:R-:W5:Y:S04]  /*4020*/  LDS.64 R196, [R5+0x2e420] ;  /* 0x02e4200005c47984 */ /* 0x000f680000000a00 */
[----:B------:R-:W2:Y:S04]  /*4030*/  LDS.64 R200, [R5+0x2e440] ;  /* 0x02e4400005c87984 */ /* 0x000ea80000000a00 */
[----:B------:R-:W2:Y:S04]  /*4040*/  LDS.64 R198, [R5+0x2e460] ;  /* 0x02e4600005c67984 */ /* 0x000ea80000000a00 */
[----:B------:R-:W2:Y:S04]  /*4050*/  LDS.64 R190, [R5+0x2e480] ;  /* 0x02e4800005be7984 */ /* 0x000ea80000000a00 */
[----:B---3--:R3:W3:Y:S01]  /*4060*/  LDS.64 R204, [R5+0x2e4a0] ;  /* 0x02e4a00005cc7984 */ /* 0x0086e20000000a00 */
[----:B------:R-:W3:Y:S01]  /*4070*/  MUFU.EX2 R216, R216 ;  /* 0x000000d800d87308 */ /* 0x000ee20000000800 */
[--C-:B-1----:R-:W-:Y:S01]  /*4080*/  FADD.FTZ R176, R176, -R192.reuse ;  /* 0x800000c0b0b07221 */ /* 0x102fe20000010000 */
[----:B------:R-:W-:Y:S01]  /*4090*/  FADD.FTZ R178, R178, -R192 ;  /* 0x800000c0b2b27221 */ /* 0x000fe20000010000 */
[----:B------:R-:W-:-:S05]  /*40a0*/  FADD.FTZ R177, R177, -R193 ;  /* 0x800000c1b1b17221 */ /* 0x000fca0000010000 */
[----:B------:R-:W1:Y:S01]  /*40b0*/  MUFU.EX2 R9, R9 ;  /* 0x0000000900097308 */ /* 0x000e620000000800 */
[----:B------:R-:W-:Y:S01]  /*40c0*/  FADD.FTZ R179, R179, -R193 ;  /* 0x800000c1b3b37221 */ /* 0x000fe20000010000 */
[--C-:B----4-:R-:W-:Y:S01]  /*40d0*/  FADD.FTZ R192, R168, -R194.reuse ;  /* 0x800000c2a8c07221 */ /* 0x110fe20000010000 */
[----:B------:R-:W-:-:S05]  /*40e0*/  FADD.FTZ R170, R170, -R194 ;  /* 0x800000c2aaaa7221 */ /* 0x000fca0000010000 */
[----:B------:R-:W4:Y:S01]  /*40f0*/  MUFU.EX2 R227, R227 ;  /* 0x000000e300e37308 */ /* 0x000f220000000800 */
[--C-:B------:R-:W-:Y:S01]  /*4100*/  FADD.FTZ R193, R169, -R195.reuse ;  /* 0x800000c3a9c17221 */ /* 0x100fe20000010000 */
[----:B------:R-:W-:-:S06]  /*4110*/  FADD.FTZ R171, R171, -R195 ;  /* 0x800000c3abab7221 */ /* 0x000fcc0000010000 */
[----:B------:R-:W4:Y:S01]  /*4120*/  MUFU.EX2 R7, R7 ;  /* 0x0000000700077308 */ /* 0x000f220000000800 */
[----:B-----5:R-:W-:Y:S01]  /*4130*/  FADD.FTZ R194, R173, -R197 ;  /* 0x800000c5adc27221 */ /* 0x020fe20000010000 */
[----:B--2---:R-:W-:Y:S01]  /*4140*/  FADD.FTZ R173, R160, -R200 ;  /* 0x800000c8a0ad7221 */ /* 0x004fe20000010000 */
[----:B------:R-:W-:-:S05]  /*4150*/  FADD.FTZ R195, R161, -R201 ;  /* 0x800000c9a1c37221 */ /* 0x000fca0000010000 */
[----:B------:R-:W2:Y:S01]  /*4160*/  MUFU.EX2 R6, R6 ;  /* 0x0000000600067308 */ /* 0x000ea20000000800 */
[----:B------:R-:W-:-:S07]  /*4170*/  FADD.FTZ R162, R162, -R200 ;  /* 0x800000c8a2a27221 */ /* 0x000fce0000010000 */
[----:B------:R-:W5:Y:S01]  /*4180*/  MUFU.EX2 R8, R8 ;  /* 0x0000000800087308 */ /* 0x000f620000000800 */
[----:B------:R-:W-:-:S07]  /*4190*/  FADD.FTZ R163, R163, -R201 ;  /* 0x800000c9a3a37221 */ /* 0x000fce0000010000 */
[----:B------:R-:W5:Y:S01]  /*41a0*/  MUFU.EX2 R10, R10 ;  /* 0x0000000a000a7308 */ /* 0x000f620000000800 */
[----:B------:R-:W-:-:S07]  /*41b0*/  FMUL.FTZ R210, R224, R210 ;  /* 0x000000d2e0d27220 */ /* 0x000fce0000410000 */
[----:B------:R-:W5:Y:S01]  /*41c0*/  MUFU.EX2 R11, R11 ;  /* 0x0000000b000b7308 */ /* 0x000f620000000800 */
[----:B------:R-:W-:-:S07]  /*41d0*/  FMUL.FTZ R211, R225, R211 ;  /* 0x000000d3e1d37220 */ /* 0x000fce0000410000 */
[----:B------:R-:W5:Y:S08]  /*41e0*/  MUFU.EX2 R212, R212 ;  /* 0x000000d400d47308 */ /* 0x000f700000000800 */
[----:B------:R-:W5:Y:S08]  /*41f0*/  MUFU.EX2 R188, R215 ;  /* 0x000000d700bc7308 */ /* 0x000f700000000800 */
[----:B---3--:R-:W3:Y:S08]  /*4200*/  MUFU.EX2 R5, R221 ;  /* 0x000000dd00057308 */ /* 0x008ef00000000800 */
[----:B------:R-:W3:Y:S08]  /*4210*/  MUFU.EX2 R168, R220 ;  /* 0x000000dc00a87308 */ /* 0x000ef00000000800 */
[----:B------:R-:W3:Y:S08]  /*4220*/  MUFU.EX2 R169, R206 ;  /* 0x000000ce00a97308 */ /* 0x000ef00000000800 */
[----:B------:R-:W3:Y:S08]  /*4230*/  MUFU.EX2 R160, R207 ;  /* 0x000000cf00a07308 */ /* 0x000ef00000000800 */
[----:B------:R1:W3:Y:S08]  /*4240*/  MUFU.EX2 R161, R208 ;  /* 0x000000d000a17308 */ /* 0x0002f00000000800 */
[----:B------:R-:W3:Y:S08]  /*4250*/  MUFU.EX2 R232, R232 ;  /* 0x000000e800e87308 */ /* 0x000ef00000000800 */
[----:B------:R-:W3:Y:S08]  /*4260*/  MUFU.EX2 R219, R219 ;  /* 0x000000db00db7308 */ /* 0x000ef00000000800 */
[----:B------:R-:W3:Y:S01]  /*4270*/  MUFU.EX2 R233, R233 ;  /* 0x000000e900e97308 */ /* 0x000ee20000000800 */
[----:B------:R-:W-:Y:S01]  /*4280*/  FMUL.FTZ R162, R4, R162 ;  /* 0x000000a204a27220 */ /* 0x000fe20000410000 */
[----:B------:R-:W-:Y:S01]  /*4290*/  FMUL.FTZ R163, R184, R163 ;  /* 0x000000a3b8a37220 */ /* 0x000fe20000410000 */
[--C-:B------:R-:W-:Y:S01]  /*42a0*/  FADD.FTZ R172, R172, -R196.reuse ;  /* 0x800000c4acac7221 */ /* 0x100fe20000010000 */
[----:B------:R-:W-:Y:S01]  /*42b0*/  FADD.FTZ R174, R174, -R196 ;  /* 0x800000c4aeae7221 */ /* 0x000fe20000010000 */
[----:B-1----:R-:W-:Y:S01]  /*42c0*/  F2FP.BF16.F32.PACK_AB R208, R211, R210 ;  /* 0x000000d2d3d0723e */ /* 0x002fe200000010ff */
[----:B------:R-:W-:Y:S01]  /*42d0*/  FMUL.FTZ R176, R216, R176 ;  /* 0x000000b0d8b07220 */ /* 0x000fe20000410000 */
[----:B------:R-:W-:Y:S01]  /*42e0*/  FMUL.FTZ R177, R9, R177 ;  /* 0x000000b109b17220 */ /* 0x000fe20000410000 */
[--C-:B------:R-:W-:Y:S01]  /*42f0*/  FADD.FTZ R180, R180, -R202.reuse ;  /* 0x800000cab4b47221 */ /* 0x100fe20000010000 */
[----:B------:R-:W-:Y:S01]  /*4300*/  FADD.FTZ R182, R182, -R202 ;  /* 0x800000cab6b67221 */ /* 0x000fe20000010000 */
[--C-:B------:R-:W-:Y:S01]  /*4310*/  FADD.FTZ R181, R181, -R203.reuse ;  /* 0x800000cbb5b57221 */ /* 0x100fe20000010000 */
[----:B------:R-:W-:Y:S01]  /*4320*/  FADD.FTZ R183, R183, -R203 ;  /* 0x800000cbb7b77221 */ /* 0x000fe20000010000 */
[----:B----4-:R-:W-:Y:S01]  /*4330*/  FMUL.FTZ R211, R227, R218 ;  /* 0x000000dae3d37220 */ /* 0x010fe20000410000 */
[----:B------:R-:W-:Y:S01]  /*4340*/  FMUL.FTZ R196, R7, R217 ;  /* 0x000000d907c47220 */ /* 0x000fe20000410000 */
[----:B------:R-:W-:Y:S01]  /*4350*/  FADD.FTZ R175, R175, -R197 ;  /* 0x800000c5afaf7221 */ /* 0x000fe20000010000 */
[--C-:B------:R-:W-:Y:S01]  /*4360*/  FADD.FTZ R164, R164, -R198.reuse ;  /* 0x800000c6a4a47221 */ /* 0x100fe20000010000 */
        /* <DEDUP_REMOVED lines=11> */
[----:B------:R-:W-:Y:S01]  /*4420*/  FMUL.FTZ R209, R234, R209 ;  /* 0x000000d1ead17220 */ /* 0x000fe20000410000 */
[----:B------:R-:W-:Y:S01]  /*4430*/  FMUL.FTZ R190, R228, R213 ;  /* 0x000000d5e4be7220 */ /* 0x000fe20000410000 */
[----:B------:R-:W-:Y:S01]  /*4440*/  FMUL.FTZ R210, R226, R214 ;  /* 0x000000d6e2d27220 */ /* 0x000fe20000410000 */
[----:B--2---:R-:W-:Y:S01]  /*4450*/  FMUL.FTZ R189, R6, R189 ;  /* 0x000000bd06bd7220 */ /* 0x004fe20000410000 */
[----:B------:R-:W-:Y:S01]  /*4460*/  F2FP.BF16.F32.PACK_AB R197, R163, R162 ;  /* 0x000000a2a3c5723e */ /* 0x000fe200000010ff */
[----:B-----5:R-:W-:Y:S01]  /*4470*/  FMUL.FTZ R178, R8, R178 ;  /* 0x000000b208b27220 */ /* 0x020fe20000410000 */
[----:B------:R-:W-:Y:S01]  /*4480*/  FMUL.FTZ R179, R10, R179 ;  /* 0x000000b30ab37220 */ /* 0x000fe20000410000 */
[----:B------:R-:W-:Y:S01]  /*4490*/  F2FP.BF16.F32.PACK_AB R204, R177, R176 ;  /* 0x000000b0b1cc723e */ /* 0x000fe200000010ff */
[----:B------:R-:W-:Y:S01]  /*44a0*/  FMUL.FTZ R180, R11, R180 ;  /* 0x000000b40bb47220 */ /* 0x000fe20000410000 */
[----:B------:R-:W-:Y:S01]  /*44b0*/  FMUL.FTZ R182, R13, R182 ;  /* 0x000000b60db67220 */ /* 0x000fe20000410000 */
[----:B------:R-:W-:Y:S01]  /*44c0*/  FMUL.FTZ R181, R12, R181 ;  /* 0x000000b50cb57220 */ /* 0x000fe20000410000 */
[----:B------:R-:W-:Y:S01]  /*44d0*/  FMUL.FTZ R183, R14, R183 ;  /* 0x000000b70eb77220 */ /* 0x000fe20000410000 */
[----:B------:R-:W-:Y:S01]  /*44e0*/  IMAD R162, R0, 0x2800, R231 ;  /* 0x0000280000a27824 */ /* 0x000fe200078e02e7 */
[----:B------:R-:W-:Y:S01]  /*44f0*/  F2FP.BF16.F32.PACK_AB R211, R196, R211 ;  /* 0x000000d3c4d3723e */ /* 0x000fe200000010ff */
[----:B------:R-:W-:Y:S01]  /*4500*/  FMUL.FTZ R192, R15, R192 ;  /* 0x000000c00fc07220 */ /* 0x000fe20000410000 */
        /* <DEDUP_REMOVED lines=13> */
[----:B---3--:R-:W-:Y:S01]  /*45e0*/  FMUL.FTZ R152, R5, R152 ;  /* 0x0000009805987220 */ /* 0x008fe20000410000 */
[----:B------:R-:W-:Y:S01]  /*45f0*/  FMUL.FTZ R154, R168, R154 ;  /* 0x0000009aa89a7220 */ /* 0x000fe20000410000 */
[----:B------:R-:W-:Y:S01]  /*4600*/  FMUL.FTZ R153, R169, R153 ;  /* 0x00000099a9997220 */ /* 0x000fe20000410000 */
[----:B------:R-:W-:Y:S01]  /*4610*/  FMUL.FTZ R155, R160, R155 ;  /* 0x0000009ba09b7220 */ /* 0x000fe20000410000 */
[----:B------:R-:W-:Y:S01]  /*4620*/  FMUL.FTZ R156, R161, R156 ;  /* 0x0000009ca19c7220 */ /* 0x000fe20000410000 */
[----:B------:R-:W-:Y:S01]  /*4630*/  FMUL.FTZ R158, R232, R158 ;  /* 0x0000009ee89e7220 */ /* 0x000fe20000410000 */
[----:B------:R-:W-:Y:S01]  /*4640*/  FMUL.FTZ R157, R219, R157 ;  /* 0x0000009ddb9d7220 */ /* 0x000fe20000410000 */
[----:B------:R-:W-:Y:S01]  /*4650*/  FMUL.FTZ R159, R233, R159 ;  /* 0x0000009fe99f7220 */ /* 0x000fe20000410000 */
[----:B------:R-:W-:Y:S01]  /*4660*/  F2FP.BF16.F32.PACK_AB R209, R190, R209 ;  /* 0x000000d1bed1723e */ /* 0x000fe200000010ff */
[----:B------:R-:W-:Y:S01]  /*4670*/  IMAD R162, R162, 0x2, R230 ;  /* 0x00000002a2a27824 */ /* 0x000fe200078e02e6 */
[----:B------:R-:W-:Y:S01]  /*4680*/  F2FP.BF16.F32.PACK_AB R210, R189, R210 ;  /* 0x000000d2bdd2723e */ /* 0x000fe200000010ff */
[----:B------:R-:W-:Y:S01]  /*4690*/  UMOV UR6, UR12 ;  /* 0x0000000c00067c82 */ /* 0x000fe20008000000 */
[----:B------:R-:W-:Y:S01]  /*46a0*/  F2FP.BF16.F32.PACK_AB R205, R179, R178 ;  /* 0x000000b2b3cd723e */ /* 0x000fe200000010ff */
[----:B------:R-:W-:Y:S01]  /*46b0*/  UMOV UR7, 0x40000040 ;  /* 0x4000004000077882 */ /* 0x000fe20000000000 */
[----:B------:R-:W-:Y:S01]  /*46c0*/  F2FP.BF16.F32.PACK_AB R206, R181, R180 ;  /* 0x000000b4b5ce723e */ /* 0x000fe200000010ff */
[----:B------:R-:W-:Y:S01]  /*46d0*/  UIADD3 UR4, UR12, 0x80, URZ ;  /* 0x000000800c047890 */ /* 0x000fe2000fffe03f */
[----:B------:R-:W-:Y:S01]  /*46e0*/  F2FP.BF16.F32.PACK_AB R207, R183, R182 ;  /* 0x000000b6b7cf723e */ /* 0x000fe200000010ff */
[----:B------:R-:W2:Y:S01]  /*46f0*/  LDL R163, [R1+0x4] ;  /* 0x0000040001a37983 */ /* 0x000ea20000100800 */
[----:B------:R-:W-:-:S02]  /*4700*/  F2FP.BF16.F32.PACK_AB R200, R193, R192 ;  /* 0x000000c0c1c8723e */ /* 0x000fc400000010ff */
[----:B------:R-:W-:Y:S02]  /*4710*/  F2FP.BF16.F32.PACK_AB R201, R171, R170 ;  /* 0x000000aaabc9723e */ /* 0x000fe400000010ff */
[----:B------:R-:W-:Y:S02]  /*4720*/  F2FP.BF16.F32.PACK_AB R202, R177, R172 ;  /* 0x000000acb1ca723e */ /* 0x000fe400000010ff */
[----:B------:R-:W-:Y:S02]  /*4730*/  F2FP.BF16.F32.PACK_AB R203, R175, R174 ;  /* 0x000000aeafcb723e */ /* 0x000fe400000010ff */
[----:B------:R-:W-:Y:S02]  /*4740*/  F2FP.BF16.F32.PACK_AB R196, R196, R173 ;  /* 0x000000adc4c4723e */ /* 0x000fe400000010ff */
[----:B------:R-:W-:Y:S02]  /*4750*/  F2FP.BF16.F32.PACK_AB R198, R165, R164 ;  /* 0x000000a4a5c6723e */ /* 0x000fe400000010ff */
[----:B------:R-:W-:Y:S01]  /*4760*/  F2FP.BF16.F32.PACK_AB R199, R167, R166 ;  /* 0x000000a6a7c7723e */ /* 0x000fe200000010ff */
[----:B------:R-:W-:Y:S01]  /*4770*/  STSM.16.MT88.4 [R162+0x2e800], R208 ;  /* 0x02e800d0a2007844 */ /* 0x000fe20000004200 */
[----:B------:R-:W-:-:S02]  /*4780*/  F2FP.BF16.F32.PACK_AB R192, R153, R152 ;  /* 0x0000009899c0723e */ /* 0x000fc400000010ff */
[----:B------:R-:W-:Y:S02]  /*4790*/  F2FP.BF16.F32.PACK_AB R193, R155, R154 ;  /* 0x0000009a9bc1723e */ /* 0x000fe400000010ff */
[----:B------:R-:W-:Y:S02]  /*47a0*/  F2FP.BF16.F32.PACK_AB R194, R157, R156 ;  /* 0x0000009c9dc2723e */ /* 0x000fe400000010ff */
[----:B------:R-:W-:Y:S01]  /*47b0*/  F2FP.BF16.F32.PACK_AB R195, R159, R158 ;  /* 0x0000009e9fc3723e */ /* 0x000fe200000010ff */
[----:B------:R-:W-:Y:S01]  /*47c0*/  STSM.16.MT88.4 [R162+0x2f000], R204 ;  /* 0x02f000cca2007844 */ /* 0x000fe20000004200 */
[----:B------:R-:W-:Y:S02]  /*47d0*/  F2FP.BF16.F32.PACK_AB R224, R225, R224 ;  /* 0x000000e0e1e0723e */ /* 0x000fe400000010ff */
[----:B------:R-:W-:Y:S01]  /*47e0*/  F2FP.BF16.F32.PACK_AB R225, R228, R234 ;  /* 0x000000eae4e1723e */ /* 0x000fe200000010ff */
[----:B------:R-:W-:Y:S01]  /*47f0*/  STSM.16.MT88.4 [R162+0x2f800], R200 ;  /* 0x02f800c8a2007844 */ /* 0x000fe20000004200 */
[----:B------:R-:W-:-:S02]  /*4800*/  F2FP.BF16.F32.PACK_AB R226, R6, R226 ;  /* 0x000000e206e2723e */ /* 0x000fc400000010ff */
[----:B------:R-:W-:Y:S01]  /*4810*/  F2FP.BF16.F32.PACK_AB R227, R7, R227 ;  /* 0x000000e307e3723e */ /* 0x000fe200000010ff */
[----:B------:R-:W-:Y:S04]  /*4820*/  STSM.16.MT88.4 [R162+0x30000], R196 ;  /* 0x030000c4a2007844 */ /* 0x000fe80000004200 */
[----:B------:R1:W-:Y:S01]  /*4830*/  STSM.16.MT88.4 [R162+0x30800], R192 ;  /* 0x030800c0a2007844 */ /* 0x0003e20000004200 */
[----:B------:R-:W-:-:S06]  /*4840*/  WARPGROUP.ARRIVE ;  /* 0x00000000000079c5 */ /* 0x000fcc0000000000 */
[----:B------:R-:W-:Y:S01]  /*4850*/  HGMMA.64x128x16.F32.BF16 R24, R224, gdesc[UR4].tnspB, R24, gsb0 ;  /* 0x41e00004e0187df0 */ /* 0x000fe20008001818 */
[----:B------:R-:W-:Y:S02]  /*4860*/  F2FP.BF16.F32.PACK_AB R152, R9, R216 ;  /* 0x000000d80998723e */ /* 0x000fe400000010ff */
[----:B------:R-:W-:Y:S02]  /*4870*/  F2FP.BF16.F32.PACK_AB R153, R10, R8 ;  /* 0x000000080a99723e */ /* 0x000fe400000010ff */
[----:B------:R-:W-:Y:S02]  /*4880*/  F2FP.BF16.F32.PACK_AB R154, R12, R11 ;  /* 0x0000000b0c9a723e */ /* 0x000fe400000010ff */
[----:B------:R-:W-:Y:S01]  /*4890*/  F2FP.BF16.F32.PACK_AB R155, R14, R13 ;  /* 0x0000000d0e9b723e */ /* 0x000fe200000010ff */
[----:B------:R-:W-:Y:S01]  /*48a0*/  UMOV UR6, UR4 ;  /* 0x0000000400067c82 */ /* 0x000fe20008000000 */
[----:B------:R-:W-:Y:S01]  /*48b0*/  UMOV UR7, 0x40000040 ;  /* 0x4000004000077882 */ /* 0x000fe20000000000 */
[----:B------:R-:W-:Y:S01]  /*48c0*/  UIADD3 UR4, UR12, 0x100, URZ ;  /* 0x000001000c047890 */ /* 0x000fe2000fffe03f */
[----:B------:R-:W-:-:S02]  /*48d0*/  WARPGROUP.DEPBAR.LE gsb0, 0x0 ;  /* 0x00008000000079c5 */ /* 0x000fc40000010000 */
[----:B------:R-:W-:-:S06]  /*48e0*/  WARPGROUP.ARRIVE ;  /* 0x00000000000079c5 */ /* 0x000fcc0000000000 */
[----:B------:R-:W-:Y:S01]  /*48f0*/  HGMMA.64x128x16.F32.BF16 R24, R152, gdesc[UR4].tnspB, R24, gsb0 ;  /* 0x41e0000498187df0 */ /* 0x000fe20008001818 */
[----:B------:R-:W-:Y:S01]  /*4900*/  UMOV UR6, UR4 ;  /* 0x0000000400067c82 */ /* 0x000fe20008000000 */
[----:B------:R-:W-:Y:S01]  /*4910*/  UMOV UR7, 0x40000040 ;  /* 0x4000004000077882 */ /* 0x000fe20000000000 */
[----:B------:R-:W-:Y:S01]  /*4920*/  F2FP.BF16.F32.PACK_AB R212, R212, R23 ;  /* 0x00000017d4d4723e */ /* 0x000fe200000010ff */
[----:B------:R-:W-:Y:S01]  /*4930*/  UIADD3 UR4, UR12, 0x180, URZ ;  /* 0x000001800c047890 */ /* 0x000fe2000fffe03f */
[----:B------:R-:W-:Y:S02]  /*4940*/  F2FP.BF16.F32.PACK_AB R213, R184, R4 ;  /* 0x00000004b8d5723e */ /* 0x000fe400000010ff */
[----:B------:R-:W-:Y:S02]  /*4950*/  F2FP.BF16.F32.PACK_AB R214, R186, R185 ;  /* 0x000000b9bad6723e */ /* 0x000fe400000010ff */
[----:B------:R-:W-:Y:S01]  /*4960*/  F2FP.BF16.F32.PACK_AB R215, R187, R188 ;  /* 0x000000bcbbd7723e */ /* 0x000fe200000010ff */
[----:B------:R-:W-:-:S02]  /*4970*/  WARPGROUP.DEPBAR.LE gsb0, 0x0 ;  /* 0x00008000000079c5 */ /* 0x000fc40000010000 */
[----:B------:R-:W-:Y:S02]  /*4980*/  F2FP.BF16.F32.PACK_AB R152, R17, R15 ;  /* 0x0000000f1198723e */ /* 0x000fe400000010ff */
[----:B------:R-:W-:Y:S02]  /*4990*/  F2FP.BF16.F32.PACK_AB R153, R18, R16 ;  /* 0x000000101299723e */ /* 0x000fe400000010ff */
[----:B------:R-:W-:Y:S02]  /*49a0*/  F2FP.BF16.F32.PACK_AB R154, R21, R19 ;  /* 0x00000013159a723e */ /* 0x000fe400000010ff */
[----:B------:R-:W-:-:S04]  /*49b0*/  F2FP.BF16.F32.PACK_AB R155, R22, R20 ;  /* 0x00000014169b723e */ /* 0x000fc800000010ff */
[----:B------:R-:W-:-:S06]  /*49c0*/  WARPGROUP.ARRIVE ;  /* 0x00000000000079c5 */ /* 0x000fcc0000000000 */
[----:B------:R-:W-:Y:S01]  /*49d0*/  HGMMA.64x128x16.F32.BF16 R24, R152, gdesc[UR4].tnspB, R24, gsb0 ;  /* 0x41e0000498187df0 */ /* 0x000fe20008001818 */
[----:B------:R-:W-:Y:S01]  /*49e0*/  UMOV UR6, UR4 ;  /* 0x0000000400067c82 */ /* 0x000fe20008000000 */
[----:B------:R-:W-:Y:S01]  /*49f0*/  UMOV UR7, 0x40000040 ;  /* 0x4000004000077882 */ /* 0x000fe20000000000 */
[----:B------:R-:W-:Y:S01]  /*4a00*/  UIADD3 UR12, UR12, 0x200, URZ ;  /* 0x000002000c0c7890 */ /* 0x000fe2000fffe03f */
[----:B------:R-:W-:-:S06]  /*4a10*/  UMOV UR11, 0x40000040 ;  /* 0x40000040000b7882 */ /* 0x000fcc0000000000 */
[----:B------:R-:W-:Y:S01]  /*4a20*/  UMOV UR10, UR12 ;  /* 0x0000000c000a7c82 */ /* 0x000fe20008000000 */
[----:B------:R-:W-:Y:S02]  /*4a30*/  WARPGROUP.DEPBAR.LE gsb0, 0x0 ;  /* 0x00008000000079c5 */ /* 0x000fe40000010000 */
[----:B------:R-:W-:-:S06]  /*4a40*/  WARPGROUP.ARRIVE ;  /* 0x00000000000079c5 */ /* 0x000fcc0000000000 */
[----:B------:R-:W-:Y:S01]  /*4a50*/  HGMMA.64x128x16.F32.BF16 R24, R212, gdesc[UR4].tnspB, R24, gsb0 ;  /* 0x41e00004d4187df0 */ /* 0x000fe20008001818 */
[----:B------:R-:W-:Y:S02]  /*4a60*/  F2FP.BF16.F32.PACK_AB R152, R169, R5 ;  /* 0x00000005a998723e */ /* 0x000fe400000010ff */
[----:B------:R-:W-:Y:S02]  /*4a70*/  F2FP.BF16.F32.PACK_AB R153, R160, R168 ;  /* 0x000000a8a099723e */ /* 0x000fe400000010ff */
[----:B------:R-:W-:Y:S02]  /*4a80*/  F2FP.BF16.F32.PACK_AB R154, R219, R161 ;  /* 0x000000a1db9a723e */ /* 0x000fe400000010ff */
[----:B------:R-:W-:Y:S01]  /*4a90*/  F2FP.BF16.F32.PACK_AB R155, R233, R232 ;  /* 0x000000e8e99b723e */ /* 0x000fe200000010ff */
[----:B------:R-:W3:Y:S01]  /*4aa0*/  S2R R165, SR_CgaCtaId ;  /* 0x0000000000a57919 */ /* 0x000ee20000008800 */
[----:B------:R-:W-:Y:S01]  /*4ab0*/  MOV R164, 0x400 ;  /* 0x0000040000a47802 */ /* 0x000fe20000000f00 */
[----:B--2---:R-:W-:Y:S01]  /*4ac0*/  IMAD R6, R163, 0x4000, R230 ;  /* 0x00004000a3067824 */ /* 0x004fe200078e02e6 */
[----:B------:R-:W-:-:S02]  /*4ad0*/  WARPGROUP.DEPBAR.LE gsb0, 0x0 ;  /* 0x00008000000079c5 */ /* 0x000fc40000010000 */
[----:B------:R-:W-:-:S06]  /*4ae0*/  WARPGROUP.ARRIVE ;  /* 0x00000000000079c5 */ /* 0x000fcc0000000000 */
[----:B------:R-:W-:Y:S01]  /*4af0*/  HGMMA.64x128x16.F32.BF16 R24, R152, gdesc[UR8].tnspB, R24, gsb0 ;  /* 0x41e0000898187df0 */ /* 0x000fe20008001818 */
[----:B---3--:R-:W-:-:S05]  /*4b00*/  LEA R164, R165, R164, 0x18 ;  /* 0x000000a4a5a47211 */ /* 0x008fca00078ec0ff */
[----:B------:R-:W-:-:S05]  /*4b10*/  VIADD R164, R164, 0x2e800 ;  /* 0x0002e800a4a47836 */ /* 0x000fca0000000000 */
[----:B------:R-:W-:-:S04]  /*4b20*/  SHF.R.U32.HI R4, RZ, 0x4, R164 ;  /* 0x00000004ff047819 */ /* 0x000fc800000116a4 */
[----:B------:R-:W-:Y:S02]  /*4b30*/  LOP3.LUT R4, R4, 0x3fff, RZ, 0xc0, !PT ;  /* 0x00003fff04047812 */ /* 0x000fe400078ec0ff */
[----:B------:R-:W-:Y:S02]  /*4b40*/  R2UR UR5, R6 ;  /* 0x00000000060572ca */ /* 0x000fe400000e0000 */
[----:B------:R-:W-:-:S05]  /*4b50*/  LOP3.LUT R7, R4, 0x10000, RZ, 0xfc, !PT ;  /* 0x0001000004077812 */ /* 0x000fca00078efcff */
[----:B------:R-:W-:-:S05]  /*4b60*/  IMAD R7, R0, 0x500, R7 ;  /* 0x0000050000077824 */ /* 0x000fca00078e0207 */
[----:B------:R-:W-:Y:S01]  /*4b70*/  R2UR UR4, R7 ;  /* 0x00000000070472ca */ /* 0x000fe200000e0000 */
[----:B------:R-:W-:-:S04]  /*4b80*/  USHF.R.U32.HI UR5, URZ, 0x4, UR5 ;  /* 0x000000043f057899 */ /* 0x000fc80008011605 */
[----:B------:R-:W-:Y:S01]  /*4b90*/  ULOP3.LUT UR6, UR5, 0x3fff, URZ, 0xc0, !UPT ;  /* 0x00003fff05067892 */ /* 0x000fe2000f8ec03f */
[----:B------:R-:W-:Y:S01]  /*4ba0*/  UMOV UR11, 0x40000040 ;  /* 0x40000040000b7882 */ /* 0x000fe20000000000 */
[----:B------:R-:W-:-:S05]  /*4bb0*/  UMOV UR9, 0x40000040 ;  /* 0x4000004000097882 */ /* 0x000fca0000000000 */
[----:B------:R-:W-:Y:S01]  /*4bc0*/  UMOV UR8, UR6 ;  /* 0x0000000600087c82 */ /* 0x000fe20008000000 */
[----:B------:R-:W-:Y:S01]  /*4bd0*/  UMOV UR10, UR4 ;  /* 0x00000004000a7c82 */ /* 0x000fe20008000000 */
[----:B------:R-:W-:Y:S02]  /*4be0*/  WARPGROUP.DEPBAR.LE gsb0, 0x0 ;  /* 0x00008000000079c5 */ /* 0x000fe40000010000 */
[----:B------:R-:W-:Y:S01]  /*4bf0*/  @!PT LDS RZ, [RZ] ;  /* 0x00000000fffff984 */ /* 0x000fe20000000800 */
[----:B------:R-:W-:Y:S01]  /*4c00*/  @!PT LDS RZ, [RZ] ;  /* 0x00000000fffff984 */ /* 0x000fe20000000800 */
[----:B------:R-:W-:Y:S01]  /*4c10*/  @!PT LDS RZ, [RZ] ;  /* 0x00000000fffff984 */ /* 0x000fe20000000800 */
[----:B------:R-:W-:Y:S01]  /*4c20*/  @!PT LDS RZ, [RZ] ;  /* 0x00000000fffff984 */ /* 0x000fe20000000800 */
[----:B------:R2:W-:Y:S06]  /*4c30*/  MEMBAR.ALL.CTA ;  /* 0x0000000000007992 */ /* 0x0005ec0000008000 */
[----:B--2---:R-:W2:Y:S02]  /*4c40*/  FENCE.VIEW.ASYNC.S ;  /* 0x00000000000073c6 */ /* 0x004ea40000000000 */
[----:B--2---:R-:W-:Y:S06]  /*4c50*/  BAR.SYNC.DEFER_BLOCKING 0x9, 0x100 ;  /* 0x0244000000007b1d */ /* 0x004fec0000010000 */
[----:B------:R-:W-:-:S06]  /*4c60*/  WARPGROUP.ARRIVE ;  /* 0x00000000000079c5 */ /* 0x000fcc0000000000 */
[----:B------:R-:W-:Y:S01]  /*4c70*/  HGMMA.64x16x16.F32.BF16 R184, gdesc[UR8].tnspA, RZ, !UPT, gsb0 ;  /* 0x2020000008b879f0 */ /* 0x000fe2000c0018ff */
[----:B------:R-:W-:Y:S01]  /*4c80*/  UIADD3 UR5, UR4, 0x80, URZ ;  /* 0x0000008004057890 */ /* 0x000fe2000fffe03f */
[----:B------:R-:W-:-:S06]  /*4c90*/  UMOV UR11, 0x40000040 ;  /* 0x40000040000b7882 */ /* 0x000fcc0000000000 */
[----:B------:R-:W-:Y:S01]  /*4ca0*/  UMOV UR10, UR5 ;  /* 0x00000005000a7c82 */ /* 0x000fe20008000000 */
[----:B------:R-:W-:Y:S02]  /*4cb0*/  WARPGROUP.DEPBAR.LE gsb0, 0x0 ;  /* 0x00008000000079c5 */ /* 0x000fe40000010000 */
        /* <DEDUP_REMOVED lines=12> */
[----:B-1----:R-:W-:-:S06]  /*4d80*/  WARPGROUP.ARRIVE ;  /* 0x00000000000079c5 */ /* 0x002fcc0000000000 */
[----:B------:R-:W-:Y:S01]  /*4d90*/  HGMMA.64x16x16.F32.BF16 R160, gdesc[UR8].tnspA, RZ, !UPT, gsb0 ;  /* 0x2020000008a079f0 */ /* 0x000fe2000c0018ff */
[----:B------:R-:W-:Y:S01]  /*4da0*/  UIADD3 UR5, UR4, 0x200, URZ ;  /* 0x0000020004057890 */ /* 0x000fe2000fffe03f */
[----:B------:R-:W-:-:S06]  /*4db0*/  UMOV UR11, 0x40000040 ;  /* 0x40000040000b7882 */ /* 0x000fcc0000000000 */
[----:B------:R-:W-:Y:S01]  /*4dc0*/  UMOV UR10, UR5 ;  /* 0x00000005000a7c82 */ /* 0x000fe20008000000 */
[----:B------:R-:W-:Y:S02]  /*4dd0*/  WARPGROUP.DEPBAR.LE gsb0, 0x0 ;  /* 0x00008000000079c5 */ /* 0x000fe40000010000 */
[----:B------:R-:W-:-:S06]  /*4de0*/  WARPGROUP.ARRIVE ;  /* 0x00000000000079c5 */ /* 0x000fcc0000000000 */
[----:B------:R-:W-:Y:S01]  /*4df0*/  HGMMA.64x16x16.F32.BF16 R152, gdesc[UR8].tnspA, RZ, !UPT, gsb0 ;  /* 0x20200000089879f0 */ /* 0x000fe2000c0018ff */
[----:B------:R-:W-:Y:S02]  /*4e00*/  UIADD3 UR10, UR4, 0x2, URZ ;  /* 0x00000002040a7890 */ /* 0x000fe4000fffe03f */
[----:B------:R-:W-:Y:S01]  /*4e10*/  UIADD3 UR8, UR6, 0x80, URZ ;  /* 0x0000008006087890 */ /* 0x000fe2000fffe03f */
[----:B------:R-:W-:Y:S01]  /*4e20*/  UMOV UR11, 0x40000040 ;  /* 0x40000040000b7882 */ /* 0x000fe20000000000 */
[----:B------:R-:W-:Y:S01]  /*4e30*/  UMOV UR9, 0x40000040 ;  /* 0x4000004000097882 */ /* 0x000fe20000000000 */
[----:B------:R-:W-:Y:S02]  /*4e40*/  WARPGROUP.DEPBAR.LE gsb0, 0x0 ;  /* 0x00008000000079c5 */ /* 0x000fe40000010000 */
[----:B------:R-:W-:-:S06]  /*4e50*/  WARPGROUP.ARRIVE ;  /* 0x00000000000079c5 */ /* 0x000fcc0000000000 */
[----:B------:R-:W-:Y:S01]  /*4e60*/  HGMMA.64x16x16.F32.BF16 R184, gdesc[UR8].tnspA, R184, gsb0 ;  /* 0x2020000008b879f0 */ /* 0x000fe200080018b8 */
[----:B------:R-:W-:Y:S01]  /*4e70*/  UIADD3 UR5, UR4, 0x82, URZ ;  /* 0x0000008204057890 */ /* 0x000fe2000fffe03f */
[----:B------:R-:W-:-:S06]  /*4e80*/  UMOV UR11, 0x40000040 ;  /* 0x40000040000b7882 */ /* 0x000fcc0000000000 */
[----:B------:R-:W-:Y:S01]  /*4e90*/  UMOV UR10, UR5 ;  /* 0x00000005000a7c82 */ /* 0x000fe20008000000 */
        /* <DEDUP_REMOVED lines=206> */
[----:B------:R-:W-:Y:S03]  /*5b80*/  HGMMA.64x16x16.F32.BF16 R152, gdesc[UR8].tnspA, R152, gsb0 ;  /* 0x20200000089879f0 */ /* 0x000fe60008001898 */
[----:B------:R-:W-:Y:S02]  /*5b90*/  WARPGROUP.DEPBAR.LE gsb0, 0x0 ;  /* 0x00008000000079c5 */ /* 0x000fe40000010000 */
[----:B------:R-:W-:Y:S05]  /*5ba0*/  @!P0 BRA `(.L_x_24) ;  /* 0x0000000000048947 */ /* 0x000fea0003800000 */
[----:B------:R-:W-:Y:S01]  /*5bb0*/  BPT.TRAP 0x1 ;  /* 0x000000040000795c */ /* 0x000fe20000300000 */
.L_x_24:
[----:B------:R-:W-:Y:S01]  /*5bc0*/  LOP3.LUT R235, R235, 0x2800000, RZ, 0xfc, !PT ;  /* 0x02800000ebeb7812 */ /* 0x000fe200078efcff */
[----:B------:R-:W-:Y:S01]  /*5bd0*/  VIADD R4, R3, 0x38840 ;  /* 0x0003884003047836 */ /* 0x000fe20000000000 */
[----:B------:R-:W-:Y:S01]  /*5be0*/  UMOV UR7, 0x40000040 ;  /* 0x4000004000077882 */ /* 0x000fe20000000000 */
[----:B------:R-:W1:Y:S02]  /*5bf0*/  S2R R5, SR_TID.X ;  /* 0x0000000000057919 */ /* 0x000e640000002100 */
[----:B------:R-:W-:Y:S01]  /*5c00*/  IMAD R235, R0, 0x500, R235 ;  /* 0x0000050000eb7824 */ /* 0x000fe200078e02eb */
[----:B------:R-:W-:-:S04]  /*5c10*/  PRMT R4, RZ, 0x654, R4 ;  /* 0x00000654ff047816 */ /* 0x000fc80000000004 */
[----:B------:R-:W-:Y:S01]  /*5c20*/  R2UR UR4, R235 ;  /* 0x00000000eb0472ca */ /* 0x000fe200000e0000 */
[----:B------:R2:W-:Y:S01]  /*5c30*/  SYNCS.ARRIVE.TRANS64.RED.A1T0 RZ, [R4+URZ], RZ ;  /* 0x000000ff04ff79a7 */ /* 0x0005e2000810043f */
[----:B------:R-:W-:-:S11]  /*5c40*/  WARPGROUP.ARRIVE ;  /* 0x00000000000079c5 */ /* 0x000fd60000000000 */
[----:B------:R-:W-:Y:S02]  /*5c50*/  UMOV UR6, UR4 ;  /* 0x0000000400067c82 */ /* 0x000fe40008000000 */
[----:B------:R-:W-:Y:S01]  /*5c60*/  HGMMA.64x128x16.F32.BF16 R88, R208, gdesc[UR4].tnspB, R88, gsb0 ;  /* 0x41e00004d0587df0 */ /* 0x000fe20008001858 */
[----:B------:R-:W-:Y:S01]  /*5c70*/  UIADD3 UR6, UR4, 0x80, URZ ;  /* 0x0000008004067890 */ /* 0x000fe2000fffe03f */
[----:B------:R-:W-:Y:S01]  /*5c80*/  UMOV UR7, 0x40000040 ;  /* 0x4000004000077882 */ /* 0x000fe20000000000 */
[----:B-1----:R-:W-:-:S05]  /*5c90*/  SHF.R.U32.HI R5, RZ, 0x7, R5 ;  /* 0x00000007ff057819 */ /* 0x002fca0000011605 */
[----:B--2---:R-:W-:Y:S01]  /*5ca0*/  VIADD R4, R5, 0x9 ;  /* 0x0000000905047836 */ /* 0x004fe20000000000 */
[----:B------:R-:W-:Y:S02]  /*5cb0*/  WARPGROUP.DEPBAR.LE gsb0, 0x0 ;  /* 0x00008000000079c5 */ /* 0x000fe40000010000 */
[----:B------:R-:W-:-:S06]  /*5cc0*/  WARPGROUP.ARRIVE ;  /* 0x00000000000079c5 */ /* 0x000fcc0000000000 */
[----:B------:R-:W-:Y:S01]  /*5cd0*/  HGMMA.64x128x16.F32.BF16 R88, R204, gdesc[UR4].tnspB, R88, gsb0 ;  /* 0x41e00004cc587df0 */ /* 0x000fe20008001858 */
[----:B------:R-:W-:Y:S01]  /*5ce0*/  UIADD3 UR6, UR4, 0x100, URZ ;  /* 0x0000010004067890 */ /* 0x000fe2000fffe03f */
[----:B------:R-:W-:Y:S01]  /*5cf0*/  UMOV UR7, 0x40000040 ;  /* 0x4000004000077882 */ /* 0x000fe20000000000 */
[----:B------:R-:W-:Y:S02]  /*5d00*/  WARPGROUP.DEPBAR.LE gsb0, 0x0 ;  /* 0x00008000000079c5 */ /* 0x000fe40000010000 */
[----:B------:R-:W-:-:S07]  /*5d10*/  WARPGROUP.ARRIVE ;  /* 0x00000000000079c5 */ /* 0x000fce0000000000 */
[----:B------:R-:W-:Y:S01]  /*5d20*/  HGMMA.64x128x16.F32.BF16 R88, R200, gdesc[UR4].tnspB, R88, gsb0 ;  /* 0x41e00004c8587df0 */ /* 0x000fe20008001858 */
[----:B------:R-:W-:Y:S01]  /*5d30*/  UIADD3 UR6, UR4, 0x180, URZ ;  /* 0x0000018004067890 */ /* 0x000fe2000fffe03f */
[----:B------:R-:W-:Y:S01]  /*5d40*/  UMOV UR7, 0x40000040 ;  /* 0x4000004000077882 */ /* 0x000fe20000000000 */
[----:B------:R-:W-:Y:S01]  /*5d50*/  UIADD3 UR4, UR4, 0x200, URZ ;  /* 0x0000020004047890 */ /* 0x000fe2000fffe03f */
[----:B------:R-:W-:Y:S02]  /*5d60*/  WARPGROUP.DEPBAR.LE gsb0, 0x0 ;  /* 0x00008000000079c5 */ /* 0x000fe40000010000 */
[----:B------:R-:W-:-:S06]  /*5d70*/  WARPGROUP.ARRIVE ;  /* 0x00000000000079c5 */ /* 0x000fcc0000000000 */
[----:B------:R-:W-:Y:S01]  /*5d80*/  HGMMA.64x128x16.F32.BF16 R88, R196, gdesc[UR4].tnspB, R88, gsb0 ;  /* 0x41e00004c4587df0 */ /* 0x000fe20008001858 */
[----:B------:R-:W-:Y:S01]  /*5d90*/  UMOV UR6, UR4 ;  /* 0x0000000400067c82 */ /* 0x000fe20008000000 */
[----:B------:R-:W-:Y:S01]  /*5da0*/  UMOV UR7, 0x40000040 ;  /* 0x4000004000077882 */ /* 0x000fe20000000000 */
[----:B------:R-:W-:Y:S02]  /*5db0*/  WARPGROUP.DEPBAR.LE gsb0, 0x0 ;  /* 0x00008000000079c5 */ /* 0x000fe40000010000 */
[----:B------:R-:W-:-:S07]  /*5dc0*/  WARPGROUP.ARRIVE ;  /* 0x00000000000079c5 */ /* 0x000fce0000000000 */
[----:B------:R-:W-:Y:S03]  /*5dd0*/  HGMMA.64x128x16.F32.BF16 R88, R192, gdesc[UR4].tnspB, R88, gsb0 ;  /* 0x41e00004c0587df0 */ /* 0x000fe60008001858 */
[----:B------:R-:W-:Y:S02]  /*5de0*/  WARPGROUP.DEPBAR.LE gsb0, 0x0 ;  /* 0x00008000000079c5 */ /* 0x000fe40000010000 */
[----:B------:R1:W-:Y:S02]  /*5df0*/  BAR.SYNC.DEFER_BLOCKING R4, 0xa0 ;  /* 0x000280040000751d */ /* 0x0003e40000010000 */
[----:B-1----:R-:W-:-:S04]  /*5e00*/  VIADD R4, R5, 0xc ;  /* 0x0000000c05047836 */ /* 0x002fc80000000000 */
[----:B------:R1:W-:Y:S04]  /*5e10*/  STS.128 [R2+0x10000], R184 ;  /* 0x010000b802007388 */ /* 0x0003e80000000c00 */
        /* <DEDUP_REMOVED lines=8> */
[----:B------:R1:W-:Y:S01]  /*5ea0*/  STS.128 [R2+0x14800], R156 ;  /* 0x0148009c02007388 */ /* 0x0003e20000000c00 */
[----:B------:R-:W-:Y:S01]  /*5eb0*/  @!PT LDS RZ, [RZ] ;  /* 0x00000000fffff984 */ /* 0x000fe20000000800 */
[----:B------:R-:W-:Y:S01]  /*5ec0*/  @!PT LDS RZ, [RZ] ;  /* 0x00000000fffff984 */ /* 0x000fe20000000800 */
[----:B------:R-:W-:Y:S01]  /*5ed0*/  @!PT LDS RZ, [RZ] ;  /* 0x00000000fffff984 */ /* 0x000fe20000000800 */
[----:B------:R-:W-:Y:S01]  /*5ee0*/  @!PT LDS RZ, [RZ] ;  /* 0x00000000fffff984 */ /* 0x000fe20000000800 */
[----:B------:R2:W-:Y:S06]  /*5ef0*/  MEMBAR.ALL.CTA ;  /* 0x0000000000007992 */ /* 0x0005ec0000008000 */
[----:B--2---:R-:W2:Y:S02]  /*5f00*/  FENCE.VIEW.ASYNC.S ;  /* 0x00000000000073c6 */ /* 0x004ea40000000000 */
[----:B--2---:R1:W-:Y:S06]  /*5f10*/  BAR.ARV R4, 0xa0 ;  /* 0x000280040000751d */ /* 0x0043ec0000002000 */
[----:B------:R-:W-:Y:S05]  /*5f20*/  @!P0 BRA `(.L_x_25) ;  /* 0x0000000000048947 */ /* 0x000fea0003800000 */
[----:B------:R-:W-:Y:S01]  /*5f30*/  BPT.TRAP 0x1 ;  /* 0x000000040000795c */ /* 0x000fe20000300000 */
.L_x_25:
[----:B-1----:R-:W2:Y:S01]  /*5f40*/  LDL R4, [R1+0x10] ;  /* 0x0000100001047983 */ /* 0x002ea20000100800 */
[----:B------:R-:W-:Y:S02]  /*5f50*/  VIADD R236, R236, 0x1 ;  /* 0x00000001ecec7836 */ /* 0x000fe40000000000 */
[----:B------:R-:W-:Y:S02]  /*5f60*/  VIADD R0, R0, 0x1 ;  /* 0x0000000100007836 */ /* 0x000fe40000000000 */
[----:B------:R-:W-:-:S03]  /*5f70*/  VIADD R3, R3, 0x38820 ;  /* 0x0003882003037836 */ /* 0x000fc60000000000 */
[C---:B------:R-:W-:Y:S02]  /*5f80*/  ISETP.NE.AND P0, PT, R0.reuse, 0x2, PT ;  /* 0x000000020000780c */ /* 0x040fe40003f05270 */
[----:B------:R-:W-:Y:S02]  /*5f90*/  PRMT R3, RZ, 0x654, R3 ;  /* 0x00000654ff037816 */ /* 0x000fe40000000003 */
[----:B------:R-:W-:Y:S02]  /*5fa0*/  SEL R0, R0, RZ, P0 ;  /* 0x000000ff00007207 */ /* 0x000fe40000000000 */
[----:B------:R3:W-:Y:S01]  /*5fb0*/  SYNCS.ARRIVE.TRANS64.RED.A1T0 RZ, [R3+URZ], RZ ;  /* 0x000000ff03ff79a7 */ /* 0x0007e2000810043f */
[----:B--2---:R-:W-:Y:S02]  /*5fc0*/  ISETP.GE.AND P1, PT, R236, R4, PT ;  /* 0x00000004ec00720c */ /* 0x004fe40003f26270 */
[----:B------:R-:W-:-:S04]  /*5fd0*/  SEL R4, RZ, 0x1, P0 ;  /* 0x00000001ff047807 */ /* 0x000fc80000000000 */
[----:B------:R-:W-:-:S07]  /*5fe0*/  LOP3.LUT R237, R237, R4, RZ, 0x3c, !PT ;  /* 0x00000004eded7212 */ /* 0x000fce00078e3cff */
[----:B---3--:R-:W-:Y:S05]  /*5ff0*/  @!P1 BRA `(.L_x_26) ;  /* 0xffffffb400109947 */ /* 0x008fea000383ffff */
.L_x_15:
[----:B------:R-:W2:Y:S01]  /*6000*/  S2R R18, SR_CgaCtaId ;  /* 0x0000000000127919 */ /* 0x000ea20000008800 */
[----:B------:R-:W-:Y:S01]  /*6010*/  MOV R17, 0x400 ;  /* 0x0000040000117802 */ /* 0x000fe20000000f00 */
[----:B------:R-:W-:Y:S02]  /*6020*/  ULDC UR4, c[0x0][0x740] ;  /* 0x0001d00000047ab9 */ /* 0x000fe40000000800 */
[----:B------:R-:W-:Y:S01]  /*6030*/  FMUL.FTZ R88, R88, UR4 ;  /* 0x0000000458587c20 */ /* 0x000fe20008410000 */
        /* <DEDUP_REMOVED lines=27> */
[----:B--2---:R-:W-:Y:S01]  /*61f0*/  LEA R17, R18, R17, 0x18 ;  /* 0x0000001112117211 */ /* 0x004fe200078ec0ff */
[----:B------:R-:W-:Y:S01]  /*6200*/  FMUL.FTZ R116, R116, UR4 ;  /* 0x0000000474747c20 */ /* 0x000fe20008410000 */
[----:B------:R-:W-:Y:S01]  /*6210*/  FMUL.FTZ R117, R117, UR4 ;  /* 0x0000000475757c20 */ /* 0x000fe20008410000 */
[----:B------:R-:W-:Y:S01]  /*6220*/  FMUL.FTZ R118, R118, UR4 ;  /* 0x0000000476767c20 */ /* 0x000fe20008410000 */
[----:B------:R-:W-:Y:S01]  /*6230*/  LOP3.LUT P0, RZ, R17, 0x3ff, RZ, 0xc0, !PT ;  /* 0x000003ff11ff7812 */ /* 0x000fe2000780c0ff */
        /* <DEDUP_REMOVED lines=33> */
[----:B------:R-:W-:Y:S06]  /*6450*/  @!P0 BRA `(.L_x_27) ;  /* 0x0000000000408947 */ /* 0x000fec0003800000 */
[----:B------:R-:W-:Y:S01]  /*6460*/  MOV R0, 0x0 ;  /* 0x0000000000007802 */ /* 0x000fe20000000f00 */
[----:B------:R-:W-:Y:S01]  /*6470*/  ULDC.64 UR4, c[0x4][0x90] ;  /* 0x0100240000047ab9 */ /* 0x000fe20000000a00 */
[----:B------:R-:W-:Y:S01]  /*6480*/  ULDC.64 UR6, c[0x4][0x98] ;  /* 0x0100260000067ab9 */ /* 0x000fe20000000a00 */
[----:B------:R-:W-:Y:S01]  /*6490*/  IMAD.U32 R4, RZ, RZ, UR4 ;  /* 0x00000004ff047e24 */ /* 0x000fe2000f8e00ff */
[----:B------:R2:W3:Y:S01]  /*64a0*/  LDC.64 R2, c[0x4][R0] ;  /* 0x0100000000027b82 */ /* 0x0004e20000000a00 */
        /* <DEDUP_REMOVED lines=8> */
[----:B-12---:R-:W-:-:S07]  /*6530*/  IMAD.MOV.U32 R13, RZ, RZ, RZ ;  /* 0x000000ffff0d7224 */ /* 0x006fce00078e00ff */
[----:B------:R-:W-:-:S07]  /*6540*/  LEPC R20, `(.L_x_27) ;  /* 0x000000001014794e */ /* 0x000fce0000000000 */
[----:B---3--:R-:W-:Y:S05]  /*6550*/  CALL.ABS.NOINC R2 ;  /* 0x0000000002007343 */ /* 0x008fea0003c00000 */
.L_x_27:
[----:B------:R-:W-:-:S05]  /*6560*/  VIADD R16, R17, 0x8000 ;  /* 0x0000800011107836 */ /* 0x000fca0000000000 */
[----:B------:R-:W-:-:S13]  /*6570*/  LOP3.LUT P0, RZ, R16, 0x3ff, RZ, 0xc0, !PT ;  /* 0x000003ff10ff7812 */ /* 0x000fda000780c0ff */
[----:B------:R-:W-:Y:S05]  /*6580*/  @!P0 BRA `(.L_x_28) ;  /* 0x0000000000408947 */ /* 0x000fea0003800000 */
        /* <DEDUP_REMOVED lines=16> */
.L_x_28:
        /* <DEDUP_REMOVED lines=18> */
.L_x_29:
        /* <DEDUP_REMOVED lines=18> */
.L_x_30:
[----:B------:R-:W2:Y:S01]  /*68d0*/  LDL.LU R16, [R1+0x1c] ;  /* 0x00001c0001107983 */ /* 0x000ea20000300800 */
[----:B------:R-:W-:Y:S02]  /*68e0*/  F2FP.BF16.F32.PACK_AB R24, R25, R24 ;  /* 0x000000181918723e */ /* 0x000fe400000010ff */
[----:B------:R-:W-:Y:S01]  /*68f0*/  F2FP.BF16.F32.PACK_AB R25, R27, R26 ;  /* 0x0000001a1b19723e */ /* 0x000fe200000010ff */
[----:B------:R-:W3:Y:S01]  /*6900*/  S2R R0, SR_TID.X ;  /* 0x0000000000007919 */ /* 0x000ee20000002100 */
[----:B------:R-:W-:Y:S02]  /*6910*/  F2FP.BF16.F32.PACK_AB R32, R33, R32 ;  /* 0x000000202120723e */ /* 0x000fe400000010ff */
[----:B------:R-:W-:Y:S02]  /*6920*/  F2FP.BF16.F32.PACK_AB R26, R29, R28 ;  /* 0x0000001c1d1a723e */ /* 0x000fe400000010ff */
[----:B------:R-:W-:Y:S02]  /*6930*/  F2FP.BF16.F32.PACK_AB R27, R31, R30 ;  /* 0x0000001e1f1b723e */ /* 0x000fe400000010ff */
[----:B------:R-:W-:-:S02]  /*6940*/  F2FP.BF16.F32.PACK_AB R33, R35, R34 ;  /* 0x000000222321723e */ /* 0x000fc400000010ff */
[----:B------:R-:W-:Y:S02]  /*6950*/  F2FP.BF16.F32.PACK_AB R40, R41, R40 ;  /* 0x000000282928723e */ /* 0x000fe400000010ff */
[----:B------:R-:W-:Y:S02]  /*6960*/  F2FP.BF16.F32.PACK_AB R34, R37, R36 ;  /* 0x000000242522723e */ /* 0x000fe400000010ff */
        /* <DEDUP_REMOVED lines=9> */
[----:B------:R-:W-:Y:S01]  /*6a00*/  F2FP.BF16.F32.PACK_AB R57, R59, R58 ;  /* 0x0000003a3b39723e */ /* 0x000fe200000010ff */
[----:B---3--:R-:W-:Y:S01]  /*6a10*/  VIADD R9, R0, 0xffffff80 ;  /* 0xffffff8000097836 */ /* 0x008fe20000000000 */
[----:B------:R-:W-:-:S02]  /*6a20*/  F2FP.BF16.F32.PACK_AB R64, R65, R64 ;  /* 0x000000404140723e */ /* 0x000fc400000010ff */
[----:B------:R-:W-:Y:S02]  /*6a30*/  F2FP.BF16.F32.PACK_AB R58, R61, R60 ;  /* 0x0000003c3d3a723e */ /* 0x000fe400000010ff */
[----:B------:R-:W-:Y:S02]  /*6a40*/  SHF.R.S32.HI R2, RZ, 0x1f, R9 ;  /* 0x0000001fff027819 */ /* 0x000fe40000011409 */
[----:B------:R-:W-:Y:S02]  /*6a50*/  F2FP.BF16.F32.PACK_AB R59, R63, R62 ;  /* 0x0000003e3f3b723e */ /* 0x000fe400000010ff */
[CC--:B------:R-:W-:Y:S02]  /*6a60*/  LEA.HI R0, R2.reuse, R9.reuse, RZ, 0x4 ;  /* 0x0000000902007211 */ /* 0x0c0fe400078f20ff */
[----:B------:R-:W-:Y:S02]  /*6a70*/  LEA.HI R2, R2, R9, RZ, 0x5 ;  /* 0x0000000902027211 */ /* 0x000fe400078f28ff */
[----:B------:R-:W-:-:S02]  /*6a80*/  LOP3.LUT R0, R0, 0xfffffff0, RZ, 0xc0, !PT ;  /* 0xfffffff000007812 */ /* 0x000fc400078ec0ff */
[----:B------:R-:W-:Y:S01]  /*6a90*/  SHF.R.S32.HI R6, RZ, 0x5, R2 ;  /* 0x00000005ff067819 */ /* 0x000fe20000011402 */
[----:B------:R-:W-:Y:S01]  /*6aa0*/  IMAD.MOV.U32 R2, RZ, RZ, 0x40 ;  /* 0x00000040ff027424 */ /* 0x000fe200078e00ff */
[----:B------:R-:W-:Y:S01]  /*6ab0*/  F2FP.BF16.F32.PACK_AB R65, R67, R66 ;  /* 0x000000424341723e */ /* 0x000fe200000010ff */
[----:B------:R-:W-:Y:S01]  /*6ac0*/  IMAD.IADD R0, R9, 0x1, -R0 ;  /* 0x0000000109007824 */ /* 0x000fe200078e0a00 */
[----:B------:R-:W-:Y:S02]  /*6ad0*/  F2FP.BF16.F32.PACK_AB R72, R73, R72 ;  /* 0x000000484948723e */ /* 0x000fe400000010ff */
[----:B------:R-:W-:Y:S02]  /*6ae0*/  F2FP.BF16.F32.PACK_AB R66, R69, R68 ;  /* 0x000000444542723e */ /* 0x000fe400000010ff */
[----:B------:R-:W-:Y:S02]  /*6af0*/  SHF.R.S32.HI R3, RZ, 0x1f, R0 ;  /* 0x0000001fff037819 */ /* 0x000fe40000011400 */
[----:B------:R-:W-:-:S02]  /*6b00*/  F2FP.BF16.F32.PACK_AB R67, R71, R70 ;  /* 0x000000464743723e */ /* 0x000fc400000010ff */
[----:B------:R-:W-:Y:S02]  /*6b10*/  LEA.HI R3, R3, R0, RZ, 0x3 ;  /* 0x0000000003037211 */ /* 0x000fe400078f18ff */
[----:B------:R-:W-:Y:S02]  /*6b20*/  F2FP.BF16.F32.PACK_AB R73, R75, R74 ;  /* 0x0000004a4b49723e */ /* 0x000fe400000010ff */
[C---:B------:R-:W-:Y:S01]  /*6b30*/  LOP3.LUT R5, R3.reuse, 0xfffffff8, RZ, 0xc0, !PT ;  /* 0xfffffff803057812 */ /* 0x040fe200078ec0ff */
[----:B------:R-:W-:Y:S01]  /*6b40*/  IMAD.SHL.U32 R3, R3, 0x40, RZ ;  /* 0x0000004003037824 */ /* 0x000fe200078e00ff */
[----:B------:R-:W-:Y:S02]  /*6b50*/  F2FP.BF16.F32.PACK_AB R80, R81, R80 ;  /* 0x000000505150723e */ /* 0x000fe400000010ff */
[----:B------:R-:W-:Y:S01]  /*6b60*/  F2FP.BF16.F32.PACK_AB R74, R77, R76 ;  /* 0x0000004c4d4a723e */ /* 0x000fe200000010ff */
[----:B------:R-:W-:Y:S01]  /*6b70*/  IMAD.IADD R5, R0, 0x1, -R5 ;  /* 0x0000000100057824 */ /* 0x000fe200078e0a05 */
[----:B------:R-:W-:-:S02]  /*6b80*/  LOP3.LUT R3, R3, 0x7ffffe00, RZ, 0xc0, !PT ;  /* 0x7ffffe0003037812 */ /* 0x000fc400078ec0ff */
[----:B------:R-:W-:Y:S01]  /*6b90*/  F2FP.BF16.F32.PACK_AB R75, R79, R78 ;  /* 0x0000004e4f4b723e */ /* 0x000fe200000010ff */
[C---:B------:R-:W-:Y:S01]  /*6ba0*/  IMAD.SHL.U32 R0, R5.reuse, 0x40, RZ ;  /* 0x0000004005007824 */ /* 0x040fe200078e00ff */
[----:B------:R-:W-:Y:S01]  /*6bb0*/  R2P PR, R5, 0x6 ;  /* 0x0000000605007804 */ /* 0x000fe20000000000 */
[----:B------:R-:W-:Y:S01]  /*6bc0*/  IMAD R3, R6, 0x400, R3 ;  /* 0x0000040006037824 */ /* 0x000fe200078e0203 */
[----:B------:R-:W-:Y:S01]  /*6bd0*/  F2FP.BF16.F32.PACK_AB R81, R83, R82 ;  /* 0x000000525351723e */ /* 0x000fe200000010ff */
[----:B------:R-:W3:Y:S01]  /*6be0*/  SHFL.IDX PT, R5, R6, RZ, 0x1f ;  /* 0x00001fff06057589 */ /* 0x000ee200000e0000 */
[----:B------:R-:W-:Y:S02]  /*6bf0*/  LOP3.LUT R0, R0, 0x1c0, RZ, 0xc0, !PT ;  /* 0x000001c000007812 */ /* 0x000fe400078ec0ff */
[----:B------:R-:W-:Y:S02]  /*6c00*/  SEL R2, R2, 0xffffffc0, !P2 ;  /* 0xffffffc002027807 */ /* 0x000fe40005000000 */
        /* <DEDUP_REMOVED lines=33> */
[----:B------:R-:W-:Y:S01]  /*6e20*/  F2FP.BF16.F32.PACK_AB R147, R151, R150 ;  /* 0x000000969793723e */ /* 0x000fe200000010ff */
[----:B------:R-:W-:Y:S01]  /*6e30*/  BAR.SYNC.DEFER_BLOCKING 0x1, 0x100 ;  /* 0x0044000000007b1d */ /* 0x000fe20000010000 */
[----:B---3--:R-:W-:Y:S01]  /*6e40*/  ISETP.NE.AND P0, PT, R5, 0x7, PT ;  /* 0x000000070500780c */ /* 0x008fe20003f05270 */
[----:B--2---:R-:W-:-:S05]  /*6e50*/  IMAD.SHL.U32 R7, R16, 0x8, RZ ;  /* 0x0000000810077824 */ /* 0x004fca00078e00ff */
[----:B------:R-:W-:Y:S02]  /*6e60*/  LOP3.LUT R7, R0, 0x8, R7, 0xf8, !PT ;  /* 0x0000000800077812 */ /* 0x000fe400078ef807 */
[----:B------:R-:W-:-:S04]  /*6e70*/  SHF.R.U32.HI R0, RZ, 0x3, R0 ;  /* 0x00000003ff007819 */ /* 0x000fc80000011600 */
[----:B------:R-:W-:-:S05]  /*6e80*/  LOP3.LUT R0, R7, R0, RZ, 0x3c, !PT ;  /* 0x0000000007007212 */ /* 0x000fca00078e3cff */
[----:B------:R-:W-:Y:S02]  /*6e90*/  IMAD.IADD R0, R0, 0x1, R3 ;  /* 0x0000000100007824 */ /* 0x000fe400078e0203 */
[----:B------:R-:W-:Y:S02]  /*6ea0*/  IMAD.MOV.U32 R3, RZ, RZ, 0x20 ;  /* 0x00000020ff037424 */ /* 0x000fe400078e00ff */
[----:B------:R-:W-:-:S03]  /*6eb0*/  IMAD R0, R0, 0x2, R17 ;  /* 0x0000000200007824 */ /* 0x000fc600078e0211 */
[----:B------:R-:W-:Y:S02]  /*6ec0*/  SEL R3, R3, 0xffffffe0, !P1 ;  /* 0xffffffe003037807 */ /* 0x000fe40004800000 */
[--C-:B------:R-:W-:Y:S01]  /*6ed0*/  IADD3 R4, R2, 0x8000, R0.reuse ;  /* 0x0000800002047810 */ /* 0x100fe20007ffe000 */
[----:B------:R2:W-:Y:S01]  /*6ee0*/  STSM.16.M88.4 [R0+0x8000], R24 ;  /* 0x0080001800007844 */ /* 0x0005e20000000200 */
[----:B------:R-:W-:-:S05]  /*6ef0*/  IADD3 R3, R3, 0x8000, R0 ;  /* 0x0000800003037810 */ /* 0x000fca0007ffe000 */
[----:B------:R-:W-:Y:S01]  /*6f00*/  IMAD.IADD R2, R3, 0x1, R2 ;  /* 0x0000000103027824 */ /* 0x000fe200078e0202 */
[----:B------:R2:W-:Y:S04]  /*6f10*/  STSM.16.M88.4 [R3], R32 ;  /* 0x0000002003007844 */ /* 0x0005e80000000200 */
[----:B------:R2:W-:Y:S04]  /*6f20*/  STSM.16.M88.4 [R4], R40 ;  /* 0x0000002804007844 */ /* 0x0005e80000000200 */
[----:B------:R2:W-:Y:S04]  /*6f30*/  STSM.16.M88.4 [R2], R48 ;  /* 0x0000003002007844 */ /* 0x0005e80000000200 */
[----:B------:R2:W-:Y:S04]  /*6f40*/  STSM.16.M88.4 [R0+0xc000], R56 ;  /* 0x00c0003800007844 */ /* 0x0005e80000000200 */
[----:B------:R2:W-:Y:S04]  /*6f50*/  STSM.16.M88.4 [R3+0x4000], R64 ;  /* 0x0040004003007844 */ /* 0x0005e80000000200 */
[----:B------:R2:W-:Y:S04]  /*6f60*/  STSM.16.M88.4 [R4+0x4000], R72 ;  /* 0x0040004804007844 */ /* 0x0005e80000000200 */
[----:B------:R2:W-:Y:S04]  /*6f70*/  STSM.16.M88.4 [R2+0x4000], R80 ;  /* 0x0040005002007844 */ /* 0x0005e80000000200 */
[----:B------:R2:W-:Y:S04]  /*6f80*/  STSM.16.M88.4 [R0], R88 ;  /* 0x0000005800007844 */ /* 0x0005e80000000200 */
[----:B------:R2:W-:Y:S04]  /*6f90*/  STSM.16.M88.4 [R3+-0x8000], R96 ;  /* 0xff80006003007844 */ /* 0x0005e80000000200 */
[----:B------:R2:W-:Y:S04]  /*6fa0*/  STSM.16.M88.4 [R4+-0x8000], R104 ;  /* 0xff80006804007844 */ /* 0x0005e80000000200 */
[----:B------:R2:W-:Y:S04]  /*6fb0*/  STSM.16.M88.4 [R2+-0x8000], R112 ;  /* 0xff80007002007844 */ /* 0x0005e80000000200 */
[----:B------:R2:W-:Y:S04]  /*6fc0*/  STSM.16.M88.4 [R0+0x4000], R120 ;  /* 0x0040007800007844 */ /* 0x0005e80000000200 */
[----:B------:R2:W-:Y:S04]  /*6fd0*/  STSM.16.M88.4 [R3+-0x4000], R128 ;  /* 0xffc0008003007844 */ /* 0x0005e80000000200 */
[----:B------:R2:W-:Y:S04]  /*6fe0*/  STSM.16.M88.4 [R4+-0x4000], R136 ;  /* 0xffc0008804007844 */ /* 0x0005e80000000200 */
[----:B------:R2:W-:Y:S01]  /*6ff0*/  STSM.16.M88.4 [R2+-0x4000], R144 ;  /* 0xffc0009002007844 */ /* 0x0005e20000000200 */
[----:B------:R-:W-:Y:S01]  /*7000*/  @!PT LDS RZ, [RZ] ;  /* 0x00000000fffff984 */ /* 0x000fe20000000800 */
[----:B------:R-:W-:Y:S01]  /*7010*/  @!PT LDS RZ, [RZ] ;  /* 0x00000000fffff984 */ /* 0x000fe20000000800 */
[----:B------:R-:W-:Y:S01]  /*7020*/  @!PT LDS RZ, [RZ] ;  /* 0x00000000fffff984 */ /* 0x000fe20000000800 */
[----:B------:R-:W-:Y:S01]  /*7030*/  @!PT LDS RZ, [RZ] ;  /* 0x00000000fffff984 */ /* 0x000fe20000000800 */
[----:B------:R3:W-:Y:S06]  /*7040*/  MEMBAR.ALL.CTA ;  /* 0x0000000000007992 */ /* 0x0007ec0000008000 */
[----:B---3--:R-:W3:Y:S02]  /*7050*/  FENCE.VIEW.ASYNC.S ;  /* 0x00000000000073c6 */ /* 0x008ee40000000000 */
[----:B---3--:R-:W-:Y:S06]  /*7060*/  BAR.ARV 0x1, 0x120 ;  /* 0x0044800000007b1d */ /* 0x008fec0000002000 */
[----:B------:R-:W-:Y:S05]  /*7070*/  @P0 BRA `(.L_x_31) ;  /* 0x0000000000840947 */ /* 0x000fea0003800000 */
[----:B------:R-:W-:Y:S01]  /*7080*/  BAR.SYNC.DEFER_BLOCKING 0x1, 0x120 ;  /* 0x0044800000007b1d */ /* 0x000fe20000010000 */
[----:B------:R-:W-:-:S05]  /*7090*/  ELECT P0, URZ, PT ;  /* 0x00000000003f782f */ /* 0x000fca0003800000 */
[----:B------:R-:W-:Y:S08]  /*70a0*/  BSSY B0, `(.L_x_31) ;  /* 0x000001e000007945 */ /* 0x000ff00003800000 */
[----:B------:R-:W-:Y:S05]  /*70b0*/  @!P0 BRA `(.L_x_32) ;  /* 0x0000000000708947 */ /* 0x000fea0003800000 */
[----:B------:R-:W3:Y:S01]  /*70c0*/  S2UR UR10, SR_CTAID.X ;  /* 0x00000000000a79c3 */ /* 0x000ee20000002500 */
[----:B------:R-:W-:Y:S01]  /*70d0*/  R2UR UR13, R17 ;  /* 0x00000000110d72ca */ /* 0x000fe200000e0000 */
[----:B------:R-:W-:Y:S01]  /*70e0*/  ULDC.64 UR6, c[0x0][0x198] ;  /* 0x0000660000067ab9 */ /* 0x000fe20000000a00 */
[----:B------:R-:W-:Y:S01]  /*70f0*/  UMOV UR9, URZ ;  /* 0x0000003f00097c82 */ /* 0x000fe20008000000 */
[----:B------:R-:W-:Y:S02]  /*7100*/  UIADD3 UR4, UP0, UR6, 0x770, URZ ;  /* 0x0000077006047890 */ /* 0x000fe4000ff1e03f */
[----:B------:R-:W-:Y:S02]  /*7110*/  UIADD3 UR6, UP1, UR6, 0x670, URZ ;  /* 0x0000067006067890 */ /* 0x000fe4000ff3e03f */
[----:B------:R-:W4:Y:S01]  /*7120*/  S2UR UR11, SR_CTAID.Y ;  /* 0x00000000000b79c3 */ /* 0x000f220000002600 */
[----:B------:R-:W-:Y:S02]  /*7130*/  UIADD3.X UR5, URZ, UR7, URZ, UP0, !UPT ;  /* 0x000000073f057290 */ /* 0x000fe400087fe43f */
[----:B------:R-:W-:Y:S01]  /*7140*/  UIADD3.X UR7, URZ, UR7, URZ, UP1, !UPT ;  /* 0x000000073f077290 */ /* 0x000fe20008ffe43f */
[----:B------:R-:W-:-:S02]  /*7150*/  UMOV UR25, 0x40 ;  /* 0x0000004000197882 */ /* 0x000fc40000000000 */
[----:B------:R-:W-:Y:S02]  /*7160*/  UIADD3 UR8, UR13, 0x8000, URZ ;  /* 0x000080000d087890 */ /* 0x000fe4000fffe03f */
[----:B------:R-:W5:Y:S01]  /*7170*/  S2UR UR12, SR_CTAID.Z ;  /* 0x00000000000c79c3 */ /* 0x000f620000002700 */
[----:B------:R-:W-:Y:S02]  /*7180*/  UIADD3 UR24, UR13, 0xc000, URZ ;  /* 0x0000c0000d187890 */ /* 0x000fe4000fffe03f */
[----:B------:R-:W-:Y:S01]  /*7190*/  UIADD3 UR16, UR13, 0x4000, URZ ;  /* 0x000040000d107890 */ /* 0x000fe2000fffe03f */
[----:B------:R-:W-:Y:S01]  /*71a0*/  UMOV UR17, 0x40 ;  /* 0x0000004000117882 */ /* 0x000fe20000000000 */
[----:B---3--:R-:W-:-:S07]  /*71b0*/  USHF.L.U32 UR10, UR10, 0x7, URZ ;  /* 0x000000070a0a7899 */ /* 0x008fce000800063f */
[----:B------:R-:W-:Y:S01]  /*71c0*/  UMOV UR26, UR10 ;  /* 0x0000000a001a7c82 */ /* 0x000fe20008000000 */
[----:B----4-:R-:W-:Y:S01]  /*71d0*/  UMOV UR27, UR11 ;  /* 0x0000000b001b7c82 */ /* 0x010fe20008000000 */
[----:B------:R-:W-:Y:S01]  /*71e0*/  UMOV UR19, UR11 ;  /* 0x0000000b00137c82 */ /* 0x000fe20008000000 */
[----:B------:R-:W-:Y:S01]  /*71f0*/  UMOV UR18, UR10 ;  /* 0x0000000a00127c82 */ /* 0x000fe20008000000 */
[----:B-----5:R-:W-:Y:S01]  /*7200*/  UMOV UR28, UR12 ;  /* 0x0000000c001c7c82 */ /* 0x020fe20008000000 */
[----:B------:R3:W-:Y:S01]  /*7210*/  UTMASTG.4D [UR8], [UR4] ;  /* 0x00000008040073b5 */ /* 0x0007e20008018000 */
[----:B------:R-:W-:Y:S01]  /*7220*/  UMOV UR20, UR12 ;  /* 0x0000000c00147c82 */ /* 0x000fe20008000000 */
[----:B------:R4:W-:Y:S01]  /*7230*/  UTMASTG.4D [UR24], [UR4] ;  /* 0x00000018040073b5 */ /* 0x0009e20008018000 */
[----:B---3--:R-:W-:Y:S02]  /*7240*/  UMOV UR8, UR13 ;  /* 0x0000000d00087c82 */ /* 0x008fe40008000000 */
[----:B------:R4:W-:Y:S01]  /*7250*/  UTMASTG.4D [UR8], [UR6] ;  /* 0x00000008060073b5 */ /* 0x0009e20008018000 */
[----:B------:R4:W-:Y:S02]  /*7260*/  UTMASTG.4D [UR16], [UR6] ;  /* 0x00000010060073b5 */ /* 0x0009e40008018000 */
[----:B----4-:R0:W-:Y:S02]  /*7270*/  UTMACMDFLUSH ;  /* 0x00000000000079b7 */ /* 0x0101e40000000000 */
.L_x_32:
[----:B------:R-:W-:Y:S05]  /*7280*/  BSYNC B0 ;  /* 0x0000000000007941 */ /* 0x000fea0003800000 */
.L_x_31:
[----:B------:R-:W-:-:S04]  /*7290*/  DEPBAR.LE SB0, 0x0 ;  /* 0x000080000000791a */ /* 0x000fc80000000000 */
[----:B------:R-:W-:Y:S05]  /*72a0*/  BRA `(.L_x_7) ;  /* 0x0000002800207947 */ /* 0x000fea0003800000 */
.L_x_5:
[----:B------:R-:W-:-:S08]  /*72b0*/  NOP ;  /* 0x0000000000007918 */ /* 0x000fd00000000000 */
[----:B---3--:R-:W1:-:S00]  /*72c0*/  USETMAXREG.DEALLOC.CTAPOOL 0x18 ;  /* 0x00000018000079c8 */ /* 0x008e4000080e0500 */
[----:B-1----:R-:W-:Y:S01]  /*72d0*/  LOP3.LUT R2, R0, 0x3, RZ, 0xc0, !PT ;  /* 0x0000000300027812 */ /* 0x002fe200078ec0ff */
[----:B------:R-:W-:-:S05]  /*72e0*/  IMAD.MOV.U32 R0, RZ, RZ, RZ ;  /* 0x000000ffff007224 */ /* 0x000fca00078e00ff */
[----:B------:R-:W1:Y:S02]  /*72f0*/  SHFL.IDX PT, R2, R2, RZ, 0x1f ;  /* 0x00001fff02027589 */ /* 0x000e6400000e0000 */
[----:B-1----:R-:W-:-:S13]  /*7300*/  ISETP.NE.AND P0, PT, R2, RZ, PT ;  /* 0x000000ff0200720c */ /* 0x002fda0003f05270 */
[----:B------:R-:W-:Y:S05]  /*7310*/  @!P0 BRA `(.L_x_33) ;  /* 0x0000000800b08947 */ /* 0x000fea0003800000 */
[----:B------:R-:W-:-:S13]  /*7320*/  ISETP.NE.AND P0, PT, R2, 0x1, PT ;  /* 0x000000010200780c */ /* 0x000fda0003f05270 */
[----:B------:R-:W-:Y:S05]  /*7330*/  @P0 BRA `(.L_x_7) ;  /* 0x0000002400fc0947 */ /* 0x000fea0003800000 */
[----:B------:R-:W1:Y:S02]  /*7340*/  S2UR UR12, SR_CTAID.Z ;  /* 0x00000000000c79c3 */ /* 0x000e640000002700 */
[----:B-1----:R-:W-:-:S13]  /*7350*/  ISETP.LE.AND P0, PT, RZ, UR12, PT ;  /* 0x0000000cff007c0c */ /* 0x002fda000bf03270 */
[----:B------:R-:W-:Y:S05]  /*7360*/  @!P0 BRA `(.L_x_7) ;  /* 0x0000002400f08947 */ /* 0x000fea0003800000 */
[----:B------:R-:W1:Y:S01]  /*7370*/  S2UR UR7, SR_CTAID.Y ;  /* 0x00000000000779c3 */ /* 0x000e620000002600 */
[----:B------:R-:W-:Y:S01]  /*7380*/  ULDC.64 UR8, c[0x0][0x2d8] ;  /* 0x0000b60000087ab9 */ /* 0x000fe20000000a00 */
[----:B------:R-:W-:Y:S01]  /*7390*/  ULDC.64 UR10, c[0x0][0x2e0] ;  /* 0x0000b800000a7ab9 */ /* 0x000fe20000000a00 */
[----:B------:R-:W-:-:S05]  /*73a0*/  ELECT P0, URZ, PT ;  /* 0x00000000003f782f */ /* 0x000fca0003800000 */
[----:B------:R-:W2:Y:S01]  /*73b0*/  LDC R2, c[0x0][0x280] ;  /* 0x0000a000ff027b82 */ /* 0x000ea20000000800 */
[----:B-1----:R-:W-:-:S04]  /*73c0*/  USHF.R.S32.HI UR4, URZ, 0x1f, UR7 ;  /* 0x0000001f3f047899 */ /* 0x002fc80008011407 */
[----:B------:R-:W-:Y:S02]  /*73d0*/  UIMAD UR6, UR4, UR8, URZ ;  /* 0x00000008040672a4 */ /* 0x000fe4000f8e023f */
[----:B------:R-:W-:Y:S01]  /*73e0*/  UIMAD.WIDE.U32 UR4, UR7, UR8, URZ ;  /* 0x00000008070472a5 */ /* 0x000fe2000f8e003f */
[----:B--2---:R-:W-:Y:S01]  /*73f0*/  ISETP.GE.AND P1, PT, R2, 0x1, PT ;  /* 0x000000010200780c */ /* 0x004fe20003f26270 */
[----:B------:R-:W-:Y:S02]  /*7400*/  UIMAD UR7, UR7, UR9, UR6 ;  /* 0x00000009070772a4 */ /* 0x000fe4000f8e0206 */
[----:B------:R-:W-:Y:S02]  /*7410*/  USHF.R.S32.HI UR6, URZ, 0x1f, UR12 ;  /* 0x0000001f3f067899 */ /* 0x000fe4000801140c */
[----:B------:R-:W-:Y:S02]  /*7420*/  UIADD3 UR5, UR5, UR7, URZ ;  /* 0x0000000705057290 */ /* 0x000fe4000fffe03f */
[----:B------:R-:W-:-:S04]  /*7430*/  UIMAD UR6, UR6, UR10, URZ ;  /* 0x0000000a060672a4 */ /* 0x000fc8000f8e023f */
[----:B------:R-:W-:Y:S02]  /*7440*/  UIMAD UR8, UR12, UR11, UR6 ;  /* 0x0000000b0c0872a4 */ /* 0x000fe4000f8e0206 */
[----:B------:R-:W-:Y:S01]  /*7450*/  UIMAD.WIDE.U32 UR6, UR12, UR10, UR4 ;  /* 0x0000000a0c0672a5 */ /* 0x000fe2000f8e0004 */
[----:B------:R-:W-:Y:S11]  /*7460*/  @!P1 BRA `(.L_x_7) ;  /* 0x0000002400b09947 */ /* 0x000ff60003800000 */
[C---:B------:R-:W-:Y:S01]  /*7470*/  VIADD R0, R2.reuse, 0x4f ;  /* 0x0000004f02007836 */ /* 0x040fe20000000000 */
[----:B------:R-:W-:Y:S01]  /*7480*/  ISETP.GE.AND P1, PT, R2, 0x51, PT ;  /* 0x000000510200780c */ /* 0x000fe20003f26270 */
[----:B------:R-:W-:Y:S02]  /*7490*/  UIADD3 UR8, UR7, UR8, URZ ;  /* 0x0000000807087290 */ /* 0x000fe4000fffe03f */
[----:B------:R-:W-:Y:S01]  /*74a0*/  IMAD.HI R0, R0, 0x66666667, RZ ;  /* 0x6666666700007827 */ /* 0x000fe200078e02ff */
[----:B------:R-:W-:-:S04]  /*74b0*/  UMOV UR4, URZ ;  /* 0x0000003f00047c82 */ /* 0x000fc80008000000 */
[----:B------:R-:W-:-:S04]  /*74c0*/  SHF.R.U32.HI R3, RZ, 0x1f, R0 ;  /* 0x0000001fff037819 */ /* 0x000fc80000011600 */
[----:B------:R-:W-:-:S04]  /*74d0*/  LEA.HI.SX32 R0, R0, R3, 0x1b ;  /* 0x0000000300007211 */ /* 0x000fc800078fdaff */
[----:B------:R-:W-:-:S04]  /*74e0*/  VIMNMX R0, R0, 0x1, !PT ;  /* 0x0000000100007848 */ /* 0x000fc80007fe0100 */
[----:B------:R-:W-:Y:S01]  /*74f0*/  LOP3.LUT R3, R0, 0x1, RZ, 0xc0, !PT ;  /* 0x0000000100037812 */ /* 0x000fe200078ec0ff */
[----:B------:R-:W-:Y:S06]  /*7500*/  @!P1 BRA `(.L_x_34) ;  /* 0x0000000400789947 */ /* 0x000fec0003800000 */
[----:B------:R-:W-:Y:S01]  /*7510*/  ULDC.64 UR16, c[0x0][0x2c0] ;  /* 0x0000b00000107ab9 */ /* 0x000fe20000000a00 */
[----:B------:R-:W-:Y:S01]  /*7520*/  IMAD.IADD R0, R0, 0x1, -R3 ;  /* 0x0000000100007824 */ /* 0x000fe200078e0a03 */
[----:B------:R-:W-:Y:S01]  /*7530*/  ULEA UR16, UP0, UR6, UR16, 0x2 ;  /* 0x0000001006107291 */ /* 0x000fe2000f80103f */
[----:B------:R-:W-:Y:S01]  /*7540*/  UMOV UR4, URZ ;  /* 0x0000003f00047c82 */ /* 0x000fe20008000000 */
[----:B------:R-:W-:Y:S02]  /*7550*/  UMOV UR5, URZ ;  /* 0x0000003f00057c82 */ /* 0x000fe40008000000 */
[----:B------:R-:W-:Y:S02]  /*7560*/  ULEA.HI.X UR17, UR6, UR17, UR8, 0x2, UP0 ;  /* 0x0000001106117291 */ /* 0x000fe400080f1408 */
[----:B------:R-:W-:Y:S02]  /*7570*/  UIADD3 UR12, UP0, UR16, 0x5000, URZ ;  /* 0x00005000100c7890 */ /* 0x000fe4000ff1e03f */
[----:B------:R-:W-:-:S02]  /*7580*/  UIADD3 UR14, UP1, UR16, 0xa000, URZ ;  /* 0x0000a000100e7890 */ /* 0x000fc4000ff3e03f */
[----:B------:R-:W-:Y:S02]  /*7590*/  UIADD3 UR16, UP2, UR16, 0xf000, URZ ;  /* 0x0000f00010107890 */ /* 0x000fe4000ff5e03f */
[----:B------:R-:W-:Y:S02]  /*75a0*/  UIADD3.X UR13, URZ, UR17, URZ, UP0, !UPT ;  /* 0x000000113f0d7290 */ /* 0x000fe400087fe43f */
[----:B------:R-:W-:Y:S02]  /*75b0*/  UIADD3.X UR15, URZ, UR17, URZ, UP1, !UPT ;  /* 0x000000113f0f7290 */ /* 0x000fe40008ffe43f */
[----:B------:R-:W-:Y:S01]  /*75c0*/  UIADD3.X UR17, URZ, UR17, URZ, UP2, !UPT ;  /* 0x000000113f117290 */ /* 0x000fe200097fe43f */
[----:B------:R-:W-:-:S11]  /*75d0*/  ULDC.64 UR20, c[0x0][0x2c0] ;  /* 0x0000b00000147ab9 */ /* 0x000fd60000000a00 */
.L_x_47:
[----:B------:R-:W-:Y:S01]  /*75e0*/  UIMAD UR10, UR4, 0x5000, URZ ;  /* 0x00005000040a78a4 */ /* 0x000fe2000f8e023f */
[----:B------:R-:W-:Y:S01]  /*75f0*/  BAR.SYNC.DEFER_BLOCKING 0xd, 0xa0 ;  /* 0x0342800000007b1d */ /* 0x000fe20000010000 */
[----:B------:R-:W-:Y:S02]  /*7600*/  UIMAD UR9, UR5, 0x2800, URZ ;  /* 0x00002800050978a4 */ /* 0x000fe4000f8e023f */
[----:B------:R-:W-:Y:S02]  /*7610*/  UIMAD.WIDE UR24, UR10, 0x4, UR12 ;  /* 0x000000040a1878a5 */ /* 0x000fe4000f8e020c */
[----:B------:R-:W-:Y:S01]  /*7620*/  UIMAD.WIDE UR22, UR10, 0x4, UR14 ;  /* 0x000000040a1678a5 */ /* 0x000fe2000f8e020e */
[----:B------:R-:W-:Y:S01]  /*7630*/  BSSY B0, `(.L_x_35) ;  /* 0x0000010000007945 */ /* 0x000fe20003800000 */
[----:B------:R-:W-:-:S03]  /*7640*/  UIMAD.WIDE UR10, UR10, 0x4, UR16 ;  /* 0x000000040a0a78a5 */ /* 0x000fc6000f8e0210 */
[----:B------:R-:W-:Y:S09]  /*7650*/  @!P0 BRA `(.L_x_36) ;  /* 0x0000000000348947 */ /* 0x000ff20003800000 */
[----:B------:R-:W1:Y:S01]  /*7660*/  S2UR UR19, SR_CgaCtaId ;  /* 0x00000000001379c3 */ /* 0x000e620000008800 */
[----:B------:R-:W-:Y:S01]  /*7670*/  UIADD3 UR26, UP0, UR9, UR6, URZ ;  /* 0x00000006091a7290 */ /* 0x000fe2000ff1e03f */
[----:B------:R-:W-:-:S03]  /*7680*/  UMOV UR18, 0x400 ;  /* 0x0000040000127882 */ /* 0x000fc60000000000 */
[----:B------:R-:W-:Y:S02]  /*7690*/  ULEA.HI.X.SX32 UR27, UR9, UR8, 0x1, UP0 ;  /* 0x00000008091b7291 */ /* 0x000fe400080f0e3f */
[----:B------:R-:W-:-:S04]  /*76a0*/  ULEA UR28, UP0, UR26, UR20, 0x2 ;  /* 0x000000141a1c7291 */ /* 0x000fc8000f80103f */
[----:B------:R-:W-:-:S03]  /*76b0*/  ULEA.HI.X UR29, UR26, UR21, UR27, 0x2, UP0 ;  /* 0x000000151a1d7291 */ /* 0x000fc600080f141b */
[----:B------:R-:W-:Y:S01]  /*76c0*/  UMOV UR26, 0x0 ;  /* 0x00000000001a7882 */ /* 0x000fe20000000000 */
[----:B------:R-:W-:Y:S01]  /*76d0*/  UMOV UR27, 0x14f00000 ;  /* 0x14f00000001b7882 */ /* 0x000fe20000000000 */
[----:B-1----:R-:W-:-:S03]  /*76e0*/  ULEA UR18, UR19, UR18, 0x18 ;  /* 0x0000001213127291 */ /* 0x002fc6000f8ec03f */
[----:B------:R-:W-:Y:S01]  /*76f0*/  UMOV UR19, 0x500 ;  /* 0x0000050000137882 */ /* 0x000fe20000000000 */
[----:B------:R-:W-:-:S09]  /*7700*/  UIADD3 UR18, UR18, 0x10000, URZ ;  /* 0x0001000012127890 */ /* 0x000fd2000fffe03f */
[----:B------:R1:W-:Y:S02]  /*7710*/  UBLKRED.G.S.ADD.F32.RN [UR28], [UR18], UR19, desc[UR26] ;  /* 0x00001a1c120073bb */ /* 0x0003e400080a1413 */
[----:B-1----:R0:W-:Y:S02]  /*7720*/  UTMACMDFLUSH ;  /* 0x00000000000079b7 */ /* 0x0021e40000000000 */
.L_x_36:
[----:B------:R-:W-:Y:S05]  /*7730*/  BSYNC B0 ;  /* 0x0000000000007941 */ /* 0x000fea0003800000 */
.L_x_35:
[----:B------:R-:W-:Y:S06]  /*7740*/  BAR.SYNC.DEFER_BLOCKING 0xe, 0xa0 ;  /* 0x0382800000007b1d */ /* 0x000fec0000010000 */
[----:B------:R-:W-:Y:S04]  /*7750*/  BSSY B0, `(.L_x_37) ;  /* 0x000000c000007945 */ /* 0x000fe80003800000 */
[----:B------:R-:W-:Y:S05]  /*7760*/  @!P0 BRA `(.L_x_38) ;  /* 0x0000000000288947 */ /* 0x000fea0003800000 */
[----:B------:R-:W1:Y:S01]  /*7770*/  S2UR UR19, SR_CgaCtaId ;  /* 0x00000000001379c3 */ /* 0x000e620000008800 */
[----:B------:R-:W-:Y:S01]  /*7780*/  UMOV UR18, 0x400 ;  /* 0x0000040000127882 */ /* 0x000fe20000000000 */
[----:B------:R-:W-:Y:S01]  /*7790*/  UMOV UR26, 0x0 ;  /* 0x00000000001a7882 */ /* 0x000fe20000000000 */
[----:B------:R-:W-:Y:S01]  /*77a0*/  UMOV UR27, 0x14f00000 ;  /* 0x14f00000001b7882 */ /* 0x000fe20000000000 */
[----:B-1----:R-:W-:-:S03]  /*77b0*/  ULEA UR18, UR19, UR18, 0x18 ;  /* 0x0000001213127291 */ /* 0x002fc6000f8ec03f */
[----:B------:R-:W-:Y:S01]  /*77c0*/  UMOV UR19, 0x500 ;  /* 0x0000050000137882 */ /* 0x000fe20000000000 */
[----:B------:R-:W-:-:S09]  /*77d0*/  UIADD3 UR18, UR18, 0x15000, URZ ;  /* 0x0001500012127890 */ /* 0x000fd2000fffe03f */
[----:B------:R1:W-:Y:S01]  /*77e0*/  UBLKRED.G.S.ADD.F32.RN [UR24], [UR18], UR19, desc[UR26] ;  /* 0x00001a18120073bb */ /* 0x0003e200080a1413 */
[----:B------:R0:W-:Y:S01]  /*77f0*/  UTMACMDFLUSH ;  /* 0x00000000000079b7 */ /* 0x0001e20000000000 */
[----:B-1----:R-:W-:-:S04]  /*7800*/  DEPBAR.LE SB0, 0x1 ;  /* 0x000080400000791a */ /* 0x002fc80000000000 */
.L_x_38:
[----:B------:R-:W-:Y:S05]  /*7810*/  BSYNC B0 ;  /* 0x0000000000007941 */ /* 0x000fea0003800000 */
.L_x_37:
[----:B------:R-:W-:Y:S06]  /*7820*/  BAR.ARV 0xa, 0xa0 ;  /* 0x0282800000007b1d */ /* 0x000fec0000002000 */
[----:B------:R-:W-:Y:S04]  /*7830*/  BSSY B0, `(.L_x_39) ;  /* 0x0000003000007945 */ /* 0x000fe80003800000 */
[----:B------:R-:W-:Y:S05]  /*7840*/  @!P0 BRA `(.L_x_40) ;  /* 0x0000000000048947 */ /* 0x000fea0003800000 */
[----:B------:R-:W-:-:S04]  /*7850*/  DEPBAR.LE SB0, 0x0 ;  /* 0x000080000000791a */ /* 0x000fc80000000000 */
.L_x_40:
[----:B------:R-:W-:Y:S05]  /*7860*/  BSYNC B0 ;  /* 0x0000000000007941 */ /* 0x000fea0003800000 */
.L_x_39:
[----:B------:R-:W-:Y:S06]  /*7870*/  BAR.ARV 0xb, 0xa0 ;  /* 0x02c2800000007b1d */ /* 0x000fec0000002000 */
[----:B------:R-:W-:Y:S02]  /*7880*/  BSSY B0, `(.L_x_41) ;  /* 0x000000c000007945 */ /* 0x000fe40003800000 */
[----:B------:R-:W-:Y:S06]  /*7890*/  BAR.SYNC.DEFER_BLOCKING 0xd, 0xa0 ;  /* 0x0342800000007b1d */ /* 0x000fec0000010000 */
        /* <DEDUP_REMOVED lines=8> */
[----:B------:R1:W-:Y:S02]  /*7920*/  UBLKRED.G.S.ADD.F32.RN [UR22], [UR18], UR19, desc[UR24] ;  /* 0x00001816120073bb */ /* 0x0003e400080a1413 */
[----:B-1----:R0:W-:Y:S02]  /*7930*/  UTMACMDFLUSH ;  /* 0x00000000000079b7 */ /* 0x0021e40000000000 */
.L_x_42:
[----:B------:R-:W-:Y:S05]  /*7940*/  BSYNC B0 ;  /* 0x0000000000007941 */ /* 0x000fea0003800000 */
.L_x_41:
        /* <DEDUP_REMOVED lines=13> */
.L_x_44:
[----:B------:R-:W-:Y:S05]  /*7a20*/  BSYNC B0 ;  /* 0x0000000000007941 */ /* 0x000fea0003800000 */
.L_x_43:
[----:B------:R-:W-:Y:S01]  /*7a30*/  VIADD R0, R0, 0xfffffffe ;  /* 0xfffffffe00007836 */ /* 0x000fe20000000000 */
[----:B------:R-:W-:Y:S06]  /*7a40*/  BAR.ARV 0xa, 0xa0 ;  /* 0x0282800000007b1d */ /* 0x000fec0000002000 */
[----:B------:R-:W-:Y:S01]  /*7a50*/  BSSY B0, `(.L_x_45) ;  /* 0x0000004000007945 */ /* 0x000fe20003800000 */
[----:B------:R-:W-:-:S03]  /*7a60*/  ISETP.NE.AND P1, PT, R0, RZ, PT ;  /* 0x000000ff0000720c */ /* 0x000fc60003f25270 */
[----:B------:R-:W-:Y:S10]  /*7a70*/  @!P0 BRA `(.L_x_46) ;  /* 0x0000000000048947 */ /* 0x000ff40003800000 */
[----:B------:R-:W-:-:S04]  /*7a80*/  DEPBAR.LE SB0, 0x0 ;  /* 0x000080000000791a */ /* 0x000fc80000000000 */
.L_x_46:
[----:B------:R-:W-:Y:S05]  /*7a90*/  BSYNC B0 ;  /* 0x0000000000007941 */ /* 0x000fea0003800000 */
.L_x_45:
[----:B------:R-:W-:Y:S06]  /*7aa0*/  BAR.ARV 0xb, 0xa0 ;  /* 0x02c2800000007b1d */ /* 0x000fec0000002000 */
[----:B------:R-:W-:Y:S02]  /*7ab0*/  UIADD3 UR5, UR5, 0x2, URZ ;  /* 0x0000000205057890 */ /* 0x000fe4000fffe03f */
[----:B------:R-:W-:Y:S01]  /*7ac0*/  UIADD3 UR4, UR4, 0x1, URZ ;  /* 0x0000000104047890 */ /* 0x000fe2000fffe03f */
[----:B------:R-:W-:Y:S11]  /*7ad0*/  @P1 BRA `(.L_x_47) ;  /* 0xfffffff800c01947 */ /* 0x000ff6000383ffff */
[----:B------:R-:W-:-:S12]  /*7ae0*/  UIADD3 UR4, UR9, 0x5000, URZ ;  /* 0x0000500009047890 */ /* 0x000fd8000fffe03f */
.L_x_34:
[----:B------:R-:W-:-:S13]  /*7af0*/  ISETP.NE.AND P1, PT, R3, RZ, PT ;  /* 0x000000ff0300720c */ /* 0x000fda0003f25270 */
[----:B------:R-:W-:Y:S05]  /*7b00*/  @!P1 BRA `(.L_x_7) ;  /* 0x0000002000089947 */ /* 0x000fea0003800000 */
[----:B------:R-:W-:Y:S06]  /*7b10*/  BAR.SYNC.DEFER_BLOCKING 0xd, 0xa0 ;  /* 0x0342800000007b1d */ /* 0x000fec0000010000 */
[----:B------:R-:W-:Y:S04]  /*7b20*/  BSSY B0, `(.L_x_48) ;  /* 0x0000010000007945 */ /* 0x000fe80003800000 */
[----:B------:R-:W-:Y:S05]  /*7b30*/  @!P0 BRA `(.L_x_49) ;  /* 0x0000000000388947 */ /* 0x000fea0003800000 */
[----:B------:R-:W1:Y:S01]  /*7b40*/  S2UR UR9, SR_CgaCtaId ;  /* 0x00000000000979c3 */ /* 0x000e620000008800 */
[----:B------:R-:W-:Y:S01]  /*7b50*/  UIADD3 UR12, UP0, UR4, UR6, URZ ;  /* 0x00000006040c7290 */ /* 0x000fe2000ff1e03f */
[----:B------:R-:W-:Y:S01]  /*7b60*/  UMOV UR5, 0x400 ;  /* 0x0000040000057882 */ /* 0x000fe20000000000 */
[----:B------:R-:W-:Y:S02]  /*7b70*/  ULDC.64 UR10, c[0x0][0x2c0] ;  /* 0x0000b000000a7ab9 */ /* 0x000fe40000000a00 */
        /* <DEDUP_REMOVED lines=10> */
.L_x_49:
[----:B------:R-:W-:Y:S05]  /*7c20*/  BSYNC B0 ;  /* 0x0000000000007941 */ /* 0x000fea0003800000 */
.L_x_48:
[----:B------:R-:W-:Y:S06]  /*7c30*/  BAR.SYNC.DEFER_BLOCKING 0xe, 0xa0 ;  /* 0x0382800000007b1d */ /* 0x000fec0000010000 */
[----:B------:R-:W-:Y:S04]  /*7c40*/  BSSY B0, `(.L_x_50) ;  /* 0x0000012000007945 */ /* 0x000fe80003800000 */
[----:B------:R-:W-:Y:S05]  /*7c50*/  @!P0 BRA `(.L_x_51) ;  /* 0x0000000000408947 */ /* 0x000fea0003800000 */
[----:B------:R-:W1:Y:S01]  /*7c60*/  S2UR UR12, SR_CgaCtaId ;  /* 0x00000000000c79c3 */ /* 0x000e620000008800 */
[----:B------:R-:W-:Y:S01]  /*7c70*/  UIADD3 UR5, UR4, 0x1400, URZ ;  /* 0x0000140004057890 */ /* 0x000fe2000fffe03f */
[----:B------:R-:W-:Y:S01]  /*7c80*/  UMOV UR9, 0x400 ;  /* 0x0000040000097882 */ /* 0x000fe20000000000 */
[----:B------:R-:W-:Y:S02]  /*7c90*/  ULDC.64 UR10, c[0x0][0x2c0] ;  /* 0x0000b000000a7ab9 */ /* 0x000fe40000000a00 */
[----:B------:R-:W-:-:S04]  /*7ca0*/  UIADD3 UR13, UP0, UR5, UR6, URZ ;  /* 0x00000006050d7290 */ /* 0x000fc8000ff1e03f */
        /* <DEDUP_REMOVED lines=11> */
.L_x_51:
[----:B------:R-:W-:Y:S05]  /*7d60*/  BSYNC B0 ;  /* 0x0000000000007941 */ /* 0x000fea0003800000 */
.L_x_50:
[----:B------:R-:W-:Y:S06]  /*7d70*/  BAR.ARV 0xa, 0xa0 ;  /* 0x0282800000007b1d */ /* 0x000fec0000002000 */
[----:B------:R-:W-:Y:S04]  /*7d80*/  BSSY B0, `(.L_x_52) ;  /* 0x0000003000007945 */ /* 0x000fe80003800000 */
[----:B------:R-:W-:Y:S05]  /*7d90*/  @!P0 BRA `(.L_x_53) ;  /* 0x0000000000048947 */ /* 0x000fea0003800000 */
[----:B------:R-:W-:-:S04]  /*7da0*/  DEPBAR.LE SB0, 0x0 ;  /* 0x000080000000791a */ /* 0x000fc80000000000 */
.L_x_53:
[----:B------:R-:W-:Y:S05]  /*7db0*/  BSYNC B0 ;  /* 0x0000000000007941 */ /* 0x000fea0003800000 */
.L_x_52:
[----:B------:R-:W-:Y:S06]  /*7dc0*/  BAR.ARV 0xb, 0xa0 ;  /* 0x02c2800000007b1d */ /* 0x000fec0000002000 */
[----:B------:R-:W-:Y:S05]  /*7dd0*/  BRA `(.L_x_7) ;  /* 0x0000001c00547947 */ /* 0x000fea0003800000 */
.L_x_33:
[----:B------:R-:W1:Y:S01]  /*7de0*/  S2UR UR21, SR_CTAID.Z ;  /* 0x00000000001579c3 */ /* 0x000e620000002700 */
[----:B------:R-:W-:Y:S01]  /*7df0*/  IMAD.MOV.U32 R18, RZ, RZ, 0x1 ;  /* 0x00000001ff127424 */ /* 0x000fe200078e00ff */
[----:B-1----:R-:W-:-:S13]  /*7e00*/  ISETP.LE.AND P0, PT, RZ, UR21, PT ;  /* 0x00000015ff007c0c */ /* 0x002fda000bf03270 */
[----:B------:R-:W-:Y:S05]  /*7e10*/  @!P0 BRA `(.L_x_54) ;  /* 0x0000001800b08947 */ /* 0x000fea0003800000 */
[----:B------:R-:W1:Y:S01]  /*7e20*/  S2R R13, SR_CTAID.Y ;  /* 0x00000000000d7919 */ /* 0x000e620000002600 */
[----:B------:R-:W2:Y:S01]  /*7e30*/  LDC.64 R2, c[0x0][0x718] ;  /* 0x0001c600ff027b82 */ /* 0x000ea20000000a00 */
[----:B------:R-:W-:Y:S01]  /*7e40*/  ULDC UR4, c[0x0][0x2e8] ;  /* 0x0000ba0000047ab9 */ /* 0x000fe20000000800 */
[----:B------:R-:W-:Y:S01]  /*7e50*/  BSSY B0, `(.L_x_54) ;  /* 0x00001a8000007945 */ /* 0x000fe20003800000 */
[----:B------:R-:W3:Y:S01]  /*7e60*/  S2R R11, SR_CTAID.Z ;  /* 0x00000000000b7919 */ /* 0x000ee20000002700 */
[----:B------:R-:W-:-:S04]  /*7e70*/  UISETP.NE.AND UP0, UPT, UR4, 0x1, UPT ;  /* 0x000000010400788c */ /* 0x000fc8000bf05270 */
[----:B------:R-:W4:Y:S07]  /*7e80*/  S2UR UR20, SR_CTAID.Y ;  /* 0x00000000001479c3 */ /* 0x000f2e0000002600 */
[----:B------:R-:W-:Y:S01]  /*7e90*/  @UP0 ULDC UR6, c[0x0][0x2ec] ;  /* 0x0000bb0000060ab9 */ /* 0x000fe20000000800 */
[----:B------:R-:W5:Y:S01]  /*7ea0*/  LDC.64 R8, c[0x0][0x720] ;  /* 0x0001c800ff087b82 */ /* 0x000f620000000a00 */
[----:B------:R-:W-:-:S07]  /*7eb0*/  @UP0 ULDC UR8, c[0x0][0x2f0] ;  /* 0x0000bc0000080ab9 */ /* 0x000fce0000000800 */
[----:B------:R-:W5:Y:S01]  /*7ec0*/  LDC.64 R4, c[0x0][0x700] ;  /* 0x0001c000ff047b82 */ /* 0x000f620000000a00 */
[----:B-1----:R-:W-:Y:S01]  /*7ed0*/  SHF.R.S32.HI R13, RZ, 0x1f, R13 ;  /* 0x0000001fff0d7819 */ /* 0x002fe2000001140d */
[----:B----4-:R-:W-:Y:S02]  /*7ee0*/  UIMAD.WIDE.U32 UR6, UR20, UR6, URZ ;  /* 0x00000006140672a5 */ /* 0x010fe4000f8e003f */
[----:B------:R-:W-:Y:S01]  /*7ef0*/  UMOV UR12, UR20 ;  /* 0x00000014000c7c82 */ /* 0x000fe20008000000 */
[----:B---3--:R-:W-:Y:S01]  /*7f00*/  SHF.R.S32.HI R11, RZ, 0x1f, R11 ;  /* 0x0000001fff0b7819 */ /* 0x008fe2000001140b */
[----:B--2---:R-:W-:Y:S01]  /*7f10*/  IMAD R0, R13, R2, RZ ;  /* 0x000000020d007224 */ /* 0x004fe200078e02ff */
[----:B------:R-:W-:-:S03]  /*7f20*/  @UP0 USHF.R.U32.HI UR12, URZ, UR8, UR7 ;  /* 0x000000083f0c0299 */ /* 0x000fc60008011607 */
[----:B------:R-:W-:Y:S02]  /*7f30*/  IMAD R7, R3, UR20, R0 ;  /* 0x0000001403077c24 */ /* 0x000fe4000f8e0200 */
[----:B------:R-:W-:-:S04]  /*7f40*/  IMAD.WIDE.U32 R2, R2, UR20, RZ ;  /* 0x0000001402027c25 */ /* 0x000fc8000f8e00ff */
[----:B------:R-:W-:Y:S02]  /*7f50*/  IMAD.IADD R3, R3, 0x1, R7 ;  /* 0x0000000103037824 */ /* 0x000fe400078e0207 */
[----:B------:R-:W1:Y:S01]  /*7f60*/  LDC.64 R6, c[0x0][0x730] ;  /* 0x0001cc00ff067b82 */ /* 0x000e620000000a00 */
[----:B-----5:R-:W-:Y:S02]  /*7f70*/  IMAD R0, R11, R8, RZ ;  /* 0x000000080b007224 */ /* 0x020fe400078e02ff */
[----:B------:R-:W-:-:S04]  /*7f80*/  IMAD.WIDE.U32 R2, R8, UR21, R2 ;  /* 0x0000001508027c25 */ /* 0x000fc8000f8e0002 */
[----:B------:R-:W-:Y:S01]  /*7f90*/  IMAD R9, R9, UR21, R0 ;  /* 0x0000001509097c24 */ /* 0x000fe2000f8e0200 */
[----:B------:R-:W-:-:S03]  /*7fa0*/  LEA R4, P0, R2, R4, 0x2 ;  /* 0x0000000402047211 */ /* 0x000fc600078010ff */
[----:B------:R-:W-:Y:S01]  /*7fb0*/  IMAD.IADD R0, R3, 0x1, R9 ;  /* 0x0000000103007824 */ /* 0x000fe200078e0209 */
[----:B------:R-:W-:-:S04]  /*7fc0*/  R2UR UR4, R4 ;  /* 0x00000000040472ca */ /* 0x000fc800000e0000 */
[----:B------:R-:W-:Y:S02]  /*7fd0*/  LEA.HI.X R0, R2, R5, R0, 0x2, P0 ;  /* 0x0000000502007211 */ /* 0x000fe400000f1400 */
[----:B------:R-:W-:Y:S02]  /*7fe0*/  ELECT P0, URZ, PT ;  /* 0x00000000003f782f */ /* 0x000fe40003800000 */
[----:B------:R-:W-:Y:S01]  /*7ff0*/  R2UR UR5, R0 ;  /* 0x00000000000572ca */ /* 0x000fe200000e0000 */
[----:B-1----:R-:W-:-:S04]  /*8000*/  IMAD R2, R13, R6, RZ ;  /* 0x000000060d027224 */ /* 0x002fc800078e02ff */
[----:B------:R-:W-:Y:S02]  /*8010*/  IMAD R5, R7, UR20, R2 ;  /* 0x0000001407057c24 */ /* 0x000fe4000f8e0202 */
[----:B------:R-:W1:Y:S01]  /*8020*/  LDC.64 R2, c[0x0][0x738] ;  /* 0x0001ce00ff027b82 */ /* 0x000e620000000a00 */
[----:B------:R-:W-:-:S04]  /*8030*/  IMAD.WIDE.U32 R6, R6, UR20, RZ ;  /* 0x0000001406067c25 */ /* 0x000fc8000f8e00ff */
[----:B------:R-:W-:Y:S02]  /*8040*/  IMAD.IADD R7, R7, 0x1, R5 ;  /* 0x0000000107077824 */ /* 0x000fe400078e0205 */
[----:B-1----:R-:W-:Y:S02]  /*8050*/  IMAD R0, R11, R2, RZ ;  /* 0x000000020b007224 */ /* 0x002fe400078e02ff */
[----:B------:R-:W-:-:S04]  /*8060*/  IMAD.WIDE.U32 R6, R2, UR21, R6 ;  /* 0x0000001502067c25 */ /* 0x000fc8000f8e0006 */
[----:B------:R-:W-:Y:S02]  /*8070*/  IMAD R19, R3, UR21, R0 ;  /* 0x0000001503137c24 */ /* 0x000fe4000f8e0200 */
[----:B------:R-:W-:Y:S01]  /*8080*/  IMAD.MOV.U32 R0, RZ, RZ, RZ ;  /* 0x000000ffff007224 */ /* 0x000fe200078e00ff */
[----:B------:R-:W-:Y:S06]  /*8090*/  @!P0 BRA `(.L_x_55) ;  /* 0x00000018000c8947 */ /* 0x000fec0003800000 */
[----:B------:R-:W1:Y:S01]  /*80a0*/  S2R R3, SR_CgaCtaId ;  /* 0x0000000000037919 */ /* 0x000e620000008800 */
[----:B------:R-:W-:Y:S01]  /*80b0*/  MOV R20, 0x400 ;  /* 0x0000040000147802 */ /* 0x000fe20000000f00 */
[----:B------:R-:W2:Y:S01]  /*80c0*/  S2R R10, SR_TID.X ;  /* 0x00000000000a7919 */ /* 0x000ea20000002100 */
[----:B------:R-:W3:Y:S02]  /*80d0*/  S2R R0, SR_CTAID.X ;  /* 0x0000000000007919 */ /* 0x000ee40000002500 */
[----:B-1----:R-:W-:Y:S01]  /*80e0*/  LEA R20, R3, R20, 0x18 ;  /* 0x0000001403147211 */ /* 0x002fe200078ec0ff */
[----:B------:R-:W-:Y:S01]  /*80f0*/  IMAD.MOV.U32 R3, RZ, RZ, 0x1 ;  /* 0x00000001ff037424 */ /* 0x000fe200078e00ff */
[----:B--2---:R-:W-:-:S04]  /*8100*/  LOP3.LUT R10, R10, 0x7f, RZ, 0xc0, !PT ;  /* 0x0000007f0a0a7812 */ /* 0x004fc800078ec0ff */
[----:B------:R-:W-:Y:S02]  /*8110*/  SHF.L.U32 R3, R3, 0x1f, RZ ;  /* 0x0000001f03037819 */ /* 0x000fe400000006ff */
[----:B------:R-:W-:Y:S02]  /*8120*/  ISETP.NE.AND P0, PT, R10, RZ, PT ;  /* 0x000000ff0a00720c */ /* 0x000fe40003f05270 */
[----:B------:R-:W1:Y:S02]  /*8130*/  SYNCS.PHASECHK.TRANS64.TRYWAIT P1, [R20+URZ+0x38820], R3 ;  /* 0x03882003140075a7 */ /* 0x000e64000802017f */
[----:B-1-3--:R-:W-:Y:S09]  /*8140*/  @!P1 BRA `(.L_x_56) ;  /* 0x0000001800e49947 */ /* 0x00aff20003800000 */
.L_x_84:
[----:B------:R-:W-:Y:S02]  /*8150*/  IMAD.IADD R19, R7, 0x1, R19 ;  /* 0x0000000107137824 */ /* 0x000fe400078e0213 */
[----:B------:R-:W-:Y:S02]  /*8160*/  IMAD.SHL.U32 R0, R0, 0x80, RZ ;  /* 0x0000008000007824 */ /* 0x000fe400078e00ff */
[----:B------:R-:W-:Y:S01]  /*8170*/  IMAD.MOV.U32 R18, RZ, RZ, 0x1 ;  /* 0x00000001ff127424 */ /* 0x000fe200078e00ff */
[----:B------:R-:W-:Y:S06]  /*8180*/  @P0 BRA `(.L_x_57) ;  /* 0x0000000000180947 */ /* 0x000fec0003800000 */
[----:B------:R-:W2:Y:S01]  /*8190*/  S2R R2, SR_TID.X ;  /* 0x0000000000027919 */ /* 0x000ea20000002100 */
[----:B-1----:R-:W-:-:S04]  /*81a0*/  IMAD.MOV.U32 R3, RZ, RZ, 0x5140 ;  /* 0x00005140ff037424 */ /* 0x002fc800078e00ff */
[----:B------:R3:W-:Y:S01]  /*81b0*/  SYNCS.ARRIVE.TRANS64 RZ, [R20+URZ+0x38810], R3 ;  /* 0x0388100314ff79a7 */ /* 0x0007e2000800003f */
[----:B--2---:R-:W-:-:S13]  /*81c0*/  LOP3.LUT P1, RZ, R2, 0x1f, RZ, 0xc0, !PT ;  /* 0x0000001f02ff7812 */ /* 0x004fda000782c0ff */
[----:B---3--:R-:W-:Y:S05]  /*81d0*/  @!P1 BRA `(.L_x_57) ;  /* 0x0000000000049947 */ /* 0x008fea0003800000 */
[----:B------:R-:W-:Y:S01]  /*81e0*/  BPT.TRAP 0x1 ;  /* 0x000000040000795c */ /* 0x000fe20000300000 */
.L_x_57:
[----:B-1----:R-:W1:Y:S01]  /*81f0*/  LDC.64 R2, c[0x0][0x198] ;  /* 0x00006600ff027b82 */ /* 0x002e620000000a00 */
[----:B------:R-:W-:Y:S01]  /*8200*/  R2UR UR11, R0 ;  /* 0x00000000000b72ca */ /* 0x000fe200000e0000 */
[----:B------:R-:W-:Y:S01]  /*8210*/  UMOV UR19, URZ ;  /* 0x0000003f00137c82 */ /* 0x000fe20008000000 */
[----:B------:R-:W-:Y:S01]  /*8220*/  R2UR UR8, R20 ;  /* 0x00000000140872ca */ /* 0x000fe200000e0000 */
[----:B------:R-:W-:Y:S01]  /*8230*/  UMOV UR22, 0x0 ;  /* 0x0000000000167882 */ /* 0x000fe20000000000 */
[----:B------:R-:W-:Y:S01]  /*8240*/  UMOV UR23, 0x14f00000 ;  /* 0x14f0000000177882 */ /* 0x000fe20000000000 */
[----:B------:R-:W-:Y:S01]  /*8250*/  UMOV UR18, URZ ;  /* 0x0000003f00127c82 */ /* 0x000fe20008000000 */
[----:B------:R-:W-:Y:S01]  /*8260*/  IMAD.MOV.U32 R5, RZ, RZ, 0x10000 ;  /* 0x00010000ff057424 */ /* 0x000fe200078e00ff */
[----:B------:R-:W-:Y:S01]  /*8270*/  UMOV UR26, 0x40 ;  /* 0x00000040001a7882 */ /* 0x000fe20000000000 */
[----:B------:R-:W-:Y:S01]  /*8280*/  UMOV UR28, UR20 ;  /* 0x00000014001c7c82 */ /* 0x000fe20008000000 */
[----:B------:R-:W-:Y:S01]  /*8290*/  UMOV UR29, UR21 ;  /* 0x00000015001d7c82 */ /* 0x000fe20008000000 */
[----:B------:R-:W-:Y:S01]  /*82a0*/  UMOV UR27, UR19 ;  /* 0x00000013001b7c82 */ /* 0x000fe20008000000 */
[----:B------:R-:W-:Y:S01]  /*82b0*/  UMOV UR10, 0x14 ;  /* 0x00000014000a7882 */ /* 0x000fe20000000000 */
[----:B------:R-:W-:Y:S01]  /*82c0*/  UMOV UR30, 0x0 ;  /* 0x00000000001e7882 */ /* 0x000fe20000000000 */
[----:B------:R-:W-:Y:S01]  /*82d0*/  UMOV UR31, 0x10000000 ;  /* 0x10000000001f7882 */ /* 0x000fe20000000000 */
[----:B------:R-:W-:Y:S01]  /*82e0*/  UMOV UR13, UR21 ;  /* 0x00000015000d7c82 */ /* 0x000fe20008000000 */
[----:B------:R-:W-:Y:S01]  /*82f0*/  UIADD3 UR16, UR8, 0x1a000, URZ ;  /* 0x0001a00008107890 */ /* 0x000fe2000fffe03f */
[----:B------:R-:W-:Y:S01]  /*8300*/  IMAD.MOV.U32 R13, RZ, RZ, RZ ;  /* 0x000000ffff0d7224 */ /* 0x000fe200078e00ff */
[----:B------:R-:W-:-:S02]  /*8310*/  UIADD3 UR17, UR8, 0x38810, URZ ;  /* 0x0003881008117890 */ /* 0x000fc4000fffe03f */
[----:B------:R-:W-:Y:S02]  /*8320*/  UIADD3 UR24, UR8, 0x1c800, URZ ;  /* 0x0001c80008187890 */ /* 0x000fe4000fffe03f */
[----:B------:R-:W-:Y:S01]  /*8330*/  UIADD3 UR32, UR8, 0x2e000, URZ ;  /* 0x0002e00008207890 */ /* 0x000fe2000fffe03f */
[----:B-1----:R-:W-:Y:S02]  /*8340*/  IMAD.MOV.U32 R17, RZ, RZ, R2 ;  /* 0x000000ffff117224 */ /* 0x002fe400078e0002 */
[----:B------:R-:W-:Y:S01]  /*8350*/  UMOV UR25, UR17 ;  /* 0x0000001100197c82 */ /* 0x000fe20008000000 */
[----:B------:R-:W-:Y:S01]  /*8360*/  IMAD.MOV.U32 R16, RZ, RZ, R3 ;  /* 0x000000ffff107224 */ /* 0x000fe200078e0003 */
[----:B------:R-:W-:Y:S01]  /*8370*/  UMOV UR33, UR17 ;  /* 0x0000001100217c82 */ /* 0x000fe20008000000 */
[----:B------:R-:W-:Y:S01]  /*8380*/  UIADD3 UR9, UR8, 0x38800, URZ ;  /* 0x0003880008097890 */ /* 0x000fe2000fffe03f */
[----:B------:R-:W-:Y:S01]  /*8390*/  IADD3 R0, P1, R17, 0x2f0, RZ ;  /* 0x000002f011007810 */ /* 0x000fe20007f3e0ff */
[----:B------:R-:W-:Y:S01]  /*83a0*/  UIADD3 UR40, UR8, 0x4000, URZ ;  /* 0x0000400008287890 */ /* 0x000fe2000fffe03f */
[----:B------:R-:W-:-:S02]  /*83b0*/  UMOV UR42, 0x40 ;  /* 0x00000040002a7882 */ /* 0x000fc40000000000 */
[----:B------:R-:W-:Y:S01]  /*83c0*/  R2UR UR6, R0 ;  /* 0x00000000000672ca */ /* 0x000fe200000e0000 */
[----:B------:R-:W-:Y:S01]  /*83d0*/  UMOV UR44, UR12 ;  /* 0x0000000c002c7c82 */ /* 0x000fe20008000000 */
[C---:B------:R-:W-:Y:S01]  /*83e0*/  IADD3 R0, P2, R17.reuse, 0x3f0, RZ ;  /* 0x000003f011007810 */ /* 0x040fe20007f5e0ff */
[----:B------:R-:W-:Y:S01]  /*83f0*/  UMOV UR45, UR21 ;  /* 0x00000015002d7c82 */ /* 0x000fe20008000000 */
[----:B------:R-:W-:Y:S01]  /*8400*/  UMOV UR43, UR11 ;  /* 0x0000000b002b7c82 */ /* 0x000fe20008000000 */
[----:B------:R-:W-:Y:S01]  /*8410*/  UMOV UR41, UR9 ;  /* 0x0000000900297c82 */ /* 0x000fe20008000000 */
[----:B------:R-:W-:Y:S01]  /*8420*/  R2UR UR38, R0 ;  /* 0x00000000002672ca */ /* 0x000fe200000e0000 */
[--C-:B------:R-:W-:Y:S01]  /*8430*/  IMAD.X R0, RZ, RZ, R16.reuse, P1 ;  /* 0x000000ffff007224 */ /* 0x100fe200008e0610 */
[----:B------:R-:W-:Y:S01]  /*8440*/  IADD3 R2, P1, R17, 0xf0, RZ ;  /* 0x000000f011027810 */ /* 0x000fe20007f3e0ff */
[----:B------:R-:W-:Y:S01]  /*8450*/  UMOV UR36, UR12 ;  /* 0x0000000c00247c82 */ /* 0x000fe20008000000 */
[----:B------:R-:W-:Y:S01]  /*8460*/  UMOV UR37, UR21 ;  /* 0x0000001500257c82 */ /* 0x000fe20008000000 */
[----:B------:R-:W-:Y:S01]  /*8470*/  UMOV UR35, UR11 ;  /* 0x0000000b00237c82 */ /* 0x000fe20008000000 */
[----:B------:R-:W-:Y:S01]  /*8480*/  R2UR UR14, R2 ;  /* 0x00000000020e72ca */ /* 0x000fe200000e0000 */
[--C-:B------:R-:W-:Y:S01]  /*8490*/  IMAD.X R3, RZ, RZ, R16.reuse, P1 ;  /* 0x000000ffff037224 */ /* 0x100fe200008e0610 */
[----:B------:R-:W-:Y:S01]  /*84a0*/  R2UR UR7, R0 ;  /* 0x00000000000772ca */ /* 0x000fe200000e0000 */
[----:B------:R-:W-:Y:S01]  /*84b0*/  IMAD.X R0, RZ, RZ, R16, P2 ;  /* 0x000000ffff007224 */ /* 0x000fe200010e0610 */
[----:B------:R-:W-:-:S02]  /*84c0*/  UMOV UR34, UR18 ;  /* 0x0000001200227c82 */ /* 0x000fc40008000000 */
[----:B------:R-:W-:Y:S02]  /*84d0*/  R2UR UR15, R3 ;  /* 0x00000000030f72ca */ /* 0x000fe400000e0000 */
[----:B------:R-:W-:Y:S01]  /*84e0*/  R2UR UR39, R0 ;  /* 0x00000000002772ca */ /* 0x000fe200000e0000 */
[----:B------:R-:W-:-:S10]  /*84f0*/  IMAD.MOV.U32 R0, RZ, RZ, RZ ;  /* 0x000000ffff007224 */ /* 0x000fd400078e00ff */
[----:B------:R-:W-:Y:S01]  /*8500*/  UTMALDG.4D [UR16], [UR14], desc[UR22] ;  /* 0x000016100e0075b4 */ /* 0x000fe20008019000 */
[----:B------:R-:W-:Y:S01]  /*8510*/  UTMALDG.4D [UR24], [UR14], desc[UR22] ;  /* 0x000016180e0075b4 */ /* 0x000fe20008019000 */
[----:B------:R1:W-:Y:S01]  /*8520*/  UBLKCP.S.G [UR32], [UR4], UR10 ;  /* 0x00000020040073ba */ /* 0x0003e2000800020a */
[----:B------:R2:W-:Y:S01]  /*8530*/  SYNCS.ARRIVE.TRANS64 RZ, [R20+URZ+0x38800], R5 ;  /* 0x0388000514ff79a7 */ /* 0x0005e2000800003f */
[----:B-1----:R-:W-:Y:S01]  /*8540*/  UIADD3 UR32, UR8, 0x8000, URZ ;  /* 0x0000800008207890 */ /* 0x002fe2000fffe03f */
[----:B--2---:R-:W1:Y:S01]  /*8550*/  LDC R5, c[0x0][0x280] ;  /* 0x0000a000ff057b82 */ /* 0x004e620000000800 */
[----:B------:R-:W-:Y:S01]  /*8560*/  UIADD3 UR24, UR8, 0xc000, URZ ;  /* 0x0000c00008187890 */ /* 0x000fe2000fffe03f */
[----:B------:R-:W-:Y:S01]  /*8570*/  UMOV UR10, UR18 ;  /* 0x00000012000a7c82 */ /* 0x000fe20008000000 */
[----:B------:R-:W-:Y:S01]  /*8580*/  UMOV UR33, UR9 ;  /* 0x0000000900217c82 */ /* 0x000fe20008000000 */
[----:B------:R2:W-:Y:S01]  /*8590*/  UTMALDG.4D [UR8], [UR6], desc[UR30] ;  /* 0x00001e08060075b4 */ /* 0x0005e20008019000 */
[----:B------:R-:W-:Y:S01]  /*85a0*/  UMOV UR28, UR12 ;  /* 0x0000000c001c7c82 */ /* 0x000fe20008000000 */
[----:B------:R-:W-:Y:S01]  /*85b0*/  UMOV UR27, UR11 ;  /* 0x0000000b001b7c82 */ /* 0x000fe20008000000 */
[----:B------:R-:W-:Y:S01]  /*85c0*/  UMOV UR25, UR9 ;  /* 0x0000000900197c82 */ /* 0x000fe20008000000 */
[----:B------:R2:W-:Y:S01]  /*85d0*/  UTMALDG.4D [UR40], [UR6], desc[UR30] ;  /* 0x00001e28060075b4 */ /* 0x0005e20008019000 */
[----:B------:R2:W-:Y:S01]  /*85e0*/  UTMALDG.4D [UR32], [UR38], desc[UR30] ;  /* 0x00001e20260075b4 */ /* 0x0005e20008019000 */
[----:B-1----:R-:W-:Y:S01]  /*85f0*/  ISETP.GE.AND P1, PT, R5, 0x51, PT ;  /* 0x000000510500780c */ /* 0x002fe20003f26270 */
[----:B------:R2:W-:-:S12]  /*8600*/  UTMALDG.4D [UR24], [UR38], desc[UR30] ;  /* 0x00001e18260075b4 */ /* 0x0005d80008019000 */
[----:B--2---:R-:W-:Y:S05]  /*8610*/  @!P1 BRA `(.L_x_58) ;  /* 0x0000000c00d49947 */ /* 0x004fea0003800000 */
[----:B------:R-:W1:Y:S01]  /*8620*/  S2R R8, SR_TID.X ;  /* 0x0000000000087919 */ /* 0x000e620000002100 */
[C---:B------:R-:W-:Y:S01]  /*8630*/  VIADD R4, R5.reuse, 0x4f ;  /* 0x0000004f05047836 */ /* 0x040fe20000000000 */
[----:B------:R-:W-:Y:S01]  /*8640*/  ISETP.GE.AND P1, PT, R5, 0xa1, PT ;  /* 0x000000a10500780c */ /* 0x000fe20003f26270 */
[----:B------:R-:W-:Y:S02]  /*8650*/  IMAD.MOV.U32 R9, RZ, RZ, 0x1 ;  /* 0x00000001ff097424 */ /* 0x000fe400078e00ff */
[----:B------:R-:W-:-:S04]  /*8660*/  IMAD.HI R4, R4, 0x66666667, RZ ;  /* 0x6666666704047827 */ /* 0x000fc800078e02ff */
[----:B------:R-:W-:Y:S01]  /*8670*/  IMAD.MOV.U32 R18, RZ, RZ, 0x1 ;  /* 0x00000001ff127424 */ /* 0x000fe200078e00ff */
[----:B------:R-:W-:Y:S01]  /*8680*/  SHF.R.U32.HI R5, RZ, 0x1f, R4 ;  /* 0x0000001fff057819 */ /* 0x000fe20000011604 */
[----:B------:R-:W-:Y:S02]  /*8690*/  IMAD.MOV.U32 R13, RZ, RZ, RZ ;  /* 0x000000ffff0d7224 */ /* 0x000fe400078e00ff */
[----:B------:R-:W-:Y:S01]  /*86a0*/  IMAD.MOV.U32 R11, RZ, RZ, RZ ;  /* 0x000000ffff0b7224 */ /* 0x000fe200078e00ff */
[----:B------:R-:W-:-:S04]  /*86b0*/  LEA.HI.SX32 R4, R4, R5, 0x1b ;  /* 0x0000000504047211 */ /* 0x000fc800078fdaff */
[----:B------:R-:W-:-:S04]  /*86c0*/  VIADDMNMX R9, R4, -R9, 0x1, !PT ;  /* 0x0000000104097446 */ /* 0x000fc80007800909 */
[----:B------:R-:W-:Y:S02]  /*86d0*/  LOP3.LUT R10, R9, 0x1, RZ, 0xc0, !PT ;  /* 0x00000001090a7812 */ /* 0x000fe400078ec0ff */
[----:B-1----:R-:W-:Y:S01]  /*86e0*/  LOP3.LUT R12, R8, 0x1f, RZ, 0xc0, !PT ;  /* 0x0000001f080c7812 */ /* 0x002fe200078ec0ff */
[----:B------:R-:W-:Y:S06]  /*86f0*/  @!P1 BRA `(.L_x_59) ;  /* 0x00000008006c9947 */ /* 0x000fec0003800000 */
[----:B------:R-:W-:Y:S02]  /*8700*/  IMAD.IADD R9, R9, 0x1, -R10 ;  /* 0x0000000109097824 */ /* 0x000fe400078e0a0a */
[----:B------:R-:W-:Y:S02]  /*8710*/  IMAD.MOV.U32 R18, RZ, RZ, 0x1 ;  /* 0x00000001ff127424 */ /* 0x000fe400078e00ff */
[----:B------:R-:W-:-:S07]  /*8720*/  IMAD.MOV.U32 R11, RZ, RZ, RZ ;  /* 0x000000ffff0b7224 */ /* 0x000fce00078e00ff */
.L_x_68:
[----:B------:R-:W-:-:S04]  /*8730*/  SHF.L.U32 R21, R18, 0x1f, RZ ;  /* 0x0000001f12157819 */ /* 0x000fc800000006ff */
[----:B-1----:R-:W1:Y:S02]  /*8740*/  SYNCS.PHASECHK.TRANS64.TRYWAIT P1, [R20+URZ+0x38840], R21 ;  /* 0x03884015140075a7 */ /* 0x002e64000802017f */
[----:B-12---:R-:W-:Y:S05]  /*8750*/  @!P1 BRA `(.L_x_60) ;  /* 0x0000001400749947 */ /* 0x006fea0003800000 */
.L_x_85:
[----:B------:R-:W-:Y:S05]  /*8760*/  @P0 BRA `(.L_x_61) ;  /* 0x0000000000140947 */ /* 0x000fea0003800000 */
[----:B------:R-:W-:Y:S01]  /*8770*/  ISETP.NE.AND P1, PT, R12, RZ, PT ;  /* 0x000000ff0c00720c */ /* 0x000fe20003f25270 */
[----:B------:R-:W-:-:S04]  /*8780*/  IMAD.MOV.U32 R3, RZ, RZ, 0x5140 ;  /* 0x00005140ff037424 */ /* 0x000fc800078e00ff */
[----:B------:R2:W-:Y:S08]  /*8790*/  SYNCS.ARRIVE.TRANS64 RZ, [R20+URZ+0x38830], R3 ;  /* 0x0388300314ff79a7 */ /* 0x0005f0000800003f */
[----:B------:R-:W-:Y:S05]  /*87a0*/  @!P1 BRA `(.L_x_61) ;  /* 0x0000000000049947 */ /* 0x000fea0003800000 */
[----:B------:R-:W-:Y:S01]  /*87b0*/  BPT.TRAP 0x1 ;  /* 0x000000040000795c */ /* 0x000fe20000300000 */
.L_x_61:
[----:B------:R-:W3:Y:S01]  /*87c0*/  LDC.64 R14, c[0x0][0x728] ;  /* 0x0001ca00ff0e7b82 */ /* 0x000ee20000000a00 */
[----:B------:R-:W-:Y:S01]  /*87d0*/  IMAD R8, R11, 0x50, RZ ;  /* 0x000000500b087824 */ /* 0x000fe200078e02ff */
[----:B------:R-:W-:Y:S01]  /*87e0*/  R2UR UR10, R20 ;  /* 0x00000000140a72ca */ /* 0x000fe200000e0000 */
[----:B------:R-:W-:Y:S01]  /*87f0*/  UMOV UR8, 0x0 ;  /* 0x0000000000087882 */ /* 0x000fe20000000000 */
[----:B------:R-:W-:Y:S01]  /*8800*/  UMOV UR9, 0x14f00000 ;  /* 0x14f0000000097882 */ /* 0x000fe20000000000 */
[----:B------:R-:W-:Y:S01]  /*8810*/  UMOV UR18, URZ ;  /* 0x0000003f00127c82 */ /* 0x000fe20008000000 */
[C---:B------:R-:W-:Y:S01]  /*8820*/  IADD3 R0, P1, R8.reuse, R6, RZ ;  /* 0x0000000608007210 */ /* 0x040fe20007f3e0ff */
[----:B------:R-:W-:Y:S01]  /*8830*/  UMOV UR26, 0x40 ;  /* 0x00000040001a7882 */ /* 0x000fe20000000000 */
[----:B------:R-:W4:Y:S01]  /*8840*/  LDC.64 R4, c[0x0][0x198] ;  /* 0x00006600ff047b82 */ /* 0x000f220000000a00 */
[----:B------:R-:W-:Y:S01]  /*8850*/  R2UR UR19, R8 ;  /* 0x00000000081372ca */ /* 0x000fe200000e0000 */
[----:B------:R-:W-:Y:S01]  /*8860*/  UMOV UR28, UR20 ;  /* 0x00000014001c7c82 */ /* 0x000fe20008000000 */
[----:B------:R-:W-:Y:S01]  /*8870*/  UMOV UR29, UR21 ;  /* 0x00000015001d7c82 */ /* 0x000fe20008000000 */
[----:B------:R-:W-:-:S03]  /*8880*/  UMOV UR13, 0x14 ;  /* 0x00000014000d7882 */ /* 0x000fc60000000000 */
[----:B------:R-:W-:Y:S02]  /*8890*/  UIADD3 UR16, UR10, 0x24000, URZ ;  /* 0x000240000a107890 */ /* 0x000fe4000fffe03f */
[----:B------:R-:W-:Y:S02]  /*88a0*/  UIADD3 UR17, UR10, 0x38830, URZ ;  /* 0x000388300a117890 */ /* 0x000fe4000fffe03f */
[----:B------:R-:W-:Y:S02]  /*88b0*/  UIADD3 UR24, UR10, 0x26800, URZ ;  /* 0x000268000a187890 */ /* 0x000fe4000fffe03f */
[----:B------:R-:W-:Y:S01]  /*88c0*/  UIADD3 UR10, UR10, 0x2e380, URZ ;  /* 0x0002e3800a0a7890 */ /* 0x000fe2000fffe03f */
[----:B------:R-:W-:Y:S01]  /*88d0*/  UMOV UR27, UR19 ;  /* 0x00000013001b7c82 */ /* 0x000fe20008000000 */
[----:B---3--:R-:W-:Y:S01]  /*88e0*/  LEA R2, P2, R0, R14, 0x2 ;  /* 0x0000000e00027211 */ /* 0x008fe200078410ff */
[----:B------:R-:W-:Y:S01]  /*88f0*/  UMOV UR25, UR17 ;  /* 0x0000001100197c82 */ /* 0x000fe20008000000 */
[----:B------:R-:W-:-:S02]  /*8900*/  UMOV UR11, UR17 ;  /* 0x00000011000b7c82 */ /* 0x000fc40008000000 */
[----:B------:R-:W-:Y:S02]  /*8910*/  R2UR UR14, R2 ;  /* 0x00000000020e72ca */ /* 0x000fe400000e0000 */
[----:B------:R-:W-:Y:S01]  /*8920*/  LEA.HI.X.SX32 R2, R8, R19, 0x1, P1 ;  /* 0x0000001308027211 */ /* 0x000fe200008f0eff */
[----:B----4-:R-:W-:Y:S02]  /*8930*/  IMAD.MOV.U32 R17, RZ, RZ, R4 ;  /* 0x000000ffff117224 */ /* 0x010fe400078e0004 */
[----:B------:R-:W-:Y:S01]  /*8940*/  IMAD.MOV.U32 R16, RZ, RZ, R5 ;  /* 0x000000ffff107224 */ /* 0x000fe200078e0005 */
[----:B------:R-:W-:Y:S02]  /*8950*/  LEA.HI.X R0, R0, R15, R2, 0x2, P2 ;  /* 0x0000000f00007211 */ /* 0x000fe400010f1402 */
[----:B------:R-:W-:Y:S02]  /*8960*/  IADD3 R4, P1, R17, 0x1f0, RZ ;  /* 0x000001f011047810 */ /* 0x000fe40007f3e0ff */
[----:B------:R-:W-:-:S02]  /*8970*/  R2UR UR15, R0 ;  /* 0x00000000000f72ca */ /* 0x000fc400000e0000 */
[----:B------:R-:W-:Y:S01]  /*8980*/  R2UR UR6, R4 ;  /* 0x00000000040672ca */ /* 0x000fe200000e0000 */
[----:B------:R-:W-:-:S05]  /*8990*/  IMAD.X R5, RZ, RZ, R16, P1 ;  /* 0x000000ffff057224 */ /* 0x000fca00008e0610 */
[----:B------:R-:W-:-:S13]  /*89a0*/  R2UR UR7, R5 ;  /* 0x00000000050772ca */ /* 0x000fda00000e0000 */
[----:B------:R3:W-:Y:S01]  /*89b0*/  UTMALDG.4D [UR16], [UR6], desc[UR8] ;  /* 0x00000810060075b4 */ /* 0x0007e20008019000 */
[----:B------:R3:W-:Y:S01]  /*89c0*/  UTMALDG.4D [UR24], [UR6], desc[UR8] ;  /* 0x00000818060075b4 */ /* 0x0007e20008019000 */
[----:B------:R3:W-:Y:S01]  /*89d0*/  UBLKCP.S.G [UR10], [UR14], UR13 ;  /* 0x0000000a0e0073ba */ /* 0x0007e2000800020d */
[----:B------:R-:W4:Y:S02]  /*89e0*/  SYNCS.PHASECHK.TRANS64.TRYWAIT P1, [R20+URZ+0x38828], R21 ;  /* 0x03882815140075a7 */ /* 0x000f24000802017f */
[----:B---34-:R-:W-:Y:S05]  /*89f0*/  @!P1 BRA `(.L_x_62) ;  /* 0x0000001000e09947 */ /* 0x018fea0003800000 */
.L_x_86:
[----:B------:R-:W-:Y:S05]  /*8a00*/  @P0 BRA `(.L_x_63) ;  /* 0x0000000000140947 */ /* 0x000fea0003800000 */
[----:B------:R-:W-:Y:S01]  /*8a10*/  ISETP.NE.AND P1, PT, R12, RZ, PT ;  /* 0x000000ff0c00720c */ /* 0x000fe20003f25270 */
[----:B------:R-:W-:-:S04]  /*8a20*/  IMAD.MOV.U32 R0, RZ, RZ, 0x5140 ;  /* 0x00005140ff007424 */ /* 0x000fc800078e00ff */
[----:B------:R4:W-:Y:S08]  /*8a30*/  SYNCS.ARRIVE.TRANS64 RZ, [R20+URZ+0x38818], R0 ;  /* 0x0388180014ff79a7 */ /* 0x0009f0000800003f */
[----:B------:R-:W-:Y:S05]  /*8a40*/  @!P1 BRA `(.L_x_63) ;  /* 0x0000000000049947 */ /* 0x000fea0003800000 */
[----:B------:R-:W-:Y:S01]  /*8a50*/  BPT.TRAP 0x1 ;  /* 0x000000040000795c */ /* 0x000fe20000300000 */
.L_x_63:
[----:B----4-:R-:W-:Y:S01]  /*8a60*/  VIADD R0, R8, 0x50 ;  /* 0x0000005008007836 */ /* 0x010fe20000000000 */
[----:B------:R-:W-:Y:S01]  /*8a70*/  IADD3 R2, P1, R17, 0xf0, RZ ;  /* 0x000000f011027810 */ /* 0x000fe20007f3e0ff */
[----:B------:R-:W-:Y:S01]  /*8a80*/  UMOV UR8, 0x0 ;  /* 0x0000000000087882 */ /* 0x000fe20000000000 */
[----:B------:R-:W-:Y:S01]  /*8a90*/  R2UR UR16, R20 ;  /* 0x00000000141072ca */ /* 0x000fe200000e0000 */
[----:B------:R-:W-:Y:S01]  /*8aa0*/  UMOV UR9, 0x14f00000 ;  /* 0x14f0000000097882 */ /* 0x000fe20000000000 */
[----:B------:R-:W-:Y:S01]  /*8ab0*/  R2UR UR27, R0 ;  /* 0x00000000001b72ca */ /* 0x000fe200000e0000 */
[----:B--2---:R-:W-:Y:S01]  /*8ac0*/  IMAD.X R3, RZ, RZ, R16, P1 ;  /* 0x000000ffff037224 */ /* 0x004fe200008e0610 */
[----:B------:R-:W-:Y:S01]  /*8ad0*/  R2UR UR6, R2 ;  /* 0x00000000020672ca */ /* 0x000fe200000e0000 */
[----:B------:R-:W-:Y:S01]  /*8ae0*/  UMOV UR26, URZ ;  /* 0x0000003f001a7c82 */ /* 0x000fe20008000000 */
[----:B------:R-:W-:Y:S01]  /*8af0*/  UMOV UR28, UR20 ;  /* 0x00000014001c7c82 */ /* 0x000fe20008000000 */
[----:B------:R-:W-:Y:S01]  /*8b00*/  UMOV UR29, UR21 ;  /* 0x00000015001d7c82 */ /* 0x000fe20008000000 */
[----:B------:R-:W-:Y:S01]  /*8b10*/  R2UR UR7, R3 ;  /* 0x00000000030772ca */ /* 0x000fe200000e0000 */
[----:B------:R-:W-:Y:S01]  /*8b20*/  UMOV UR18, 0x40 ;  /* 0x0000004000127882 */ /* 0x000fe20000000000 */
[----:B------:R-:W-:-:S03]  /*8b30*/  UMOV UR10, 0x14 ;  /* 0x00000014000a7882 */ /* 0x000fc60000000000 */
[----:B------:R-:W-:Y:S02]  /*8b40*/  UIADD3 UR24, UR16, 0x1f000, URZ ;  /* 0x0001f00010187890 */ /* 0x000fe4000fffe03f */
[----:B------:R-:W-:Y:S02]  /*8b50*/  UIADD3 UR25, UR16, 0x38818, URZ ;  /* 0x0003881810197890 */ /* 0x000fe4000fffe03f */
[----:B------:R-:W-:Y:S02]  /*8b60*/  UIADD3 UR22, UR16, 0x2e200, URZ ;  /* 0x0002e20010167890 */ /* 0x000fe4000fffe03f */
[----:B------:R-:W-:Y:S02]  /*8b70*/  UIADD3 UR16, UR16, 0x21800, URZ ;  /* 0x0002180010107890 */ /* 0x000fe4000fffe03f */
[----:B------:R-:W-:Y:S01]  /*8b80*/  UIMAD.WIDE UR14, UR27, 0x4, UR4 ;  /* 0x000000041b0e78a5 */ /* 0x000fe2000f8e0204 */
[----:B------:R-:W-:Y:S01]  /*8b90*/  UMOV UR17, UR25 ;  /* 0x0000001900117c82 */ /* 0x000fe20008000000 */
[----:B------:R-:W-:Y:S01]  /*8ba0*/  UMOV UR19, UR27 ;  /* 0x0000001b00137c82 */ /* 0x000fe20008000000 */
[----:B------:R-:W-:Y:S01]  /*8bb0*/  UMOV UR23, UR25 ;  /* 0x0000001900177c82 */ /* 0x000fe20008000000 */
[----:B------:R2:W-:Y:S03]  /*8bc0*/  UTMALDG.4D [UR24], [UR6], desc[UR8] ;  /* 0x00000818060075b4 */ /* 0x0005e60008019000 */
[----:B------:R2:W-:Y:S02]  /*8bd0*/  UTMALDG.4D [UR16], [UR6], desc[UR8] ;  /* 0x00000810060075b4 */ /* 0x0005e40008019000 */
[----:B------:R2:W-:Y:S01]  /*8be0*/  UBLKCP.S.G [UR22], [UR14], UR10 ;  /* 0x000000160e0073ba */ /* 0x0005e2000800020a */
[----:B------:R-:W4:Y:S02]  /*8bf0*/  SYNCS.PHASECHK.TRANS64.TRYWAIT P1, [R20+URZ+0x38848], R21 ;  /* 0x03884815140075a7 */ /* 0x000f24000802017f */
[----:B--2-4-:R-:W-:Y:S05]  /*8c00*/  @!P1 BRA `(.L_x_64) ;  /* 0x0000001000709947 */ /* 0x014fea0003800000 */
.L_x_87:
[----:B-123--:R-:W-:Y:S01]  /*8c10*/  SHF.R.S32.HI R21, RZ, 0x1f, R0 ;  /* 0x0000001fff157819 */ /* 0x00efe20000011400 */
[----:B------:R-:W-:Y:S06]  /*8c20*/  @P0 BRA `(.L_x_65) ;  /* 0x00000000001c0947 */ /* 0x000fec0003800000 */
[----:B------:R-:W-:-:S04]  /*8c30*/  IMAD.MOV.U32 R12, RZ, RZ, 0x5140 ;  /* 0x00005140ff0c7424 */ /* 0x000fc800078e00ff */
[----:B------:R1:W-:Y:S02]  /*8c40*/  SYNCS.ARRIVE.TRANS64 RZ, [R20+URZ+0x38838], R12 ;  /* 0x0388380c14ff79a7 */ /* 0x0003e4000800003f */
[----:B-1----:R-:W1:Y:S02]  /*8c50*/  S2R R12, SR_TID.X ;  /* 0x00000000000c7919 */ /* 0x002e640000002100 */
[----:B-1----:R-:W-:-:S04]  /*8c60*/  LOP3.LUT R12, R12, 0x1f, RZ, 0xc0, !PT ;  /* 0x0000001f0c0c7812 */ /* 0x002fc800078ec0ff */
[----:B------:R-:W-:-:S13]  /*8c70*/  ISETP.NE.AND P1, PT, R12, RZ, PT ;  /* 0x000000ff0c00720c */ /* 0x000fda0003f25270 */
[----:B------:R-:W-:Y:S05]  /*8c80*/  @!P1 BRA `(.L_x_65) ;  /* 0x0000000000049947 */ /* 0x000fea0003800000 */
[----:B------:R-:W-:Y:S01]  /*8c90*/  BPT.TRAP 0x1 ;  /* 0x000000040000795c */ /* 0x000fe20000300000 */
.L_x_65:
[C---:B------:R-:W-:Y:S01]  /*8ca0*/  R2UR UR27, R0.reuse ;  /* 0x00000000001b72ca */ /* 0x040fe200000e0000 */
[----:B------:R-:W-:Y:S01]  /*8cb0*/  UMOV UR8, 0x0 ;  /* 0x0000000000087882 */ /* 0x000fe20000000000 */
[----:B------:R-:W-:Y:S01]  /*8cc0*/  IADD3 R0, P1, R0, R6, RZ ;  /* 0x0000000600007210 */ /* 0x000fe20007f3e0ff */
[----:B------:R-:W-:Y:S01]  /*8cd0*/  UMOV UR9, 0x14f00000 ;  /* 0x14f0000000097882 */ /* 0x000fe20000000000 */
[----:B------:R-:W-:Y:S01]  /*8ce0*/  R2UR UR10, R20 ;  /* 0x00000000140a72ca */ /* 0x000fe200000e0000 */
[----:B------:R-:W-:Y:S01]  /*8cf0*/  UMOV UR26, URZ ;  /* 0x0000003f001a7c82 */ /* 0x000fe20008000000 */
[----:B------:R-:W-:Y:S01]  /*8d00*/  R2UR UR6, R4 ;  /* 0x00000000040672ca */ /* 0x000fe200000e0000 */
[----:B------:R-:W-:Y:S01]  /*8d10*/  IMAD.X R21, R21, 0x1, R19, P1 ;  /* 0x0000000115157824 */ /* 0x000fe200008e0613 */
[C---:B------:R-:W-:Y:S01]  /*8d20*/  LEA R14, P1, R0.reuse, R14, 0x2 ;  /* 0x0000000e000e7211 */ /* 0x040fe200078210ff */
[----:B------:R-:W-:Y:S01]  /*8d30*/  UMOV UR28, UR20 ;  /* 0x00000014001c7c82 */ /* 0x000fe20008000000 */
[----:B------:R-:W-:Y:S01]  /*8d40*/  R2UR UR7, R5 ;  /* 0x00000000050772ca */ /* 0x000fe200000e0000 */
[----:B------:R-:W-:Y:S01]  /*8d50*/  UMOV UR29, UR21 ;  /* 0x00000015001d7c82 */ /* 0x000fe20008000000 */
[----:B------:R-:W-:Y:S01]  /*8d60*/  LEA.HI.X R21, R0, R15, R21, 0x2, P1 ;  /* 0x0000000f00157211 */ /* 0x000fe200008f1415 */
[----:B------:R-:W-:Y:S01]  /*8d70*/  UMOV UR18, 0x40 ;  /* 0x0000004000127882 */ /* 0x000fe20000000000 */
[----:B------:R-:W-:Y:S01]  /*8d80*/  R2UR UR14, R14 ;  /* 0x000000000e0e72ca */ /* 0x000fe200000e0000 */
[----:B------:R-:W-:Y:S01]  /*8d90*/  UMOV UR19, UR27 ;  /* 0x0000001b00137c82 */ /* 0x000fe20008000000 */
[----:B------:R-:W-:Y:S01]  /*8da0*/  R2UR UR15, R21 ;  /* 0x00000000150f72ca */ /* 0x000fe200000e0000 */
[----:B------:R-:W-:Y:S01]  /*8db0*/  UIADD3 UR24, UR10, 0x29000, URZ ;  /* 0x000290000a187890 */ /* 0x000fe2000fffe03f */
[----:B------:R-:W-:Y:S01]  /*8dc0*/  LOP3.LUT R18, R18, 0x1, RZ, 0x3c, !PT ;  /* 0x0000000112127812 */ /* 0x000fe200078e3cff */
[----:B------:R-:W-:-:S02]  /*8dd0*/  UIADD3 UR25, UR10, 0x38838, URZ ;  /* 0x000388380a197890 */ /* 0x000fc4000fffe03f */
[----:B------:R-:W-:Y:S01]  /*8de0*/  UIADD3 UR16, UR10, 0x2b800, URZ ;  /* 0x0002b8000a107890 */ /* 0x000fe2000fffe03f */
[----:B------:R-:W-:Y:S01]  /*8df0*/  SHF.L.U32 R5, R18, 0x1f, RZ ;  /* 0x0000001f12057819 */ /* 0x000fe200000006ff */
[----:B------:R-:W-:Y:S01]  /*8e00*/  UIADD3 UR10, UR10, 0x2e580, URZ ;  /* 0x0002e5800a0a7890 */ /* 0x000fe2000fffe03f */
[----:B------:R-:W-:Y:S02]  /*8e10*/  UMOV UR13, 0x14 ;  /* 0x00000014000d7882 */ /* 0x000fe40000000000 */
[----:B------:R-:W-:Y:S01]  /*8e20*/  UMOV UR17, UR25 ;  /* 0x0000001900117c82 */ /* 0x000fe20008000000 */
[----:B------:R-:W-:Y:S01]  /*8e30*/  UMOV UR11, UR25 ;  /* 0x00000019000b7c82 */ /* 0x000fe20008000000 */
[----:B------:R1:W-:Y:S02]  /*8e40*/  UTMALDG.4D [UR24], [UR6], desc[UR8] ;  /* 0x00000818060075b4 */ /* 0x0003e40008019000 */
[----:B------:R1:W-:Y:S02]  /*8e50*/  UTMALDG.4D [UR16], [UR6], desc[UR8] ;  /* 0x00000810060075b4 */ /* 0x0003e40008019000 */
[----:B------:R1:W-:Y:S01]  /*8e60*/  UBLKCP.S.G [UR10], [UR14], UR13 ;  /* 0x0000000a0e0073ba */ /* 0x0003e2000800020d */
[----:B------:R-:W2:Y:S02]  /*8e70*/  SYNCS.PHASECHK.TRANS64.TRYWAIT P1, [R20+URZ+0x38820], R5 ;  /* 0x03882005140075a7 */ /* 0x000ea4000802017f */
[----:B-12---:R-:W-:Y:S05]  /*8e80*/  @!P1 BRA `(.L_x_66) ;  /* 0x0000000c00e49947 */ /* 0x006fea0003800000 */
.L_x_89:
[----:B------:R-:W-:Y:S05]  /*8e90*/  @P0 BRA `(.L_x_67) ;  /* 0x0000000000140947 */ /* 0x000fea0003800000 */
[----:B------:R-:W-:Y:S01]  /*8ea0*/  ISETP.NE.AND P1, PT, R12, RZ, PT ;  /* 0x000000ff0c00720c */ /* 0x000fe20003f25270 */
[----:B-1----:R-:W-:-:S04]  /*8eb0*/  IMAD.MOV.U32 R5, RZ, RZ, 0x5140 ;  /* 0x00005140ff057424 */ /* 0x002fc800078e00ff */
[----:B------:R2:W-:Y:S08]  /*8ec0*/  SYNCS.ARRIVE.TRANS64 RZ, [R20+URZ+0x38810], R5 ;  /* 0x0388100514ff79a7 */ /* 0x0005f0000800003f */
[----:B------:R-:W-:Y:S05]  /*8ed0*/  @!P1 BRA `(.L_x_67) ;  /* 0x0000000000049947 */ /* 0x000fea0003800000 */
[----:B------:R-:W-:Y:S01]  /*8ee0*/  BPT.TRAP 0x1 ;  /* 0x000000040000795c */ /* 0x000fe20000300000 */
.L_x_67:
[----:B------:R-:W-:Y:S01]  /*8ef0*/  R2UR UR27, R8 ;  /* 0x00000000081b72ca */ /* 0x000fe200000e0000 */
[----:B------:R-:W-:Y:S01]  /*8f00*/  VIADD R9, R9, 0xfffffffe ;  /* 0xfffffffe09097836 */ /* 0x000fe20000000000 */
[----:B------:R-:W-:Y:S01]  /*8f10*/  R2UR UR16, R20 ;  /* 0x00000000141072ca */ /* 0x000fe200000e0000 */
[----:B------:R-:W-:Y:S01]  /*8f20*/  UMOV UR8, 0x0 ;  /* 0x0000000000087882 */ /* 0x000fe20000000000 */
[----:B------:R-:W-:Y:S01]  /*8f30*/  R2UR UR6, R2 ;  /* 0x00000000020672ca */ /* 0x000fe200000e0000 */
[----:B------:R-:W-:Y:S01]  /*8f40*/  UMOV UR9, 0x14f00000 ;  /* 0x14f0000000097882 */ /* 0x000fe20000000000 */
[----:B------:R-:W-:Y:S01]  /*8f50*/  R2UR UR7, R3 ;  /* 0x00000000030772ca */ /* 0x000fe200000e0000 */
[----:B------:R-:W-:Y:S01]  /*8f60*/  UMOV UR26, URZ ;  /* 0x0000003f001a7c82 */ /* 0x000fe20008000000 */
[----:B------:R-:W-:Y:S01]  /*8f70*/  ISETP.NE.AND P1, PT, R9, RZ, PT ;  /* 0x000000ff0900720c */ /* 0x000fe20003f25270 */
[----:B------:R-:W-:Y:S01]  /*8f80*/  UMOV UR28, UR20 ;  /* 0x00000014001c7c82 */ /* 0x000fe20008000000 */
[----:B------:R-:W-:Y:S01]  /*8f90*/  UMOV UR29, UR21 ;  /* 0x00000015001d7c82 */ /* 0x000fe20008000000 */
[----:B------:R-:W-:Y:S01]  /*8fa0*/  UMOV UR18, 0x40 ;  /* 0x0000004000127882 */ /* 0x000fe20000000000 */
[----:B------:R-:W-:Y:S01]  /*8fb0*/  UMOV UR13, 0x14 ;  /* 0x00000014000d7882 */ /* 0x000fe20000000000 */
[----:B------:R-:W-:Y:S01]  /*8fc0*/  UIADD3 UR27, UR27, 0xa0, URZ ;  /* 0x000000a01b1b7890 */ /* 0x000fe2000fffe03f */
[----:B------:R-:W-:Y:S01]  /*8fd0*/  VIADD R11, R11, 0x2 ;  /* 0x000000020b0b7836 */ /* 0x000fe20000000000 */
[----:B------:R-:W-:-:S02]  /*8fe0*/  UIADD3 UR24, UR16, 0x1a000, URZ ;  /* 0x0001a00010187890 */ /* 0x000fc4000fffe03f */
[----:B------:R-:W-:Y:S02]  /*8ff0*/  UIADD3 UR25, UR16, 0x38810, URZ ;  /* 0x0003881010197890 */ /* 0x000fe4000fffe03f */
[----:B------:R-:W-:Y:S02]  /*9000*/  UIADD3 UR14, UR16, 0x2e000, URZ ;  /* 0x0002e000100e7890 */ /* 0x000fe4000fffe03f */
[----:B------:R-:W-:Y:S02]  /*9010*/  UIADD3 UR16, UR16, 0x1c800, URZ ;  /* 0x0001c80010107890 */ /* 0x000fe4000fffe03f */
[----:B------:R-:W-:Y:S01]  /*9020*/  UIMAD.WIDE UR10, UR27, 0x4, UR4 ;  /* 0x000000041b0a78a5 */ /* 0x000fe2000f8e0204 */
[----:B------:R-:W-:Y:S01]  /*9030*/  UMOV UR17, UR25 ;  /* 0x0000001900117c82 */ /* 0x000fe20008000000 */
[----:B------:R-:W-:Y:S01]  /*9040*/  UMOV UR19, UR27 ;  /* 0x0000001b00137c82 */ /* 0x000fe20008000000 */
[----:B------:R3:W-:Y:S01]  /*9050*/  UTMALDG.4D [UR24], [UR6], desc[UR8] ;  /* 0x00000818060075b4 */ /* 0x0007e20008019000 */
[----:B------:R-:W-:-:S03]  /*9060*/  UMOV UR15, UR25 ;  /* 0x00000019000f7c82 */ /* 0x000fc60008000000 */
[----:B------:R3:W-:Y:S02]  /*9070*/  UTMALDG.4D [UR16], [UR6], desc[UR8] ;  /* 0x00000810060075b4 */ /* 0x0007e40008019000 */
[----:B------:R3:W-:Y:S02]  /*9080*/  UBLKCP.S.G [UR14], [UR10], UR13 ;  /* 0x0000000e0a0073ba */ /* 0x0007e4000800020d */
[----:B---3--:R-:W-:Y:S05]  /*9090*/  @P1 BRA `(.L_x_68) ;  /* 0xfffffff400a41947 */ /* 0x008fea000383ffff */
[----:B------:R-:W-:-:S07]  /*90a0*/  IMAD.U32 R0, RZ, RZ, UR27 ;  /* 0x0000001bff007e24 */ /* 0x000fce000f8e00ff */
.L_x_59:
[----:B------:R-:W-:-:S13]  /*90b0*/  ISETP.NE.AND P1, PT, R10, RZ, PT ;  /* 0x000000ff0a00720c */ /* 0x000fda0003f25270 */
[----:B------:R-:W-:Y:S05]  /*90c0*/  @!P1 BRA `(.L_x_58) ;  /* 0x0000000400289947 */ /* 0x000fea0003800000 */
[----:B------:R-:W-:-:S04]  /*90d0*/  SHF.L.U32 R9, R18, 0x1f, RZ ;  /* 0x0000001f12097819 */ /* 0x000fc800000006ff */
[----:B------:R-:W3:Y:S02]  /*90e0*/  SYNCS.PHASECHK.TRANS64.TRYWAIT P1, [R20+URZ+0x38840], R9 ;  /* 0x03884009140075a7 */ /* 0x000ee4000802017f */
[----:B---3--:R-:W-:Y:S05]  /*90f0*/  @!P1 BRA `(.L_x_69) ;  /* 0x0000000c00609947 */ /* 0x008fea0003800000 */
.L_x_90:
[----:B------:R-:W-:Y:S05]  /*9100*/  @P0 BRA `(.L_x_70) ;  /* 0x0000000000140947 */ /* 0x000fea0003800000 */
[----:B------:R-:W-:Y:S01]  /*9110*/  ISETP.NE.AND P1, PT, R12, RZ, PT ;  /* 0x000000ff0c00720c */ /* 0x000fe20003f25270 */
[----:B-12---:R-:W-:-:S04]  /*9120*/  IMAD.MOV.U32 R5, RZ, RZ, 0x5140 ;  /* 0x00005140ff057424 */ /* 0x006fc800078e00ff */
[----:B------:R4:W-:Y:S08]  /*9130*/  SYNCS.ARRIVE.TRANS64 RZ, [R20+URZ+0x38830], R5 ;  /* 0x0388300514ff79a7 */ /* 0x0009f0000800003f */
[----:B------:R-:W-:Y:S05]  /*9140*/  @!P1 BRA `(.L_x_70) ;  /* 0x0000000000049947 */ /* 0x000fea0003800000 */
[----:B------:R-:W-:Y:S01]  /*9150*/  BPT.TRAP 0x1 ;  /* 0x000000040000795c */ /* 0x000fe20000300000 */
.L_x_70:
[----:B-12-4-:R-:W1:Y:S01]  /*9160*/  LDC.64 R4, c[0x0][0x728] ;  /* 0x0001ca00ff047b82 */ /* 0x016e620000000a00 */
[----:B------:R-:W-:Y:S01]  /*9170*/  IMAD R11, R11, 0x50, RZ ;  /* 0x000000500b0b7824 */ /* 0x000fe200078e02ff */
[----:B------:R-:W-:Y:S01]  /*9180*/  R2UR UR10, R20 ;  /* 0x00000000140a72ca */ /* 0x000fe200000e0000 */
[----:B------:R-:W-:Y:S01]  /*9190*/  UMOV UR8, 0x0 ;  /* 0x0000000000087882 */ /* 0x000fe20000000000 */
[----:B------:R-:W-:Y:S01]  /*91a0*/  UMOV UR9, 0x14f00000 ;  /* 0x14f0000000097882 */ /* 0x000fe20000000000 */
[----:B------:R-:W-:Y:S01]  /*91b0*/  UMOV UR26, URZ ;  /* 0x0000003f001a7c82 */ /* 0x000fe20008000000 */
[C---:B------:R-:W-:Y:S01]  /*91c0*/  IADD3 R0, P1, R11.reuse, R6, RZ ;  /* 0x000000060b007210 */ /* 0x040fe20007f3e0ff */
[----:B------:R-:W-:Y:S01]  /*91d0*/  UMOV UR28, UR20 ;  /* 0x00000014001c7c82 */ /* 0x000fe20008000000 */
[----:B------:R-:W-:Y:S01]  /*91e0*/  R2UR UR27, R11 ;  /* 0x000000000b1b72ca */ /* 0x000fe200000e0000 */
[----:B------:R-:W-:Y:S01]  /*91f0*/  UMOV UR29, UR21 ;  /* 0x00000015001d7c82 */ /* 0x000fe20008000000 */
[----:B------:R-:W-:Y:S01]  /*9200*/  UMOV UR18, 0x40 ;  /* 0x0000004000127882 */ /* 0x000fe20000000000 */
[----:B------:R-:W-:-:S04]  /*9210*/  UMOV UR13, 0x14 ;  /* 0x00000014000d7882 */ /* 0x000fc80000000000 */
[----:B------:R-:W-:Y:S02]  /*9220*/  UIADD3 UR25, UR10, 0x38830, URZ ;  /* 0x000388300a197890 */ /* 0x000fe4000fffe03f */
[----:B------:R-:W-:Y:S02]  /*9230*/  UIADD3 UR24, UR10, 0x24000, URZ ;  /* 0x000240000a187890 */ /* 0x000fe4000fffe03f */
[----:B------:R-:W-:Y:S02]  /*9240*/  UIADD3 UR16, UR10, 0x26800, URZ ;  /* 0x000268000a107890 */ /* 0x000fe4000fffe03f */
[----:B------:R-:W-:Y:S01]  /*9250*/  UIADD3 UR10, UR10, 0x2e380, URZ ;  /* 0x0002e3800a0a7890 */ /* 0x000fe2000fffe03f */
[----:B------:R-:W-:Y:S01]  /*9260*/  UMOV UR17, UR25 ;  /* 0x0000001900117c82 */ /* 0x000fe20008000000 */
[----:B-1----:R-:W-:Y:S01]  /*9270*/  LEA R4, P2, R0, R4, 0x2 ;  /* 0x0000000400047211 */ /* 0x002fe200078410ff */
[----:B------:R-:W-:Y:S01]  /*9280*/  UMOV UR19, UR27 ;  /* 0x0000001b00137c82 */ /* 0x000fe20008000000 */
[----:B------:R-:W-:-:S02]  /*9290*/  UMOV UR11, UR25 ;  /* 0x00000019000b7c82 */ /* 0x000fc40008000000 */
[----:B------:R-:W-:Y:S02]  /*92a0*/  R2UR UR14, R4 ;  /* 0x00000000040e72ca */ /* 0x000fe400000e0000 */
[----:B------:R-:W-:-:S04]  /*92b0*/  LEA.HI.X.SX32 R4, R11, R19, 0x1, P1 ;  /* 0x000000130b047211 */ /* 0x000fc800008f0eff */
[----:B------:R-:W-:Y:S02]  /*92c0*/  LEA.HI.X R5, R0, R5, R4, 0x2, P2 ;  /* 0x0000000500057211 */ /* 0x000fe400010f1404 */
[----:B------:R-:W-:Y:S02]  /*92d0*/  IADD3 R0, P1, R17, 0x1f0, RZ ;  /* 0x000001f011007810 */ /* 0x000fe40007f3e0ff */
[----:B------:R-:W-:Y:S02]  /*92e0*/  R2UR UR15, R5 ;  /* 0x00000000050f72ca */ /* 0x000fe400000e0000 */
[----:B------:R-:W-:Y:S01]  /*92f0*/  R2UR UR6, R0 ;  /* 0x00000000000672ca */ /* 0x000fe200000e0000 */
[----:B------:R-:W-:-:S05]  /*9300*/  IMAD.X R0, RZ, RZ, R16, P1 ;  /* 0x000000ffff007224 */ /* 0x000fca00008e0610 */
[----:B------:R-:W-:-:S13]  /*9310*/  R2UR UR7, R0 ;  /* 0x00000000000772ca */ /* 0x000fda00000e0000 */
[----:B------:R1:W-:Y:S01]  /*9320*/  UTMALDG.4D [UR24], [UR6], desc[UR8] ;  /* 0x00000818060075b4 */ /* 0x0003e20008019000 */
[----:B------:R1:W-:Y:S01]  /*9330*/  UTMALDG.4D [UR16], [UR6], desc[UR8] ;  /* 0x00000810060075b4 */ /* 0x0003e20008019000 */
[----:B------:R1:W-:Y:S01]  /*9340*/  UBLKCP.S.G [UR10], [UR14], UR13 ;  /* 0x0000000a0e0073ba */ /* 0x0003e2000800020d */
[----:B------:R-:W2:Y:S02]  /*9350*/  SYNCS.PHASECHK.TRANS64.TRYWAIT P1, [R20+URZ+0x38828], R9 ;  /* 0x03882809140075a7 */ /* 0x000ea4000802017f */
[----:B-12---:R-:W-:Y:S05]  /*9360*/  @!P1 BRA `(.L_x_71) ;  /* 0x0000000800d89947 */ /* 0x006fea0003800000 */
.L_x_91:
[----:B------:R-:W-:Y:S05]  /*9370*/  @P0 BRA `(.L_x_72) ;  /* 0x0000000000140947 */ /* 0x000fea0003800000 */
[----:B------:R-:W-:Y:S01]  /*9380*/  ISETP.NE.AND P0, PT, R12, RZ, PT ;  /* 0x000000ff0c00720c */ /* 0x000fe20003f05270 */
[----:B------:R-:W-:-:S04]  /*9390*/  IMAD.MOV.U32 R5, RZ, RZ, 0x5140 ;  /* 0x00005140ff057424 */ /* 0x000fc800078e00ff */
[----:B------:R2:W-:Y:S08]  /*93a0*/  SYNCS.ARRIVE.TRANS64 RZ, [R20+URZ+0x38818], R5 ;  /* 0x0388180514ff79a7 */ /* 0x0005f0000800003f */
[----:B------:R-:W-:Y:S05]  /*93b0*/  @!P0 BRA `(.L_x_72) ;  /* 0x0000000000048947 */ /* 0x000fea0003800000 */
[----:B------:R-:W-:Y:S01]  /*93c0*/  BPT.TRAP 0x1 ;  /* 0x000000040000795c */ /* 0x000fe20000300000 */
.L_x_72:
[----:B------:R-:W-:Y:S01]  /*93d0*/  R2UR UR27, R11 ;  /* 0x000000000b1b72ca */ /* 0x000fe200000e0000 */
[----:B------:R-:W-:Y:S01]  /*93e0*/  UMOV UR8, 0x0 ;  /* 0x0000000000087882 */ /* 0x000fe20000000000 */
[----:B------:R-:W-:Y:S01]  /*93f0*/  R2UR UR16, R20 ;  /* 0x00000000141072ca */ /* 0x000fe200000e0000 */
[----:B------:R-:W-:Y:S01]  /*9400*/  UMOV UR9, 0x14f00000 ;  /* 0x14f0000000097882 */ /* 0x000fe20000000000 */
[----:B------:R-:W-:Y:S01]  /*9410*/  R2UR UR6, R2 ;  /* 0x00000000020672ca */ /* 0x000fe200000e0000 */
[----:B------:R-:W-:Y:S01]  /*9420*/  UMOV UR26, URZ ;  /* 0x0000003f001a7c82 */ /* 0x000fe20008000000 */
[----:B------:R-:W-:Y:S01]  /*9430*/  R2UR UR7, R3 ;  /* 0x00000000030772ca */ /* 0x000fe200000e0000 */
[----:B------:R-:W-:Y:S01]  /*9440*/  UMOV UR28, UR20 ;  /* 0x00000014001c7c82 */ /* 0x000fe20008000000 */
[----:B------:R-:W-:Y:S01]  /*9450*/  UMOV UR29, UR21 ;  /* 0x00000015001d7c82 */ /* 0x000fe20008000000 */
[----:B------:R-:W-:Y:S01]  /*9460*/  UMOV UR18, 0x40 ;  /* 0x0000004000127882 */ /* 0x000fe20000000000 */
[----:B------:R-:W-:Y:S01]  /*9470*/  UMOV UR13, 0x14 ;  /* 0x00000014000d7882 */ /* 0x000fe20000000000 */
[----:B------:R-:W-:-:S02]  /*9480*/  IMAD.MOV.U32 R13, RZ, RZ, 0x1 ;  /* 0x00000001ff0d7424 */ /* 0x000fc400078e00ff */
[----:B------:R-:W-:Y:S02]  /*9490*/  UIADD3 UR27, UR27, 0x50, URZ ;  /* 0x000000501b1b7890 */ /* 0x000fe4000fffe03f */
[----:B------:R-:W-:Y:S02]  /*94a0*/  UIADD3 UR24, UR16, 0x1f000, URZ ;  /* 0x0001f00010187890 */ /* 0x000fe4000fffe03f */
[----:B------:R-:W-:Y:S02]  /*94b0*/  UIADD3 UR25, UR16, 0x38818, URZ ;  /* 0x0003881810197890 */ /* 0x000fe4000fffe03f */
[----:B------:R-:W-:Y:S01]  /*94c0*/  UIADD3 UR14, UR16, 0x2e200, URZ ;  /* 0x0002e200100e7890 */ /* 0x000fe2000fffe03f */
[----:B------:R-:W-:Y:S01]  /*94d0*/  IMAD.U32 R0, RZ, RZ, UR27 ;  /* 0x0000001bff007e24 */ /* 0x000fe2000f8e00ff */
        /* <DEDUP_REMOVED lines=8> */
[----:B----4-:R-:W-:Y:S01]  /*9560*/  NOP ;  /* 0x0000000000007918 */ /* 0x010fe20000000000 */
.L_x_58:
[----:B------:R-:W-:Y:S01]  /*9570*/  IMAD R4, R13, 0x8, R20 ;  /* 0x000000080d047824 */ /* 0x000fe200078e0214 */
[----:B------:R-:W-:Y:S01]  /*9580*/  SHF.L.U32 R3, R18, 0x1f, RZ ;  /* 0x0000001f12037819 */ /* 0x000fe200000006ff */
[----:B------:R-:W4:Y:S03]  /*9590*/  S2R R2, SR_TID.X ;  /* 0x0000000000027919 */ /* 0x000f260000002100 */
[----:B------:R-:W5:Y:S01]  /*95a0*/  SYNCS.PHASECHK.TRANS64.TRYWAIT P0, [R4+URZ+0x38840], R3 ;  /* 0x03884003040075a7 */ /* 0x000f62000800017f */
[----:B----4-:R-:W-:-:S04]  /*95b0*/  LOP3.LUT R2, R2, 0x7f, RZ, 0xc0, !PT ;  /* 0x0000007f02027812 */ /* 0x010fc800078ec0ff */
[----:B------:R-:W-:Y:S01]  /*95c0*/  ISETP.NE.AND P1, PT, R2, RZ, PT ;  /* 0x000000ff0200720c */ /* 0x000fe20003f25270 */
[----:B-----5:R-:W-:-:S12]  /*95d0*/  @!P0 BRA `(.L_x_73) ;  /* 0x0000000800508947 */ /* 0x020fd80003800000 */
.L_x_92:
[----:B------:R-:W-:Y:S05]  /*95e0*/  @P1 BRA `(.L_x_74) ;  /* 0x0000000000181947 */ /* 0x000fea0003800000 */
[----:B------:R-:W5:Y:S01]  /*95f0*/  S2R R2, SR_TID.X ;  /* 0x0000000000027919 */ /* 0x000f620000002100 */
[----:B----4-:R-:W-:-:S04]  /*9600*/  IMAD.MOV.U32 R3, RZ, RZ, 0x5140 ;  /* 0x00005140ff037424 */ /* 0x010fc800078e00ff */
[----:B------:R4:W-:Y:S01]  /*9610*/  SYNCS.ARRIVE.TRANS64 RZ, [R4+URZ+0x38830], R3 ;  /* 0x0388300304ff79a7 */ /* 0x0009e2000800003f */
[----:B-----5:R-:W-:-:S13]  /*9620*/  LOP3.LUT P0, RZ, R2, 0x1f, RZ, 0xc0, !PT ;  /* 0x0000001f02ff7812 */ /* 0x020fda000780c0ff */
[----:B----4-:R-:W-:Y:S05]  /*9630*/  @!P0 BRA `(.L_x_74) ;  /* 0x0000000000048947 */ /* 0x010fea0003800000 */
[----:B------:R-:W-:Y:S01]  /*9640*/  BPT.TRAP 0x1 ;  /* 0x000000040000795c */ /* 0x000fe20000300000 */
.L_x_74:
[----:B----4-:R-:W4:Y:S01]  /*9650*/  LDC.64 R2, c[0x0][0x728] ;  /* 0x0001ca00ff027b82 */ /* 0x010f220000000a00 */
[----:B------:R-:W-:Y:S01]  /*9660*/  IADD3 R6, P0, R0, R6, RZ ;  /* 0x0000000600067210 */ /* 0x000fe20007f1e0ff */
[----:B------:R-:W-:Y:S01]  /*9670*/  UMOV UR8, 0x0 ;  /* 0x0000000000087882 */ /* 0x000fe20000000000 */
[----:B------:R-:W-:Y:S01]  /*9680*/  R2UR UR25, R4 ;  /* 0x00000000041972ca */ /* 0x000fe200000e0000 */
[C-C-:B------:R-:W-:Y:S01]  /*9690*/  IMAD R4, R13.reuse, 0x5000, R20.reuse ;  /* 0x000050000d047824 */ /* 0x140fe200078e0214 */
[C---:B------:R-:W-:Y:S01]  /*96a0*/  LEA.HI.X.SX32 R19, R0.reuse, R19, 0x1, P0 ;  /* 0x0000001300137211 */ /* 0x040fe200000f0eff */
[C---:B-123--:R-:W-:Y:S01]  /*96b0*/  IMAD R20, R13.reuse, 0x200, R20 ;  /* 0x000002000d147824 */ /* 0x04efe200078e0214 */
        /* <DEDUP_REMOVED lines=9> */
[----:B------:R-:W-:Y:S01]  /*9750*/  UIADD3 UR25, UR25, 0x38830, URZ ;  /* 0x0003883019197890 */ /* 0x000fe2000fffe03f */
[----:B------:R-:W-:-:S03]  /*9760*/  VIADD R0, R13, 0x1 ;  /* 0x000000010d007836 */ /* 0x000fc60000000000 */
[----:B------:R-:W-:Y:S02]  /*9770*/  UMOV UR19, UR27 ;  /* 0x0000001b00137c82 */ /* 0x000fe40008000000 */
[----:B------:R-:W-:Y:S01]  /*9780*/  UIADD3 UR24, UR16, 0x24000, URZ ;  /* 0x0002400010187890 */ /* 0x000fe2000fffe03f */
[C---:B----4-:R-:W-:Y:S01]  /*9790*/  LEA R2, P0, R6.reuse, R2, 0x2 ;  /* 0x0000000206027211 */ /* 0x050fe200078010ff */
[----:B------:R-:W-:Y:S02]  /*97a0*/  UIADD3 UR16, UR16, 0x26800, URZ ;  /* 0x0002680010107890 */ /* 0x000fe4000fffe03f */
[----:B------:R-:W-:Y:S01]  /*97b0*/  UIADD3 UR10, UR10, 0x2e380, URZ ;  /* 0x0002e3800a0a7890 */ /* 0x000fe2000fffe03f */
[----:B------:R-:W-:Y:S01]  /*97c0*/  LEA.HI.X R3, R6, R3, R19, 0x2, P0 ;  /* 0x0000000306037211 */ /* 0x000fe200000f1413 */
[----:B------:R-:W-:Y:S01]  /*97d0*/  UMOV UR17, UR25 ;  /* 0x0000001900117c82 */ /* 0x000fe20008000000 */
[----:B------:R-:W-:Y:S01]  /*97e0*/  IADD3 R17, P0, R17, 0x1f0, RZ ;  /* 0x000001f011117810 */ /* 0x000fe20007f1e0ff */
[----:B------:R-:W-:Y:S01]  /*97f0*/  UMOV UR11, UR25 ;  /* 0x00000019000b7c82 */ /* 0x000fe20008000000 */
[----:B------:R-:W-:-:S02]  /*9800*/  R2UR UR14, R2 ;  /* 0x00000000020e72ca */ /* 0x000fc400000e0000 */
[----:B------:R-:W-:Y:S01]  /*9810*/  R2UR UR6, R17 ;  /* 0x00000000110672ca */ /* 0x000fe200000e0000 */
[----:B------:R-:W-:Y:S01]  /*9820*/  IMAD.X R16, RZ, RZ, R16, P0 ;  /* 0x000000ffff107224 */ /* 0x000fe200000e0610 */
[----:B------:R-:W-:Y:S02]  /*9830*/  R2UR UR15, R3 ;  /* 0x00000000030f72ca */ /* 0x000fe400000e0000 */
[----:B------:R-:W-:Y:S02]  /*9840*/  ISETP.NE.AND P0, PT, R0, 0x2, PT ;  /* 0x000000020000780c */ /* 0x000fe40003f05270 */
[----:B------:R-:W-:Y:S02]  /*9850*/  R2UR UR7, R16 ;  /* 0x00000000100772ca */ /* 0x000fe400000e0000 */
[----:B------:R-:W-:Y:S02]  /*9860*/  SEL R3, RZ, 0x1, P0 ;  /* 0x00000001ff037807 */ /* 0x000fe40000000000 */
[----:B------:R-:W-:-:S02]  /*9870*/  SEL R0, R0, RZ, P0 ;  /* 0x000000ff00007207 */ /* 0x000fc40000000000 */
[----:B------:R-:W-:-:S07]  /*9880*/  LOP3.LUT R18, R18, R3, RZ, 0x3c, !PT ;  /* 0x0000000312127212 */ /* 0x000fce00078e3cff */
[----:B------:R1:W-:Y:S01]  /*9890*/  UTMALDG.4D [UR24], [UR6], desc[UR8] ;  /* 0x00000818060075b4 */ /* 0x0003e20008019000 */
[----:B------:R1:W-:Y:S01]  /*98a0*/  UTMALDG.4D [UR16], [UR6], desc[UR8] ;  /* 0x00000810060075b4 */ /* 0x0003e20008019000 */
[----:B------:R1:W-:Y:S02]  /*98b0*/  UBLKCP.S.G [UR10], [UR14], UR13 ;  /* 0x0000000a0e0073ba */ /* 0x0003e4000800020d */
[----:B-1----:R-:W-:Y:S01]  /*98c0*/  NOP ;  /* 0x0000000000007918 */ /* 0x002fe20000000000 */
.L_x_55:
[----:B------:R-:W-:Y:S05]  /*98d0*/  BSYNC B0 ;  /* 0x0000000000007941 */ /* 0x000fea0003800000 */
.L_x_54:
[----:B------:R-:W-:-:S03]  /*98e0*/  UMOV UR6, 0xffffffff ;  /* 0xffffffff00067882 */ /* 0x000fc60000000000 */
[----:B------:R-:W-:Y:S05]  /*98f0*/  BRA.DIV UR6, `(.L_x_75) ;  /* 0x00000006069c7947 */ /* 0x000fea000b800000 */
[----:B------:R-:W-:-:S13]  /*9900*/  ELECT P0, URZ, PT ;  /* 0x00000000003f782f */ /* 0x000fda0003800000 */
.L_x_95:
[----:B------:R-:W-:Y:S05]  /*9910*/  @!P0 BRA `(.L_x_7) ;  /* 0x0000000000848947 */ /* 0x000fea0003800000 */
[----:B------:R-:W2:Y:S02]  /*9920*/  LDL.LU R2, [R1] ;  /* 0x0000000001027983 */ /* 0x000ea40000300800 */
[----:B--2---:R-:W-:-:S04]  /*9930*/  LOP3.LUT R2, R2, 0x2, RZ, 0xfc, !PT ;  /* 0x0000000202027812 */ /* 0x004fc800078efcff */
[----:B------:R-:W-:-:S13]  /*9940*/  ISETP.NE.AND P0, PT, R2, 0x3, PT ;  /* 0x000000030200780c */ /* 0x000fda0003f05270 */
[----:B------:R-:W-:Y:S05]  /*9950*/  @!P0 BRA `(.L_x_76) ;  /* 0x0000000000048947 */ /* 0x000fea0003800000 */
[----:B------:R-:W-:Y:S01]  /*9960*/  BPT.TRAP 0x1 ;  /* 0x000000040000795c */ /* 0x000fe20000300000 */
.L_x_76:
[----:B------:R-:W1:Y:S01]  /*9970*/  S2R R3, SR_CgaCtaId ;  /* 0x0000000000037919 */ /* 0x000e620000008800 */
[----:B------:R-:W-:Y:S02]  /*9980*/  MOV R2, 0x400 ;  /* 0x0000040000027802 */ /* 0x000fe40000000f00 */
[----:B------:R-:W-:Y:S02]  /*9990*/  SHF.L.U32 R4, R18, 0x1f, RZ ;  /* 0x0000001f12047819 */ /* 0x000fe400000006ff */
[----:B-1----:R-:W-:Y:S01]  /*99a0*/  LEA R8, R3, R2, 0x18 ;  /* 0x0000000203087211 */ /* 0x002fe200078ec0ff */
[----:B------:R-:W-:-:S04]  /*99b0*/  VIADD R2, R0, 0x1 ;  /* 0x0000000100027836 */ /* 0x000fc80000000000 */
[----:B------:R-:W-:Y:S01]  /*99c0*/  VIADD R3, R8, 0x38820 ;  /* 0x0003882008037836 */ /* 0x000fe20000000000 */
[----:B------:R-:W-:-:S03]  /*99d0*/  ISETP.NE.AND P2, PT, R2, 0x2, PT ;  /* 0x000000020200780c */ /* 0x000fc60003f45270 */
[----:B------:R-:W-:Y:S01]  /*99e0*/  IMAD R7, R0, 0x8, R3 ;  /* 0x0000000800077824 */ /* 0x000fe200078e0203 */
[----:B------:R-:W-:Y:S02]  /*99f0*/  SEL R5, RZ, 0x1, P2 ;  /* 0x00000001ff057807 */ /* 0x000fe40001000000 */
[----:B------:R-:W-:Y:S01]  /*9a00*/  SEL R6, R2, RZ, P2 ;  /* 0x000000ff02067207 */ /* 0x000fe20001000000 */
[----:B------:R-:W1:Y:S01]  /*9a10*/  SYNCS.PHASECHK.TRANS64.TRYWAIT P1, [R7+URZ], R4 ;  /* 0x00000004070075a7 */ /* 0x000e62000802017f */
[----:B------:R-:W-:-:S03]  /*9a20*/  LOP3.LUT R5, R18, R5, RZ, 0x3c, !PT ;  /* 0x0000000512057212 */ /* 0x000fc600078e3cff */
[----:B------:R-:W-:Y:S01]  /*9a30*/  IMAD R3, R6, 0x8, R3 ;  /* 0x0000000806037824 */ /* 0x000fe200078e0203 */
[----:B------:R-:W-:Y:S01]  /*9a40*/  SHF.L.U32 R2, R5, 0x1f, RZ ;  /* 0x0000001f05027819 */ /* 0x000fe200000006ff */
[----:B-1----:R-:W-:Y:S06]  /*9a50*/  @!P1 BRA `(.L_x_77) ;  /* 0x0000000400689947 */ /* 0x002fec0003800000 */
.L_x_96:
[----:B------:R-:W2:Y:S02]  /*9a60*/  SYNCS.PHASECHK.TRANS64.TRYWAIT P1, [R3+URZ], R2 ;  /* 0x00000002030075a7 */ /* 0x000ea4000802017f */
[----:B--2---:R-:W-:Y:S05]  /*9a70*/  @!P1 BRA `(.L_x_78) ;  /* 0x0000000400749947 */ /* 0x004fea0003800000 */
.L_x_97:
[----:B------:R-:W-:Y:S05]  /*9a80*/  @!P0 BRA `(.L_x_79) ;  /* 0x0000000000048947 */ /* 0x000fea0003800000 */
[----:B------:R-:W-:Y:S01]  /*9a90*/  BPT.TRAP 0x1 ;  /* 0x000000040000795c */ /* 0x000fe20000300000 */
.L_x_79:
[----:B--2---:R-:W-:-:S04]  /*9aa0*/  VIADD R3, R8, 0x38840 ;  /* 0x0003884008037836 */ /* 0x004fc80000000000 */
[----:B------:R-:W-:-:S04]  /*9ab0*/  IMAD R5, R0, 0x8, R3 ;  /* 0x0000000800057824 */ /* 0x000fc800078e0203 */
[----:B------:R-:W2:Y:S02]  /*9ac0*/  SYNCS.PHASECHK.TRANS64.TRYWAIT P0, [R5+URZ], R4 ;  /* 0x00000004050075a7 */ /* 0x000ea4000800017f */
[----:B--2---:R-:W-:Y:S05]  /*9ad0*/  @!P0 BRA `(.L_x_80) ;  /* 0x0000000400708947 */ /* 0x004fea0003800000 */
.L_x_98:
[----:B------:R-:W-:-:S07]  /*9ae0*/  IMAD R3, R6, 0x8, R3 ;  /* 0x0000000806037824 */ /* 0x000fce00078e0203 */
.L_x_81:
[----:B---3--:R3:W4:Y:S02]  /*9af0*/  SYNCS.PHASECHK.TRANS64.TRYWAIT P0, [R3+URZ], R2 ;  /* 0x00000002030075a7 */ /* 0x008724000800017f */
[----:B----4-:R-:W-:Y:S05]  /*9b00*/  @!P0 NANOSLEEP.SYNCS 0x989680 ;  /* 0x009896800000895d */ /* 0x010fea0003900000 */
[----:B------:R-:W4:Y:S02]  /*9b10*/  @!P0 SYNCS.PHASECHK.TRANS64 P0, [R3+URZ], R2 ;  /* 0x00000002030085a7 */ /* 0x000f24000800007f */
[----:B----4-:R-:W-:Y:S05]  /*9b20*/  @!P0 BRA `(.L_x_81) ;  /* 0xfffffffc00f08947 */ /* 0x010fea000383ffff */
.L_x_7:
[----:B------:R-:W-:Y:S05]  /*9b30*/  BSYNC B6 ;  /* 0x0000000000067941 */ /* 0x000fea0003800000 */
.L_x_4:
[----:B------:R-:W-:Y:S05]  /*9b40*/  EXIT ;  /* 0x000000000000794d */ /* 0x000fea0003800000 */
.L_x_12:
[----:B------:R-:W-:Y:S02]  /*9b50*/  IMAD.MOV.U32 R12, RZ, RZ, RZ ;  /* 0x000000ffff0c7224 */ /* 0x000fe400078e00ff */
[----:B------:R-:W-:Y:S02]  /*9b60*/  IMAD.MOV.U32 R11, RZ, RZ, 0x1f ;  /* 0x0000001fff0b7424 */ /* 0x000fe400078e00ff */
[----:B------:R-:W-:-:S07]  /*9b70*/  IMAD.MOV.U32 R15, RZ, RZ, -0x1 ;  /* 0xffffffffff0f7424 */ /* 0x000fce00078e00ff */
[----:B------:R-:W-:Y:S05]  /*9b80*/  WARPSYNC.COLLECTIVE R15, `(.L_x_82) ;  /* 0x000000000f087348 */ /* 0x000fea0003c00000 */
[----:B------:R1:W2:Y:S02]  /*9b90*/  SHFL.IDX P6, R14, R13, R12, R11 ;  /* 0x0000000c0d0e7389 */ /* 0x0002a400000c000b */
[----:B-12---:R-:W-:Y:S01]  /*9ba0*/  ENDCOLLECTIVE ;  /* 0x000000000000791b */ /* 0x006fe20003800000 */
.L_x_82:
[----:B------:R-:W-:Y:S05]  /*9bb0*/  BRA `(.L_x_83) ;  /* 0xffffff7000007947 */ /* 0x000fea000383ffff */
.L_x_14:
[----:B--2---:R-:W2:Y:S01]  /*9bc0*/  S2R R5, SR_CgaCtaId ;  /* 0x0000000000057919 */ /* 0x004ea20000008800 */
[----:B------:R-:W-:-:S04]  /*9bd0*/  MOV R4, 0x400 ;  /* 0x0000040000047802 */ /* 0x000fc80000000f00 */
[----:B--2---:R-:W-:-:S04]  /*9be0*/  LEA R4, R5, R4, 0x18 ;  /* 0x0000000405047211 */ /* 0x004fc800078ec0ff */
[----:B------:R2:W3:Y:S03]  /*9bf0*/  SYNCS.PHASECHK.TRANS64.TRYWAIT P0, [R4+URZ+0x38800], R8 ;  /* 0x03880008040075a7 */ /* 0x0004e6000800017f */
[----:B---3--:R-:W-:Y:S05]  /*9c00*/  @!P0 NANOSLEEP.SYNCS 0x989680 ;  /* 0x009896800000895d */ /* 0x008fea0003900000 */
[----:B------:R-:W3:Y:S02]  /*9c10*/  @!P0 SYNCS.PHASECHK.TRANS64 P0, [R4+URZ+0x38800], R8 ;  /* 0x03880008040085a7 */ /* 0x000ee4000800007f */
[----:B---3--:R-:W-:Y:S05]  /*9c20*/  @!P0 BRA `(.L_x_14) ;  /* 0xfffffffc00e48947 */ /* 0x008fea000383ffff */
[----:B------:R-:W-:Y:S05]  /*9c30*/  BRA `(.L_x_13) ;  /* 0xffffff70001c7947 */ /* 0x000fea000383ffff */
.L_x_19:
[----:B---3--:R3:W4:Y:S02]  /*9c40*/  SYNCS.PHASECHK.TRANS64.TRYWAIT P1, [R3+URZ+0x38810], R152 ;  /* 0x03881098030075a7 */ /* 0x008724000802017f */
[----:B----4-:R-:W-:Y:S05]  /*9c50*/  @!P1 NANOSLEEP.SYNCS 0x989680 ;  /* 0x009896800000995d */ /* 0x010fea0003900000 */
[----:B------:R-:W4:Y:S02]  /*9c60*/  @!P1 SYNCS.PHASECHK.TRANS64 P1, [R3+URZ+0x38810], R152 ;  /* 0x03881098030095a7 */ /* 0x000f24000802007f */
[----:B----4-:R-:W-:Y:S05]  /*9c70*/  @!P1 BRA `(.L_x_19) ;  /* 0xfffffffc00f09947 */ /* 0x010fea000383ffff */
[----:B------:R-:W-:Y:S05]  /*9c80*/  BRA `(.L_x_18) ;  /* 0xffffff78002c7947 */ /* 0x000fea000383ffff */
.L_x_23:
[----:B------:R1:W1:Y:S02]  /*9c90*/  SYNCS.PHASECHK.TRANS64.TRYWAIT P1, [R3+URZ+0x38830], R152 ;  /* 0x03883098030075a7 */ /* 0x000264000802017f */
[----:B-1----:R-:W-:Y:S05]  /*9ca0*/  @!P1 NANOSLEEP.SYNCS 0x989680 ;  /* 0x009896800000995d */ /* 0x002fea0003900000 */
[----:B------:R-:W1:Y:S02]  /*9cb0*/  @!P1 SYNCS.PHASECHK.TRANS64 P1, [R3+URZ+0x38830], R152 ;  /* 0x03883098030095a7 */ /* 0x000e64000802007f */
[----:B-1----:R-:W-:Y:S05]  /*9cc0*/  @!P1 BRA `(.L_x_23) ;  /* 0xfffffffc00f09947 */ /* 0x002fea000383ffff */
[----:B------:R-:W-:Y:S05]  /*9cd0*/  BRA `(.L_x_22) ;  /* 0xffffff8800b87947 */ /* 0x000fea000383ffff */
.L_x_56:
[----:B-1----:R1:W2:Y:S02]  /*9ce0*/  SYNCS.PHASECHK.TRANS64.TRYWAIT P1, [R20+URZ+0x38820], R3 ;  /* 0x03882003140075a7 */ /* 0x0022a4000802017f */
[----:B--2---:R-:W-:Y:S05]  /*9cf0*/  @!P1 NANOSLEEP.SYNCS 0x989680 ;  /* 0x009896800000995d */ /* 0x004fea0003900000 */
[----:B------:R-:W2:Y:S02]  /*9d00*/  @!P1 SYNCS.PHASECHK.TRANS64 P1, [R20+URZ+0x38820], R3 ;  /* 0x03882003140095a7 */ /* 0x000ea4000802007f */
[----:B--2---:R-:W-:Y:S05]  /*9d10*/  @!P1 BRA `(.L_x_56) ;  /* 0xfffffffc00f09947 */ /* 0x004fea000383ffff */
[----:B------:R-:W-:Y:S05]  /*9d20*/  BRA `(.L_x_84) ;  /* 0xffffffe400087947 */ /* 0x000fea000383ffff */
.L_x_60:
[----:B-1----:R1:W2:Y:S02]  /*9d30*/  SYNCS.PHASECHK.TRANS64.TRYWAIT P1, [R20+URZ+0x38840], R21 ;  /* 0x03884015140075a7 */ /* 0x0022a4000802017f */
[----:B--2---:R-:W-:Y:S05]  /*9d40*/  @!P1 NANOSLEEP.SYNCS 0x989680 ;  /* 0x009896800000995d */ /* 0x004fea0003900000 */
[----:B------:R-:W2:Y:S02]  /*9d50*/  @!P1 SYNCS.PHASECHK.TRANS64 P1, [R20+URZ+0x38840], R21 ;  /* 0x03884015140095a7 */ /* 0x000ea4000802007f */
[----:B--2---:R-:W-:Y:S05]  /*9d60*/  @!P1 BRA `(.L_x_60) ;  /* 0xfffffffc00f09947 */ /* 0x004fea000383ffff */
[----:B------:R-:W-:Y:S05]  /*9d70*/  BRA `(.L_x_85) ;  /* 0xffffffe800787947 */ /* 0x000fea000383ffff */
.L_x_62:
[----:B---3--:R3:W4:Y:S02]  /*9d80*/  SYNCS.PHASECHK.TRANS64.TRYWAIT P1, [R20+URZ+0x38828], R21 ;  /* 0x03882815140075a7 */ /* 0x008724000802017f */
[----:B----4-:R-:W-:Y:S05]  /*9d90*/  @!P1 NANOSLEEP.SYNCS 0x989680 ;  /* 0x009896800000995d */ /* 0x010fea0003900000 */
[----:B------:R-:W4:Y:S02]  /*9da0*/  @!P1 SYNCS.PHASECHK.TRANS64 P1, [R20+URZ+0x38828], R21 ;  /* 0x03882815140095a7 */ /* 0x000f24000802007f */
[----:B----4-:R-:W-:Y:S05]  /*9db0*/  @!P1 BRA `(.L_x_62) ;  /* 0xfffffffc00f09947 */ /* 0x010fea000383ffff */
[----:B------:R-:W-:Y:S05]  /*9dc0*/  BRA `(.L_x_86) ;  /* 0xffffffec000c7947 */ /* 0x000fea000383ffff */
.L_x_64:
[----:B--2---:R2:W4:Y:S02]  /*9dd0*/  SYNCS.PHASECHK.TRANS64.TRYWAIT P1, [R20+URZ+0x38848], R21 ;  /* 0x03884815140075a7 */ /* 0x004524000802017f */
[----:B----4-:R-:W-:Y:S05]  /*9de0*/  @!P1 NANOSLEEP.SYNCS 0x989680 ;  /* 0x009896800000995d */ /* 0x010fea0003900000 */
[----:B------:R-:W4:Y:S02]  /*9df0*/  @!P1 SYNCS.PHASECHK.TRANS64 P1, [R20+URZ+0x38848], R21 ;  /* 0x03884815140095a7 */ /* 0x000f24000802007f */
[----:B----4-:R-:W-:Y:S05]  /*9e00*/  @!P1 BRA `(.L_x_64) ;  /* 0xfffffffc00f09947 */ /* 0x010fea000383ffff */
[----:B------:R-:W-:Y:S05]  /*9e10*/  BRA `(.L_x_87) ;  /* 0xffffffec007c7947 */ /* 0x000fea000383ffff */
.L_x_66:
[----:B------:R-:W-:-:S07]  /*9e20*/  SHF.L.U32 R5, R18, 0x1f, RZ ;  /* 0x0000001f12057819 */ /* 0x000fce00000006ff */
.L_x_88:
[----:B-1----:R1:W2:Y:S02]  /*9e30*/  SYNCS.PHASECHK.TRANS64.TRYWAIT P1, [R20+URZ+0x38820], R5 ;  /* 0x03882005140075a7 */ /* 0x0022a4000802017f */
[----:B--2---:R-:W-:Y:S05]  /*9e40*/  @!P1 NANOSLEEP.SYNCS 0x989680 ;  /* 0x009896800000995d */ /* 0x004fea0003900000 */
[----:B------:R-:W2:Y:S02]  /*9e50*/  @!P1 SYNCS.PHASECHK.TRANS64 P1, [R20+URZ+0x38820], R5 ;  /* 0x03882005140095a7 */ /* 0x000ea4000802007f */
[----:B--2---:R-:W-:Y:S05]  /*9e60*/  @!P1 BRA `(.L_x_88) ;  /* 0xfffffffc00f09947 */ /* 0x004fea000383ffff */
[----:B------:R-:W-:Y:S05]  /*9e70*/  BRA `(.L_x_89) ;  /* 0xfffffff000047947 */ /* 0x000fea000383ffff */
.L_x_69:
[----:B---3--:R3:W4:Y:S02]  /*9e80*/  SYNCS.PHASECHK.TRANS64.TRYWAIT P1, [R20+URZ+0x38840], R9 ;  /* 0x03884009140075a7 */ /* 0x008724000802017f */
[----:B----4-:R-:W-:Y:S05]  /*9e90*/  @!P1 NANOSLEEP.SYNCS 0x989680 ;  /* 0x009896800000995d */ /* 0x010fea0003900000 */
[----:B------:R-:W4:Y:S02]  /*9ea0*/  @!P1 SYNCS.PHASECHK.TRANS64 P1, [R20+URZ+0x38840], R9 ;  /* 0x03884009140095a7 */ /* 0x000f24000802007f */
[----:B----4-:R-:W-:Y:S05]  /*9eb0*/  @!P1 BRA `(.L_x_69) ;  /* 0xfffffffc00f09947 */ /* 0x010fea000383ffff */
[----:B------:R-:W-:Y:S05]  /*9ec0*/  BRA `(.L_x_90) ;  /* 0xfffffff0008c7947 */ /* 0x000fea000383ffff */
.L_x_71:
[----:B-1----:R1:W2:Y:S02]  /*9ed0*/  SYNCS.PHASECHK.TRANS64.TRYWAIT P1, [R20+URZ+0x38828], R9 ;  /* 0x03882809140075a7 */ /* 0x0022a4000802017f */
[----:B--2---:R-:W-:Y:S05]  /*9ee0*/  @!P1 NANOSLEEP.SYNCS 0x989680 ;  /* 0x009896800000995d */ /* 0x004fea0003900000 */
[----:B------:R-:W2:Y:S02]  /*9ef0*/  @!P1 SYNCS.PHASECHK.TRANS64 P1, [R20+URZ+0x38828], R9 ;  /* 0x03882809140095a7 */ /* 0x000ea4000802007f */
[----:B--2---:R-:W-:Y:S05]  /*9f00*/  @!P1 BRA `(.L_x_71) ;  /* 0xfffffffc00f09947 */ /* 0x004fea000383ffff */
[----:B------:R-:W-:Y:S05]  /*9f10*/  BRA `(.L_x_91) ;  /* 0xfffffff400147947 */ /* 0x000fea000383ffff */
.L_x_73:
[----:B----4-:R4:W1:Y:S02]  /*9f20*/  SYNCS.PHASECHK.TRANS64.TRYWAIT P0, [R4+URZ+0x38840], R3 ;  /* 0x03884003040075a7 */ /* 0x010864000800017f */
[----:B-1----:R-:W-:Y:S05]  /*9f30*/  @!P0 NANOSLEEP.SYNCS 0x989680 ;  /* 0x009896800000895d */ /* 0x002fea0003900000 */
[----:B------:R-:W1:Y:S02]  /*9f40*/  @!P0 SYNCS.PHASECHK.TRANS64 P0, [R4+URZ+0x38840], R3 ;  /* 0x03884003040085a7 */ /* 0x000e64000800007f */
[----:B-1----:R-:W-:Y:S05]  /*9f50*/  @!P0 BRA `(.L_x_73) ;  /* 0xfffffffc00f08947 */ /* 0x002fea000383ffff */
[----:B------:R-:W-:Y:S05]  /*9f60*/  BRA `(.L_x_92) ;  /* 0xfffffff4009c7947 */ /* 0x000fea000383ffff */
.L_x_75:
[----:B------:R-:W-:Y:S01]  /*9f70*/  BSSY B0, `(.L_x_93) ;  /* 0x0000006000007945 */ /* 0x000fe20003800000 */
[----:B------:R-:W-:-:S07]  /*9f80*/  IMAD.MOV.U32 R15, RZ, RZ, -0x1 ;  /* 0xffffffffff0f7424 */ /* 0x000fce00078e00ff */
[----:B------:R-:W-:Y:S05]  /*9f90*/  WARPSYNC.COLLECTIVE R15, `(.L_x_94) ;  /* 0x000000000f0c7348 */ /* 0x000fea0003c00000 */
[----:B------:R-:W-:Y:S02]  /*9fa0*/  ELECT P6, UR62, PT ;  /* 0x00000000003e782f */ /* 0x000fe400038c0000 */
[----:B------:R-:W-:Y:S01]  /*9fb0*/  MOV R14, UR62 ;  /* 0x0000003e000e7c02 */ /* 0x000fe20008000f00 */
[----:B------:R-:W-:Y:S10]  /*9fc0*/  ENDCOLLECTIVE ;  /* 0x000000000000791b */ /* 0x000ff40003800000 */
.L_x_94:
[----:B------:R-:W-:Y:S05]  /*9fd0*/  BSYNC B0 ;  /* 0x0000000000007941 */ /* 0x000fea0003800000 */
.L_x_93:
[----:B------:R-:W-:Y:S01]  /*9fe0*/  PLOP3.LUT P0, PT, P6, PT, PT, 0x80, 0x0 ;  /* 0x000000000000781c */ /* 0x000fe2000370f070 */
[----:B------:R-:W-:-:S12]  /*9ff0*/  BRA `(.L_x_95) ;  /* 0xfffffff800447947 */ /* 0x000fd8000383ffff */
.L_x_77:
[----:B-1----:R1:W2:Y:S02]  /*a000*/  SYNCS.PHASECHK.TRANS64.TRYWAIT P1, [R7+URZ], R4 ;  /* 0x00000004070075a7 */ /* 0x0022a4000802017f */
[----:B--2---:R-:W-:Y:S05]  /*a010*/  @!P1 NANOSLEEP.SYNCS 0x989680 ;  /* 0x009896800000995d */ /* 0x004fea0003900000 */
[----:B------:R-:W2:Y:S02]  /*a020*/  @!P1 SYNCS.PHASECHK.TRANS64 P1, [R7+URZ], R4 ;  /* 0x00000004070095a7 */ /* 0x000ea4000802007f */
[----:B--2---:R-:W-:Y:S05]  /*a030*/  @!P1 BRA `(.L_x_77) ;  /* 0xfffffffc00f09947 */ /* 0x004fea000383ffff */
[----:B------:R-:W-:Y:S05]  /*a040*/  BRA `(.L_x_96) ;  /* 0xfffffff800847947 */ /* 0x000fea000383ffff */
.L_x_78:
[----:B--2---:R2:W3:Y:S02]  /*a050*/  SYNCS.PHASECHK.TRANS64.TRYWAIT P1, [R3+URZ], R2 ;  /* 0x00000002030075a7 */ /* 0x0044e4000802017f */
[----:B---3--:R-:W-:Y:S05]  /*a060*/  @!P1 NANOSLEEP.SYNCS 0x989680 ;  /* 0x009896800000995d */ /* 0x008fea0003900000 */
[----:B------:R-:W3:Y:S02]  /*a070*/  @!P1 SYNCS.PHASECHK.TRANS64 P1, [R3+URZ], R2 ;  /* 0x00000002030095a7 */ /* 0x000ee4000802007f */
[----:B---3--:R-:W-:Y:S05]  /*a080*/  @!P1 BRA `(.L_x_78) ;  /* 0xfffffffc00f09947 */ /* 0x008fea000383ffff */
[----:B------:R-:W-:Y:S05]  /*a090*/  BRA `(.L_x_97) ;  /* 0xfffffff800787947 */ /* 0x000fea000383ffff */
.L_x_80:
[----:B--2---:R2:W3:Y:S02]  /*a0a0*/  SYNCS.PHASECHK.TRANS64.TRYWAIT P0, [R5+URZ], R4 ;  /* 0x00000004050075a7 */ /* 0x0044e4000800017f */
[----:B---3--:R-:W-:Y:S05]  /*a0b0*/  @!P0 NANOSLEEP.SYNCS 0x989680 ;  /* 0x009896800000895d */ /* 0x008fea0003900000 */
[----:B------:R-:W3:Y:S02]  /*a0c0*/  @!P0 SYNCS.PHASECHK.TRANS64 P0, [R5+URZ], R4 ;  /* 0x00000004050085a7 */ /* 0x000ee4000800007f */
[----:B---3--:R-:W-:Y:S05]  /*a0d0*/  @!P0 BRA `(.L_x_80) ;  /* 0xfffffffc00f08947 */ /* 0x008fea000383ffff */
[----:B------:R-:W-:Y:S05]  /*a0e0*/  BRA `(.L_x_98) ;  /* 0xfffffff8007c7947 */ /* 0x000fea000383ffff */
.L_x_99:
[----:B------:R-:W-:-:S00]  /*a0f0*/  BRA `(.L_x_99) ;  /* 0xfffffffc00fc7947 */ /* 0x000fc0000383ffff */
[----:B------:R-:W-:-:S00]  /*a100*/  NOP ;  /* 0x0000000000007918 */ /* 0x000fc00000000000 */
[----:B------:R-:W-:-:S00]  /*a110*/  NOP ;  /* 0x0000000000007918 */ /* 0x000fc00000000000 */
[----:B------:R-:W-:-:S00]  /*a120*/  NOP ;  /* 0x0000000000007918 */ /* 0x000fc00000000000 */
[----:B------:R-:W-:-:S00]  /*a130*/  NOP ;  /* 0x0000000000007918 */ /* 0x000fc00000000000 */
[----:B------:R-:W-:-:S00]  /*a140*/  NOP ;  /* 0x0000000000007918 */ /* 0x000fc00000000000 */
[----:B------:R-:W-:-:S00]  /*a150*/  NOP ;  /* 0x0000000000007918 */ /* 0x000fc00000000000 */
[----:B------:R-:W-:-:S00]  /*a160*/  NOP ;  /* 0x0000000000007918 */ /* 0x000fc00000000000 */
[----:B------:R-:W-:-:S00]  /*a170*/  NOP ;  /* 0x0000000000007918 */ /* 0x000fc00000000000 */
.L_x_3682:


//--------------------- .text._ZN7cutlass13device_kernelIN5flash11enable_sm90INS1_16FlashAttnBwdSm90INS1_25CollectiveMainloopBwdSm90ILi2ELi2ELi2EN4cute5tupleIJNS5_1CILi1EEES8_S8_EEENS6_IJNS7_ILi80EEENS7_ILi128EEESB_EEENS_10bfloat16_tEfNS_4arch4Sm90ELb0ELb0ELb0ELb0ELb1ELb1ELb0ELb1ELi2ELi1ELi2ELi1ELb0EEENS1_21CollectiveEpilogueBwdISC_SD_SF_Li256ELb0ELb0ELi1EEENS1_19SingleTileSchedulerILb0ELb0ELb0ELi128EEEEEEEEEvNT_6ParamsE --------------------------
	.section	.text._ZN7cutlass13device_kernelIN5flash11enable_sm90INS1_16FlashAttnBwdSm90INS1_25CollectiveMainloopBwdSm90ILi2ELi2ELi2EN4cute5tupleIJNS5_1CILi1EEES8_S8_EEENS6_IJNS7_ILi80EEENS7_ILi128EEESB_EEENS_10bfloat16_tEfNS_4arch4Sm90ELb0ELb0ELb0ELb0ELb1ELb1ELb0ELb1ELi2ELi1ELi2ELi1ELb0EEENS1_21CollectiveEpilogueBwdISC_SD_SF_Li256ELb0ELb0ELi1EEENS1_19SingleTileSchedulerILb0ELb0ELb0ELi128EEEEEEEEEvNT_6ParamsE,"ax",@progbits
	.align	128
.text._ZN7cutlass13device_kernelIN5flash11enable_sm90INS1_16FlashAttnBwdSm90INS1_25CollectiveMainloopBwdSm90ILi2ELi2ELi2EN4cute5tupleIJNS5_1CILi1EEES8_S8_EEENS6_IJNS7_ILi80EEENS7_ILi128EEESB_EEENS_10bfloat16_tEfNS_4arch4Sm90ELb0ELb0ELb0ELb0ELb1ELb1ELb0ELb1ELi2ELi1ELi2ELi1ELb0EEENS1_21CollectiveEpilogueBwdISC_SD_SF_Li256ELb0ELb0ELi1EEENS1_19SingleTileSchedulerILb0ELb0ELb0ELi128EEEEEEEEEvNT_6ParamsE:
        .type           _ZN7cutlass13device_kernelIN5flash11enable_sm90INS1_16FlashAttnBwdSm90INS1_25CollectiveMainloopBwdSm90ILi2ELi2ELi2EN4cute5tupleIJNS5_1CILi1EEES8_S8_EEENS6_IJNS7_ILi80EEENS7_ILi128EEESB_EEENS_10bfloat16_tEfNS_4arch4Sm90ELb0ELb0ELb0ELb0ELb1ELb1ELb0ELb1ELi2ELi1ELi2ELi1ELb0EEENS1_21CollectiveEpilogueBwdISC_SD_SF_Li256ELb0ELb0ELi1EEENS1_19SingleTileSchedulerILb0ELb0ELb0ELi128EEEEEEEEEvNT_6ParamsE,@function
        .size           _ZN7cutlass13device_kernelIN5flash11enable_sm90INS1_16FlashAttnBwdSm90INS1_25CollectiveMainloopBwdSm90ILi2ELi2ELi2EN4cute5tupleIJNS5_1CILi1EEES8_S8_EEENS6_IJNS7_ILi80EEENS7_ILi128EEESB_EEENS_10bfloat16_tEfNS_4arch4Sm90ELb0ELb0ELb0ELb0ELb1ELb1ELb0ELb1ELi2ELi1ELi2ELi1ELb0EEENS1_21CollectiveEpilogueBwdISC_SD_SF_Li256ELb0ELb0ELi1EEENS1_19SingleTileSchedulerILb0ELb0ELb0ELi128EEEEEEEEEvNT_6ParamsE,(.L_x_3683 - _ZN7cutlass13device_kernelIN5flash11enable_sm90INS1_16FlashAttnBwdSm90INS1_25CollectiveMainloopBwdSm90ILi2ELi2ELi2EN4cute5tupleIJNS5_1CILi1EEES8_S8_EEENS6_IJNS7_ILi80EEENS7_ILi128EEESB_EEENS_10bfloat16_tEfNS_4arch4Sm90ELb0ELb0ELb0ELb0ELb1ELb1ELb0ELb1ELi2ELi1ELi2ELi1ELb0EEENS1_21CollectiveEpilogueBwdISC_SD_SF_Li256ELb0ELb0ELi1EEENS1_19SingleTileSchedulerILb0ELb0ELb0ELi128EEEEEEEEEvNT_6ParamsE)
        .other          _ZN7cutlass13device_kernelIN5flash11enable_sm90INS1_16FlashAttnBwdSm90INS1_25CollectiveMainloopBwdSm90ILi2ELi2ELi2EN4cute5tupleIJNS5_1CILi1EEES8_S8_EEENS6_IJNS7_ILi80EEENS7_ILi128EEESB_EEENS_10bfloat16_tEfNS_4arch4Sm90ELb0ELb0ELb0ELb0ELb1ELb1ELb0ELb1ELi2ELi1ELi2ELi1ELb0EEENS1_21CollectiveEpilogueBwdISC_SD_SF_Li256ELb0ELb0ELi1EEENS1_19SingleTileSchedulerILb0ELb0ELb0ELi128EEEEEEEEEvNT_6ParamsE,@"STO_CUDA_ENTRY STV_DEFAULT"
_ZN7cutlass13device_kernelIN5flash11enable_sm90INS1_16FlashAttnBwdSm90INS1_25CollectiveMainloopBwdSm90ILi2ELi2ELi2EN4cute5tupleIJNS5_1CILi1EEES8_S8_EEENS6_IJNS7_ILi80EEENS7_ILi128EEESB_EEENS_10bfloat16_tEfNS_4arch4Sm90ELb0ELb0ELb0ELb0ELb1ELb1ELb0ELb1ELi2ELi1ELi2ELi1ELb0EEENS1_21CollectiveEpilogueBwdISC_SD_SF_Li256ELb0ELb0ELi1EEENS1_19SingleTileSchedulerILb0ELb0ELb0ELi128EEEEEEEEEvNT_6ParamsE:
        /* <DEDUP_REMOVED lines=29> */
.L_x_101:
[----:B------:R-:W-:Y:S05]  /*01d0*/  BSYNC B0 ;  /* 0x0000000000007941 */ /* 0x000fea0003800000 */
.L_x_100:
        /* <DEDUP_REMOVED lines=34> */
.L_x_102:
        /* <DEDUP_REMOVED lines=22> */
.L_x_103:
        /* <DEDUP_REMOVED lines=8> */
.L_x_106:
        /* <DEDUP_REMOVED lines=33> */
.L_x_109:
        /* <DEDUP_REMOVED lines=15> */
.L_x_108:
        /* <DEDUP_REMOVED lines=23> */
.L_x_111:
        /* <DEDUP_REMOVED lines=15> */
.L_x_110:
        /* <DEDUP_REMOVED lines=8> */
.L_x_199:
        /* <DEDUP_REMOVED lines=15> */
.L_x_113:
        /* <DEDUP_REMOVED lines=121> */
.L_x_126:
[----:B------:R-:W2:Y:S01]  /*1440*/  LDL R3, [R1] ;  /* 0x0000000001037983 */ /* 0x000ea20000100800 */
[----:B------:R-:W-:Y:S05]  /*1450*/  YIELD ;  /* 0x0000000000007946 */ /* 0x000fea0003800000 */
[----:B--2---:R-:W-:-:S13]  /*1460*/  ISETP.NE.AND P0, PT, R3, 0x3, PT ;  /* 0x000000030300780c */ /* 0x004fda0003f05270 */
[----:B------:R-:W-:Y:S05]  /*1470*/  @!P0 BRA `(.L_x_116) ;  /* 0x0000000000048947 */ /* 0x000fea0003800000 */
[----:B------:R-:W-:Y:S01]  /*1480*/  BPT.TRAP 0x1 ;  /* 0x000000040000795c */ /* 0x000fe20000300000 */
.L_x_116:
        /* <DEDUP_REMOVED lines=8> */
.L_x_117:
[----:B---3--:R-:W-:Y:S05]  /*1510*/  @P1 BRA `(.L_x_118) ;  /* 0x0000000000081947 */ /* 0x008fea0003800000 */
[----:B------:R-:W3:Y:S02]  /*1520*/  SYNCS.PHASECHK.TRANS64.TRYWAIT P1, [R3+URZ+0x38810], R152 ;  /* 0x03881098030075a7 */ /* 0x000ee4000802017f */
[----:B---3--:R-:W-:Y:S05]  /*1530*/  @!P1 BRA `(.L_x_119) ;  /* 0x0000008c00c89947 */ /* 0x008fea0003800000 */
.L_x_118:
        /* <DEDUP_REMOVED lines=286> */
.L_x_120:
[----:B------:R1:W1:Y:S01]  /*2720*/  SYNCS.PHASECHK.TRANS64.TRYWAIT P1, [R3+URZ+0x38830], R152 ;  /* 0x03883098030075a7 */ /* 0x000262000802017f */
[----:B------:R-:W-:Y:S05]  /*2730*/  @!P0 BRA `(.L_x_121) ;  /* 0x0000000000048947 */ /* 0x000fea0003800000 */
[----:B------:R-:W-:Y:S01]  /*2740*/  BPT.TRAP 0x1 ;  /* 0x000000040000795c */ /* 0x000fe20000300000 */
.L_x_121:
[----:B------:R-:W-:-:S05]  /*2750*/  VIADD R4, R153, 0x24000 ;  /* 0x0002400099047836 */ /* 0x000fca0000000000 */
[----:B------:R-:W-:-:S04]  /*2760*/  SHF.R.U32.HI R4, RZ, 0x4, R4 ;  /* 0x00000004ff047819 */ /* 0x000fc80000011604 */
[----:B------:R-:W-:-:S04]  /*2770*/  LOP3.LUT R4, R4, 0x3fff, RZ, 0xc0, !PT ;  /* 0x00003fff04047812 */ /* 0x000fc800078ec0ff */
[----:B------:R-:W-:Y:S01]  /*2780*/  LOP3.LUT R153, R4, 0x10000, RZ, 0xfc, !PT ;  /* 0x0001000004997812 */ /* 0x000fe200078efcff */
[----:B-1----:R-:W-:Y:S06]  /*2790*/  @P1 BRA `(.L_x_122) ;  /* 0x0000000000081947 */ /* 0x002fec0003800000 */
[----:B------:R-:W1:Y:S02]  /*27a0*/  SYNCS.PHASECHK.TRANS64.TRYWAIT P1, [R3+URZ+0x38830], R152 ;  /* 0x03883098030075a7 */ /* 0x000e64000802017f */
[----:B-1----:R-:W-:Y:S05]  /*27b0*/  @!P1 BRA `(.L_x_123) ;  /* 0x0000007c003c9947 */ /* 0x002fea0003800000 */
.L_x_122:
        /* <DEDUP_REMOVED lines=832> */
.L_x_124:
        /* <DEDUP_REMOVED lines=56> */
.L_x_125:
        /* <DEDUP_REMOVED lines=12> */
.L_x_115:
        /* <DEDUP_REMOVED lines=86> */
.L_x_127:
        /* <DEDUP_REMOVED lines=19> */
.L_x_128:
        /* <DEDUP_REMOVED lines=18> */
.L_x_129:
        /* <DEDUP_REMOVED lines=18> */
.L_x_130:
        /* <DEDUP_REMOVED lines=155> */
.L_x_132:
[----:B------:R-:W-:Y:S05]  /*7280*/  BSYNC B0 ;  /* 0x0000000000007941 */ /* 0x000fea0003800000 */
.L_x_131:
[----:B------:R-:W-:-:S04]  /*7290*/  DEPBAR.LE SB0, 0x0 ;  /* 0x000080000000791a */ /* 0x000fc80000000000 */
[----:B------:R-:W-:Y:S05]  /*72a0*/  BRA `(.L_x_107) ;  /* 0x0000003000287947 */ /* 0x000fea0003800000 */
.L_x_105:
        /* <DEDUP_REMOVED lines=14> */
[----:B------:R-:W-:Y:S01]  /*7390*/  ULDC UR13, c[0x0][0x288] ;  /* 0x0000a200000d7ab9 */ /* 0x000fe20000000800 */
[----:B------:R-:W-:Y:S01]  /*73a0*/  ULDC.64 UR14, c[0x0][0x2e0] ;  /* 0x0000b800000e7ab9 */ /* 0x000fe20000000a00 */
[----:B------:R-:W-:-:S04]  /*73b0*/  ELECT P0, URZ, PT ;  /* 0x00000000003f782f */ /* 0x000fc80003800000 */
[----:B------:R-:W2:Y:S01]  /*73c0*/  LDC R4, c[0x0][0x280] ;  /* 0x0000a000ff047b82 */ /* 0x000ea20000000800 */
[----:B-1----:R-:W-:Y:S02]  /*73d0*/  USHF.R.S32.HI UR8, URZ, 0x1f, UR16 ;  /* 0x0000001f3f087899 */ /* 0x002fe40008011410 */
[----:B------:R-:W-:Y:S02]  /*73e0*/  UIMAD.WIDE.U32 UR4, UR16, UR10, URZ ;  /* 0x0000000a100472a5 */ /* 0x000fe4000f8e003f */
[----:B------:R-:W-:Y:S01]  /*73f0*/  UIMAD UR6, UR8, UR10, URZ ;  /* 0x0000000a080672a4 */ /* 0x000fe2000f8e023f */
[----:B--2---:R-:W-:-:S03]  /*7400*/  ISETP.GE.AND P1, PT, R4, 0x1, PT ;  /* 0x000000010400780c */ /* 0x004fc60003f26270 */
[----:B------:R-:W-:Y:S02]  /*7410*/  UIMAD UR7, UR16, UR11, UR6 ;  /* 0x0000000b100772a4 */ /* 0x000fe4000f8e0206 */
[----:B------:R-:W-:Y:S02]  /*7420*/  USHF.R.S32.HI UR6, URZ, 0x1f, UR9 ;  /* 0x0000001f3f067899 */ /* 0x000fe40008011409 */
[----:B------:R-:W-:Y:S02]  /*7430*/  UIMAD UR11, UR9, UR13, URZ ;  /* 0x0000000d090b72a4 */ /* 0x000fe4000f8e023f */
[----:B------:R-:W-:Y:S02]  /*7440*/  UIMAD UR6, UR6, UR14, URZ ;  /* 0x0000000e060672a4 */ /* 0x000fe4000f8e023f */
[----:B------:R-:W-:Y:S02]  /*7450*/  UIADD3 UR5, UR5, UR7, URZ ;  /* 0x0000000705057290 */ /* 0x000fe4000fffe03f */
[----:B------:R-:W-:-:S02]  /*7460*/  UIADD3 UR10, UP0, UR11, UR16, URZ ;  /* 0x000000100b0a7290 */ /* 0x000fc4000ff1e03f */
[----:B------:R-:W-:Y:S02]  /*7470*/  UIMAD UR12, UR9, UR15, UR6 ;  /* 0x0000000f090c72a4 */ /* 0x000fe4000f8e0206 */
[----:B------:R-:W-:Y:S02]  /*7480*/  UIMAD.WIDE.U32 UR6, UR9, UR14, UR4 ;  /* 0x0000000e090672a5 */ /* 0x000fe4000f8e0004 */
[----:B------:R-:W-:Y:S01]  /*7490*/  ULEA.HI.X.SX32 UR11, UR11, UR8, 0x1, UP0 ;  /* 0x000000080b0b7291 */ /* 0x000fe200080f0e3f */
[----:B------:R-:W-:Y:S11]  /*74a0*/  @!P1 BRA `(.L_x_107) ;  /* 0x0000002c00a89947 */ /* 0x000ff60003800000 */
[----:B------:R-:W1:Y:S01]  /*74b0*/  S2R R5, SR_TID.X ;  /* 0x0000000000057919 */ /* 0x000e620000002100 */
[C---:B------:R-:W-:Y:S01]  /*74c0*/  VIADD R0, R4.reuse, 0x4f ;  /* 0x0000004f04007836 */ /* 0x040fe20000000000 */
[----:B------:R-:W-:Y:S01]  /*74d0*/  ISETP.GE.AND P1, PT, R4, 0x51, PT ;  /* 0x000000510400780c */ /* 0x000fe20003f26270 */
[----:B------:R-:W-:Y:S01]  /*74e0*/  ULDC UR4, c[0x0][0x760] ;  /* 0x0001d80000047ab9 */ /* 0x000fe20000000800 */
[----:B------:R-:W2:Y:S01]  /*74f0*/  S2UR UR28, SR_CTAID.X ;  /* 0x00000000001c79c3 */ /* 0x000ea20000002500 */
[----:B------:R-:W-:Y:S01]  /*7500*/  IMAD.HI R0, R0, 0x66666667, RZ ;  /* 0x6666666700007827 */ /* 0x000fe200078e02ff */
[----:B------:R-:W-:Y:S02]  /*7510*/  UIMAD UR13, UR13, UR4, URZ ;  /* 0x000000040d0d72a4 */ /* 0x000fe4000f8e023f */
[----:B------:R-:W-:Y:S02]  /*7520*/  UIADD3 UR12, UR7, UR12, URZ ;  /* 0x0000000c070c7290 */ /* 0x000fe4000fffe03f */
[----:B------:R-:W-:Y:S01]  /*7530*/  SHF.R.U32.HI R3, RZ, 0x1f, R0 ;  /* 0x0000001fff037819 */ /* 0x000fe20000011600 */
[----:B------:R-:W-:Y:S01]  /*7540*/  UMOV UR4, URZ ;  /* 0x0000003f00047c82 */ /* 0x000fe20008000000 */
[----:B------:R-:W-:-:S02]  /*7550*/  ULDC.64 UR26, c[0x0][0x208] ;  /* 0x00008200001a7ab9 */ /* 0x000fc40000000a00 */
[----:B------:R-:W-:-:S04]  /*7560*/  LEA.HI.SX32 R2, R0, R3, 0x1b ;  /* 0x0000000300027211 */ /* 0x000fc800078fdaff */
[----:B------:R-:W-:Y:S02]  /*7570*/  VIMNMX R2, R2, 0x1, !PT ;  /* 0x0000000102027848 */ /* 0x000fe40007fe0100 */
[----:B-1----:R-:W-:Y:S02]  /*7580*/  LOP3.LUT R0, R5, 0x1f, RZ, 0xc0, !PT ;  /* 0x0000001f05007812 */ /* 0x002fe400078ec0ff */
[----:B------:R-:W-:Y:S01]  /*7590*/  LOP3.LUT R5, R2, 0x1, RZ, 0xc0, !PT ;  /* 0x0000000102057812 */ /* 0x000fe200078ec0ff */
[----:B--2---:R-:W-:Y:S06]  /*75a0*/  @!P1 BRA `(.L_x_134) ;  /* 0x0000000800ac9947 */ /* 0x004fec0003800000 */
        /* <DEDUP_REMOVED lines=11> */
[----:B------:R-:W-:-:S12]  /*7660*/  UIADD3.X UR21, URZ, UR21, URZ, UP2, !UPT ;  /* 0x000000153f157290 */ /* 0x000fd800097fe43f */
.L_x_159:
[----:B------:R-:W-:Y:S01]  /*7670*/  UIMAD UR22, UR13, UR4, URZ ;  /* 0x000000040d1672a4 */ /* 0x000fe2000f8e023f */
[----:B------:R-:W-:Y:S01]  /*7680*/  ISETP.NE.AND P1, PT, R0, RZ, PT ;  /* 0x000000ff0000720c */ /* 0x000fe20003f25270 */
[----:B------:R-:W-:Y:S01]  /*7690*/  ULDC.64 UR8, c[0x0][0x768] ;  /* 0x0001da0000087ab9 */ /* 0x000fe20000000a00 */
[----:B------:R-:W-:Y:S01]  /*76a0*/  UIMAD UR14, UR5, 0x5000, URZ ;  /* 0x00005000050e78a4 */ /* 0x000fe2000f8e023f */
[----:B------:R-:W-:Y:S01]  /*76b0*/  VIADD R4, R4, 0xfffffffe ;  /* 0xfffffffe04047836 */ /* 0x000fe20000000000 */
[----:B------:R-:W-:Y:S01]  /*76c0*/  UIADD3 UR15, UP0, UR22, UR10, URZ ;  /* 0x0000000a160f7290 */ /* 0x000fe2000ff1e03f */
[----:B------:R-:W-:Y:S01]  /*76d0*/  BSSY B0, `(.L_x_135) ;  /* 0x0000010000007945 */ /* 0x000fe20003800000 */
[----:B------:R-:W-:Y:S02]  /*76e0*/  UIMAD.WIDE UR32, UR14, 0x4, UR16 ;  /* 0x000000040e2078a5 */ /* 0x000fe4000f8e0210 */
[----:B------:R-:W-:Y:S01]  /*76f0*/  ULEA.HI.X.SX32 UR23, UR22, UR11, 0x1, UP0 ;  /* 0x0000000b16177291 */ /* 0x000fe200080f0e3f */
[----:B------:R-:W-:Y:S01]  /*7700*/  ISETP.NE.AND P2, PT, R4, RZ, PT ;  /* 0x000000ff0400720c */ /* 0x000fe20003f45270 */
[----:B------:R-:W-:-:S02]  /*7710*/  ULEA UR24, UP0, UR15, UR8, 0x2 ;  /* 0x000000080f187291 */ /* 0x000fc4000f80103f */
[----:B------:R-:W-:Y:S02]  /*7720*/  UIMAD.WIDE UR30, UR14, 0x4, UR18 ;  /* 0x000000040e1e78a5 */ /* 0x000fe4000f8e0212 */
[----:B------:R-:W-:Y:S02]  /*7730*/  ULEA.HI.X UR23, UR15, UR9, UR23, 0x2, UP0 ;  /* 0x000000090f177291 */ /* 0x000fe400080f1417 */
[----:B-1----:R-:W-:Y:S01]  /*7740*/  IMAD.U32 R2, RZ, RZ, UR24 ;  /* 0x00000018ff027e24 */ /* 0x002fe2000f8e00ff */
[----:B------:R-:W-:-:S03]  /*7750*/  UIMAD.WIDE UR14, UR14, 0x4, UR20 ;  /* 0x000000040e0e78a5 */ /* 0x000fc6000f8e0214 */
[----:B------:R-:W-:Y:S01]  /*7760*/  IMAD.U32 R3, RZ, RZ, UR23 ;  /* 0x00000017ff037e24 */ /* 0x000fe2000f8e00ff */
[----:B------:R-:W-:Y:S08]  /*7770*/  @P1 BRA `(.L_x_136) ;  /* 0x0000000000141947 */ /* 0x000ff00003800000 */
.L_x_137:
[----:B------:R-:W2:Y:S04]  /*7780*/  LDG.E.STRONG.GPU R6, desc[UR26][R2.64] ;  /* 0x0000001a02067981 */ /* 0x000ea8000c1ef900 */
[----:B--2---:R-:W-:Y:S01]  /*7790*/  CCTL.IVALL ;  /* 0x00000000ff00798f */ /* 0x004fe20002000000 */
[----:B------:R-:W-:Y:S05]  /*77a0*/  YIELD ;  /* 0x0000000000007946 */ /* 0x000fea0003800000 */
[----:B------:R-:W-:-:S13]  /*77b0*/  ISETP.NE.AND P3, PT, R6, UR28, PT ;  /* 0x0000001c06007c0c */ /* 0x000fda000bf65270 */
[----:B------:R-:W-:Y:S05]  /*77c0*/  @P3 BRA `(.L_x_137) ;  /* 0xfffffffc00ec3947 */ /* 0x000fea000383ffff */
.L_x_136:
[----:B------:R-:W-:Y:S05]  /*77d0*/  BSYNC B0 ;  /* 0x0000000000007941 */ /* 0x000fea0003800000 */
.L_x_135:
[----:B------:R-:W-:-:S03]  /*77e0*/  UMOV UR23, 0xffffffff ;  /* 0xffffffff00177882 */ /* 0x000fc60000000000 */
[----:B------:R-:W-:Y:S05]  /*77f0*/  BRA.DIV UR23, `(.L_x_138) ;  /* 0x0000002e17407947 */ /* 0x000fea000b800000 */
[----:B------:R-:W-:Y:S01]  /*7800*/  NOP ;  /* 0x0000000000007918 */ /* 0x000fe20000000000 */
.L_x_202:
[----:B------:R-:W-:Y:S05]  /*7810*/  WARPSYNC.ALL ;  /* 0x0000000000007948 */ /* 0x000fea0003800000 */
[----:B------:R-:W-:Y:S06]  /*7820*/  BAR.SYNC.DEFER_BLOCKING 0xd, 0xa0 ;  /* 0x0342800000007b1d */ /* 0x000fec0000010000 */
[----:B------:R-:W-:Y:S04]  /*7830*/  BSSY B0, `(.L_x_139) ;  /* 0x0000011000007945 */ /* 0x000fe80003800000 */
[----:B------:R-:W-:Y:S05]  /*7840*/  @!P0 BRA `(.L_x_140) ;  /* 0x00000000003c8947 */ /* 0x000fea0003800000 */
[----:B------:R-:W1:Y:S01]  /*7850*/  S2UR UR34, SR_CgaCtaId ;  /* 0x00000000002279c3 */ /* 0x000e620000008800 */
[----:B------:R-:W-:Y:S01]  /*7860*/  UIMAD UR23, UR4, 0x2800, URZ ;  /* 0x00002800041778a4 */ /* 0x000fe2000f8e023f */
        /* <DEDUP_REMOVED lines=13> */
.L_x_140:
[----:B------:R-:W-:Y:S05]  /*7940*/  BSYNC B0 ;  /* 0x0000000000007941 */ /* 0x000fea0003800000 */
.L_x_139:
        /* <DEDUP_REMOVED lines=13> */
.L_x_142:
[----:B------:R-:W-:Y:S05]  /*7a20*/  BSYNC B0 ;  /* 0x0000000000007941 */ /* 0x000fea0003800000 */
.L_x_141:
[----:B------:R-:W-:Y:S06]  /*7a30*/  BAR.ARV 0xa, 0xa0 ;  /* 0x0282800000007b1d */ /* 0x000fec0000002000 */
[----:B------:R-:W-:Y:S04]  /*7a40*/  BSSY B0, `(.L_x_143) ;  /* 0x0000003000007945 */ /* 0x000fe80003800000 */
[----:B------:R-:W-:Y:S05]  /*7a50*/  @!P0 BRA `(.L_x_144) ;  /* 0x0000000000048947 */ /* 0x000fea0003800000 */
[----:B------:R-:W-:-:S04]  /*7a60*/  DEPBAR.LE SB0, 0x0 ;  /* 0x000080000000791a */ /* 0x000fc80000000000 */
.L_x_144:
[----:B------:R-:W-:Y:S05]  /*7a70*/  BSYNC B0 ;  /* 0x0000000000007941 */ /* 0x000fea0003800000 */
.L_x_143:
[----:B------:R-:W-:Y:S06]  /*7a80*/  BAR.ARV 0xb, 0xa0 ;  /* 0x02c2800000007b1d */ /* 0x000fec0000002000 */
[----:B------:R-:W-:Y:S01]  /*7a90*/  NOP ;  /* 0x0000000000007918 */ /* 0x000fe20000000000 */
[----:B------:R-:W-:Y:S04]  /*7aa0*/  BSSY B0, `(.L_x_145) ;  /* 0x0000011000007945 */ /* 0x000fe80003800000 */
[----:B------:R-:W-:Y:S05]  /*7ab0*/  @P1 BRA `(.L_x_146) ;  /* 0x00000000003c1947 */ /* 0x000fea0003800000 */
[----:B------:R-:W-:Y:S01]  /*7ac0*/  @!PT LDS RZ, [RZ] ;  /* 0x00000000fffff984 */ /* 0x000fe20000000800 */
[----:B------:R-:W-:Y:S01]  /*7ad0*/  @!PT LDS RZ, [RZ] ;  /* 0x00000000fffff984 */ /* 0x000fe20000000800 */
[----:B------:R-:W-:Y:S01]  /*7ae0*/  @!PT LDS RZ, [RZ] ;  /* 0x00000000fffff984 */ /* 0x000fe20000000800 */
[----:B------:R-:W-:Y:S01]  /*7af0*/  @!PT LDS RZ, [RZ] ;  /* 0x00000000fffff984 */ /* 0x000fe20000000800 */
[----:B------:R1:W-:Y:S06]  /*7b00*/  MEMBAR.ALL.CTA ;  /* 0x0000000000007992 */ /* 0x0003ec0000008000 */
[----:B-1----:R-:W-:Y:S06]  /*7b10*/  MEMBAR.ALL.GPU ;  /* 0x0000000000007992 */ /* 0x002fec000000a000 */
[----:B------:R-:W-:-:S00]  /*7b20*/  ERRBAR ;  /* 0x00000000000079ab */ /* 0x000fc00000000000 */
[----:B------:R-:W-:Y:S06]  /*7b30*/  CGAERRBAR ;  /* 0x00000000000075ab */ /* 0x000fec0000000000 */
[----:B012345:R-:W-:Y:S01]  /*7b40*/  CCTL.IVALL ;  /* 0x00000000ff00798f */ /* 0x03ffe20002000000 */
[----:B------:R-:W1:Y:S01]  /*7b50*/  S2R R6, SR_LANEID ;  /* 0x0000000000067919 */ /* 0x000e620000000000 */
[----:B------:R-:W-:Y:S02]  /*7b60*/  VOTEU.ANY UR23, UPT, PT ;  /* 0x0000000000177886 */ /* 0x000fe400038e0100 */
[----:B------:R-:W-:-:S02]  /*7b70*/  UFLO.U32 UR24, UR23 ;  /* 0x00000017001872bd */ /* 0x000fc400080e0000 */
[----:B------:R-:W2:Y:S04]  /*7b80*/  POPC R7, UR23 ;  /* 0x0000001700077d09 */ /* 0x000ea80008000000 */
[----:B-1----:R-:W-:-:S13]  /*7b90*/  ISETP.EQ.U32.AND P3, PT, R6, UR24, PT ;  /* 0x0000001806007c0c */ /* 0x002fda000bf62070 */
[----:B--2---:R1:W-:Y:S02]  /*7ba0*/  @P3 REDG.E.ADD.S32.STRONG.GPU desc[UR26][R2.64], R7 ;  /* 0x000000070200398e */ /* 0x0043e4000c10e39a */
.L_x_146:
[----:B------:R-:W-:Y:S05]  /*7bb0*/  BSYNC B0 ;  /* 0x0000000000007941 */ /* 0x000fea0003800000 */
.L_x_145:
[----:B------:R-:W-:Y:S01]  /*7bc0*/  UIADD3 UR22, UR13, UR22, URZ ;  /* 0x000000160d167290 */ /* 0x000fe2000fffe03f */
[----:B------:R-:W-:Y:S03]  /*7bd0*/  BSSY B0, `(.L_x_147) ;  /* 0x000000d000007945 */ /* 0x000fe60003800000 */
[----:B------:R-:W-:-:S04]  /*7be0*/  UIADD3 UR23, UP0, UR22, UR10, URZ ;  /* 0x0000000a16177290 */ /* 0x000fc8000ff1e03f */
[----:B------:R-:W-:Y:S02]  /*7bf0*/  ULEA.HI.X.SX32 UR22, UR22, UR11, 0x1, UP0 ;  /* 0x0000000b16167291 */ /* 0x000fe400080f0e3f */
[----:B------:R-:W-:-:S04]  /*7c00*/  ULEA UR8, UP0, UR23, UR8, 0x2 ;  /* 0x0000000817087291 */ /* 0x000fc8000f80103f */
[----:B------:R-:W-:Y:S02]  /*7c10*/  ULEA.HI.X UR22, UR23, UR9, UR22, 0x2, UP0 ;  /* 0x0000000917167291 */ /* 0x000fe400080f1416 */
[----:B-1----:R-:W-:-:S04]  /*7c20*/  IMAD.U32 R2, RZ, RZ, UR8 ;  /* 0x00000008ff027e24 */ /* 0x002fc8000f8e00ff */
[----:B------:R-:W-:Y:S01]  /*7c30*/  IMAD.U32 R3, RZ, RZ, UR22 ;  /* 0x00000016ff037e24 */ /* 0x000fe2000f8e00ff */
[----:B------:R-:W-:Y:S06]  /*7c40*/  @P1 BRA `(.L_x_148) ;  /* 0x0000000000141947 */ /* 0x000fec0003800000 */
.L_x_149:
[----:B------:R-:W2:Y:S04]  /*7c50*/  LDG.E.STRONG.GPU R6, desc[UR26][R2.64] ;  /* 0x0000001a02067981 */ /* 0x000ea8000c1ef900 */
[----:B--2---:R-:W-:Y:S01]  /*7c60*/  CCTL.IVALL ;  /* 0x00000000ff00798f */ /* 0x004fe20002000000 */
[----:B------:R-:W-:Y:S05]  /*7c70*/  YIELD ;  /* 0x0000000000007946 */ /* 0x000fea0003800000 */
[----:B------:R-:W-:-:S13]  /*7c80*/  ISETP.NE.AND P3, PT, R6, UR28, PT ;  /* 0x0000001c06007c0c */ /* 0x000fda000bf65270 */
[----:B------:R-:W-:Y:S05]  /*7c90*/  @P3 BRA `(.L_x_149) ;  /* 0xfffffffc00ec3947 */ /* 0x000fea000383ffff */
.L_x_148:
[----:B------:R-:W-:Y:S05]  /*7ca0*/  BSYNC B0 ;  /* 0x0000000000007941 */ /* 0x000fea0003800000 */
.L_x_147:
[----:B------:R-:W-:-:S03]  /*7cb0*/  UMOV UR8, 0xffffffff ;  /* 0xffffffff00087882 */ /* 0x000fc60000000000 */
[----:B------:R-:W-:Y:S05]  /*7cc0*/  BRA.DIV UR8, `(.L_x_150) ;  /* 0x0000002a08287947 */ /* 0x000fea000b800000 */
[----:B------:R-:W-:Y:S01]  /*7cd0*/  NOP ;  /* 0x0000000000007918 */ /* 0x000fe20000000000 */
.L_x_205:
[----:B------:R-:W-:Y:S05]  /*7ce0*/  WARPSYNC.ALL ;  /* 0x0000000000007948 */ /* 0x000fea0003800000 */
        /* <DEDUP_REMOVED lines=12> */
.L_x_152:
[----:B------:R-:W-:Y:S05]  /*7db0*/  BSYNC B0 ;  /* 0x0000000000007941 */ /* 0x000fea0003800000 */
.L_x_151:
        /* <DEDUP_REMOVED lines=13> */
.L_x_154:
[----:B------:R-:W-:Y:S05]  /*7e90*/  BSYNC B0 ;  /* 0x0000000000007941 */ /* 0x000fea0003800000 */
.L_x_153:
[----:B------:R-:W-:Y:S06]  /*7ea0*/  BAR.ARV 0xa, 0xa0 ;  /* 0x0282800000007b1d */ /* 0x000fec0000002000 */
[----:B------:R-:W-:Y:S04]  /*7eb0*/  BSSY B0, `(.L_x_155) ;  /* 0x0000003000007945 */ /* 0x000fe80003800000 */
[----:B------:R-:W-:Y:S05]  /*7ec0*/  @!P0 BRA `(.L_x_156) ;  /* 0x0000000000048947 */ /* 0x000fea0003800000 */
[----:B------:R-:W-:-:S04]  /*7ed0*/  DEPBAR.LE SB0, 0x0 ;  /* 0x000080000000791a */ /* 0x000fc80000000000 */
.L_x_156:
[----:B------:R-:W-:Y:S05]  /*7ee0*/  BSYNC B0 ;  /* 0x0000000000007941 */ /* 0x000fea0003800000 */
.L_x_155:
[----:B------:R-:W-:Y:S06]  /*7ef0*/  BAR.ARV 0xb, 0xa0 ;  /* 0x02c2800000007b1d */ /* 0x000fec0000002000 */
[----:B------:R-:W-:Y:S01]  /*7f00*/  NOP ;  /* 0x0000000000007918 */ /* 0x000fe20000000000 */
[----:B------:R-:W-:Y:S04]  /*7f10*/  BSSY B0, `(.L_x_157) ;  /* 0x0000011000007945 */ /* 0x000fe80003800000 */
[----:B------:R-:W-:Y:S05]  /*7f20*/  @P1 BRA `(.L_x_158) ;  /* 0x00000000003c1947 */ /* 0x000fea0003800000 */
[----:B------:R-:W1:Y:S01]  /*7f30*/  S2R R6, SR_LANEID ;  /* 0x0000000000067919 */ /* 0x000e620000000000 */
[----:B------:R-:W-:Y:S01]  /*7f40*/  @!PT LDS RZ, [RZ] ;  /* 0x00000000fffff984 */ /* 0x000fe20000000800 */
[----:B------:R-:W-:Y:S01]  /*7f50*/  @!PT LDS RZ, [RZ] ;  /* 0x00000000fffff984 */ /* 0x000fe20000000800 */
[----:B------:R-:W-:Y:S01]  /*7f60*/  @!PT LDS RZ, [RZ] ;  /* 0x00000000fffff984 */ /* 0x000fe20000000800 */
[----:B------:R-:W-:Y:S01]  /*7f70*/  @!PT LDS RZ, [RZ] ;  /* 0x00000000fffff984 */ /* 0x000fe20000000800 */
[----:B------:R2:W-:Y:S06]  /*7f80*/  MEMBAR.ALL.CTA ;  /* 0x0000000000007992 */ /* 0x0005ec0000008000 */
[----:B--2---:R-:W-:Y:S06]  /*7f90*/  MEMBAR.ALL.GPU ;  /* 0x0000000000007992 */ /* 0x004fec000000a000 */
[----:B------:R-:W-:-:S00]  /*7fa0*/  ERRBAR ;  /* 0x00000000000079ab */ /* 0x000fc00000000000 */
[----:B------:R-:W-:Y:S06]  /*7fb0*/  CGAERRBAR ;  /* 0x00000000000075ab */ /* 0x000fec0000000000 */
[----:B012345:R-:W-:Y:S01]  /*7fc0*/  CCTL.IVALL ;  /* 0x00000000ff00798f */ /* 0x03ffe20002000000 */
[----:B------:R-:W-:Y:S02]  /*7fd0*/  VOTEU.ANY UR8, UPT, PT ;  /* 0x0000000000087886 */ /* 0x000fe400038e0100 */
[----:B------:R-:W-:Y:S02]  /*7fe0*/  UFLO.U32 UR9, UR8 ;  /* 0x00000008000972bd */ /* 0x000fe400080e0000 */
[----:B------:R-:W2:Y:S04]  /*7ff0*/  POPC R7, UR8 ;  /* 0x0000000800077d09 */ /* 0x000ea80008000000 */
[----:B-1----:R-:W-:-:S13]  /*8000*/  ISETP.EQ.U32.AND P1, PT, R6, UR9, PT ;  /* 0x0000000906007c0c */ /* 0x002fda000bf22070 */
[----:B--2---:R1:W-:Y:S02]  /*8010*/  @P1 REDG.E.ADD.S32.STRONG.GPU desc[UR26][R2.64], R7 ;  /* 0x000000070200198e */ /* 0x0043e4000c10e39a */
.L_x_158:
[----:B------:R-:W-:Y:S05]  /*8020*/  BSYNC B0 ;  /* 0x0000000000007941 */ /* 0x000fea0003800000 */
.L_x_157:
[----:B------:R-:W-:Y:S02]  /*8030*/  UIADD3 UR4, UR4, 0x2, URZ ;  /* 0x0000000204047890 */ /* 0x000fe4000fffe03f */
[----:B------:R-:W-:Y:S01]  /*8040*/  UIADD3 UR5, UR5, 0x1, URZ ;  /* 0x0000000105057890 */ /* 0x000fe2000fffe03f */
[----:B------:R-:W-:Y:S11]  /*8050*/  @P2 BRA `(.L_x_159) ;  /* 0xfffffff400842947 */ /* 0x000ff6000383ffff */
.L_x_134:
[----:B------:R-:W-:-:S13]  /*8060*/  ISETP.NE.AND P1, PT, R5, RZ, PT ;  /* 0x000000ff0500720c */ /* 0x000fda0003f25270 */
[----:B------:R-:W-:Y:S05]  /*8070*/  @!P1 BRA `(.L_x_107) ;  /* 0x0000002000b49947 */ /* 0x000fea0003800000 */
[----:B------:R-:W-:Y:S01]  /*8080*/  UIMAD UR5, UR13, UR4, URZ ;  /* 0x000000040d0572a4 */ /* 0x000fe2000f8e023f */
[----:B------:R-:W-:Y:S01]  /*8090*/  ISETP.NE.AND P1, PT, R0, RZ, PT ;  /* 0x000000ff0000720c */ /* 0x000fe20003f25270 */
[----:B------:R-:W-:Y:S01]  /*80a0*/  ULDC.64 UR14, c[0x0][0x768] ;  /* 0x0001da00000e7ab9 */ /* 0x000fe20000000a00 */
[----:B------:R-:W-:Y:S01]  /*80b0*/  BSSY B0, `(.L_x_160) ;  /* 0x000000d000007945 */ /* 0x000fe20003800000 */
[----:B------:R-:W-:-:S04]  /*80c0*/  UIADD3 UR8, UP0, UR5, UR10, URZ ;  /* 0x0000000a05087290 */ /* 0x000fc8000ff1e03f */
[----:B------:R-:W-:Y:S02]  /*80d0*/  ULEA.HI.X.SX32 UR5, UR5, UR11, 0x1, UP0 ;  /* 0x0000000b05057291 */ /* 0x000fe400080f0e3f */
[----:B------:R-:W-:-:S04]  /*80e0*/  ULEA UR9, UP0, UR8, UR14, 0x2 ;  /* 0x0000000e08097291 */ /* 0x000fc8000f80103f */
[----:B------:R-:W-:Y:S02]  /*80f0*/  ULEA.HI.X UR5, UR8, UR15, UR5, 0x2, UP0 ;  /* 0x0000000f08057291 */ /* 0x000fe400080f1405 */
[----:B-1----:R-:W-:-:S04]  /*8100*/  IMAD.U32 R2, RZ, RZ, UR9 ;  /* 0x00000009ff027e24 */ /* 0x002fc8000f8e00ff */
[----:B------:R-:W-:Y:S01]  /*8110*/  IMAD.U32 R3, RZ, RZ, UR5 ;  /* 0x00000005ff037e24 */ /* 0x000fe2000f8e00ff */
[----:B------:R-:W-:Y:S06]  /*8120*/  @P1 BRA `(.L_x_161) ;  /* 0x0000000000141947 */ /* 0x000fec0003800000 */
.L_x_162:
[----:B------:R-:W2:Y:S04]  /*8130*/  LDG.E.STRONG.GPU R0, desc[UR26][R2.64] ;  /* 0x0000001a02007981 */ /* 0x000ea8000c1ef900 */
[----:B--2---:R-:W-:Y:S01]  /*8140*/  CCTL.IVALL ;  /* 0x00000000ff00798f */ /* 0x004fe20002000000 */
[----:B------:R-:W-:Y:S05]  /*8150*/  YIELD ;  /* 0x0000000000007946 */ /* 0x000fea0003800000 */
[----:B------:R-:W-:-:S13]  /*8160*/  ISETP.NE.AND P2, PT, R0, UR28, PT ;  /* 0x0000001c00007c0c */ /* 0x000fda000bf45270 */
[----:B------:R-:W-:Y:S05]  /*8170*/  @P2 BRA `(.L_x_162) ;  /* 0xfffffffc00ec2947 */ /* 0x000fea000383ffff */
.L_x_161:
[----:B------:R-:W-:Y:S05]  /*8180*/  BSYNC B0 ;  /* 0x0000000000007941 */ /* 0x000fea0003800000 */
.L_x_160:
[----:B------:R-:W-:-:S03]  /*8190*/  UMOV UR5, 0xffffffff ;  /* 0xffffffff00057882 */ /* 0x000fc60000000000 */
[----:B------:R-:W-:Y:S05]  /*81a0*/  BRA.DIV UR5, `(.L_x_163) ;  /* 0x00000026050c7947 */ /* 0x000fea000b800000 */
[----:B------:R-:W-:Y:S01]  /*81b0*/  NOP ;  /* 0x0000000000007918 */ /* 0x000fe20000000000 */
.L_x_208:
[----:B------:R-:W-:Y:S01]  /*81c0*/  IMAD.U32 R6, RZ, RZ, UR4 ;  /* 0x00000004ff067e24 */ /* 0x000fe2000f8e00ff */
[----:B------:R-:W-:Y:S05]  /*81d0*/  WARPSYNC.ALL ;  /* 0x0000000000007948 */ /* 0x000fea0003800000 */
[----:B------:R-:W-:Y:S01]  /*81e0*/  BAR.SYNC.DEFER_BLOCKING 0xd, 0xa0 ;  /* 0x0342800000007b1d */ /* 0x000fe20000010000 */
[----:B------:R-:W-:-:S05]  /*81f0*/  IMAD R6, R6, 0x2800, RZ ;  /* 0x0000280006067824 */ /* 0x000fca00078e02ff */
[----:B------:R-:W-:Y:S04]  /*8200*/  BSSY B0, `(.L_x_164) ;  /* 0x0000012000007945 */ /* 0x000fe80003800000 */
[----:B------:R-:W-:Y:S05]  /*8210*/  @!P0 BRA `(.L_x_165) ;  /* 0x0000000000408947 */ /* 0x000fea0003800000 */
[----:B------:R-:W1:Y:S01]  /*8220*/  LDC.64 R8, c[0x0][0x2c0] ;  /* 0x0000b000ff087b82 */ /* 0x000e620000000a00 */
[C---:B------:R-:W-:Y:S01]  /*8230*/  IADD3 R4, P2, R6.reuse, UR6, RZ ;  /* 0x0000000606047c10 */ /* 0x040fe2000ff5e0ff */
[----:B------:R-:W-:Y:S01]  /*8240*/  UMOV UR5, 0x400 ;  /* 0x0000040000057882 */ /* 0x000fe20000000000 */
[----:B------:R-:W-:Y:S01]  /*8250*/  UMOV UR16, 0x0 ;  /* 0x0000000000107882 */ /* 0x000fe20000000000 */
[----:B------:R-:W-:Y:S01]  /*8260*/  UMOV UR17, 0x14f00000 ;  /* 0x14f0000000117882 */ /* 0x000fe20000000000 */
[----:B------:R-:W-:-:S03]  /*8270*/  LEA.HI.X.SX32 R5, R6, UR12, 0x1, P2 ;  /* 0x0000000c06057c11 */ /* 0x000fc600090f0eff */
[----:B------:R-:W2:Y:S01]  /*8280*/  S2UR UR8, SR_CgaCtaId ;  /* 0x00000000000879c3 */ /* 0x000ea20000008800 */
[----:B-1----:R-:W-:-:S04]  /*8290*/  LEA R0, P3, R4, R8, 0x2 ;  /* 0x0000000804007211 */ /* 0x002fc800078610ff */
[----:B------:R-:W-:Y:S02]  /*82a0*/  LEA.HI.X R4, R4, R9, R5, 0x2, P3 ;  /* 0x0000000904047211 */ /* 0x000fe400018f1405 */
[----:B------:R-:W-:Y:S02]  /*82b0*/  R2UR UR14, R0 ;  /* 0x00000000000e72ca */ /* 0x000fe400000e0000 */
[----:B------:R-:W-:Y:S01]  /*82c0*/  R2UR UR15, R4 ;  /* 0x00000000040f72ca */ /* 0x000fe200000e0000 */
[----:B--2---:R-:W-:-:S03]  /*82d0*/  ULEA UR5, UR8, UR5, 0x18 ;  /* 0x0000000508057291 */ /* 0x004fc6000f8ec03f */
[----:B------:R-:W-:Y:S01]  /*82e0*/  UMOV UR8, 0x500 ;  /* 0x0000050000087882 */ /* 0x000fe20000000000 */
[----:B------:R-:W-:-:S09]  /*82f0*/  UIADD3 UR5, UR5, 0x10000, URZ ;  /* 0x0001000005057890 */ /* 0x000fd2000fffe03f */
[----:B------:R1:W-:Y:S02]  /*8300*/  UBLKRED.G.S.ADD.F32.RN [UR14], [UR5], UR8, desc[UR16] ;  /* 0x0000100e050073bb */ /* 0x0003e400080a1408 */
[----:B-1----:R0:W-:Y:S02]  /*8310*/  UTMACMDFLUSH ;  /* 0x00000000000079b7 */ /* 0x0021e40000000000 */
.L_x_165:
[----:B------:R-:W-:Y:S05]  /*8320*/  BSYNC B0 ;  /* 0x0000000000007941 */ /* 0x000fea0003800000 */
.L_x_164:
[----:B------:R-:W-:Y:S06]  /*8330*/  BAR.SYNC.DEFER_BLOCKING 0xe, 0xa0 ;  /* 0x0382800000007b1d */ /* 0x000fec0000010000 */
[----:B------:R-:W-:Y:S04]  /*8340*/  BSSY B0, `(.L_x_166) ;  /* 0x0000013000007945 */ /* 0x000fe80003800000 */
[----:B------:R-:W-:Y:S05]  /*8350*/  @!P0 BRA `(.L_x_167) ;  /* 0x0000000000448947 */ /* 0x000fea0003800000 */
[----:B------:R-:W1:Y:S01]  /*8360*/  S2UR UR15, SR_CgaCtaId ;  /* 0x00000000000f79c3 */ /* 0x000e620000008800 */
[----:B------:R-:W-:Y:S01]  /*8370*/  R2UR UR5, R6 ;  /* 0x00000000060572ca */ /* 0x000fe200000e0000 */
[----:B------:R-:W-:Y:S01]  /*8380*/  UMOV UR14, 0x400 ;  /* 0x00000400000e7882 */ /* 0x000fe20000000000 */
[----:B------:R-:W-:Y:S01]  /*8390*/  ULDC.64 UR8, c[0x0][0x2c0] ;  /* 0x0000b00000087ab9 */ /* 0x000fe20000000a00 */
[----:B------:R-:W-:-:S10]  /*83a0*/  UMOV UR17, 0x14f00000 ;  /* 0x14f0000000117882 */ /* 0x000fd40000000000 */
[----:B------:R-:W-:-:S04]  /*83b0*/  UIADD3 UR5, UR5, 0x1400, URZ ;  /* 0x0000140005057890 */ /* 0x000fc8000fffe03f */
[----:B------:R-:W-:-:S04]  /*83c0*/  UIADD3 UR16, UP0, UR5, UR6, URZ ;  /* 0x0000000605107290 */ /* 0x000fc8000ff1e03f */
[----:B------:R-:W-:Y:S02]  /*83d0*/  ULEA.HI.X.SX32 UR5, UR5, UR12, 0x1, UP0 ;  /* 0x0000000c05057291 */ /* 0x000fe400080f0e3f */
[----:B-1----:R-:W-:Y:S02]  /*83e0*/  ULEA UR14, UR15, UR14, 0x18 ;  /* 0x0000000e0f0e7291 */ /* 0x002fe4000f8ec03f */
[----:B------:R-:W-:Y:S02]  /*83f0*/  ULEA UR8, UP0, UR16, UR8, 0x2 ;  /* 0x0000000810087291 */ /* 0x000fe4000f80103f */
[----:B------:R-:W-:Y:S02]  /*8400*/  UIADD3 UR14, UR14, 0x15000, URZ ;  /* 0x000150000e0e7890 */ /* 0x000fe4000fffe03f */
[----:B------:R-:W-:-:S03]  /*8410*/  ULEA.HI.X UR9, UR16, UR9, UR5, 0x2, UP0 ;  /* 0x0000000910097291 */ /* 0x000fc600080f1405 */
[----:B------:R-:W-:Y:S01]  /*8420*/  UMOV UR5, 0x500 ;  /* 0x0000050000057882 */ /* 0x000fe20000000000 */
[----:B------:R-:W-:-:S05]  /*8430*/  UMOV UR16, 0x0 ;  /* 0x0000000000107882 */ /* 0x000fca0000000000 */
[----:B------:R1:W-:Y:S01]  /*8440*/  UBLKRED.G.S.ADD.F32.RN [UR8], [UR14], UR5, desc[UR16] ;  /* 0x000010080e0073bb */ /* 0x0003e200080a1405 */
[----:B------:R0:W-:Y:S01]  /*8450*/  UTMACMDFLUSH ;  /* 0x00000000000079b7 */ /* 0x0001e20000000000 */
[----:B-1----:R-:W-:-:S04]  /*8460*/  DEPBAR.LE SB0, 0x1 ;  /* 0x000080400000791a */ /* 0x002fc80000000000 */
.L_x_167:
[----:B------:R-:W-:Y:S05]  /*8470*/  BSYNC B0 ;  /* 0x0000000000007941 */ /* 0x000fea0003800000 */
.L_x_166:
[----:B------:R-:W-:Y:S06]  /*8480*/  BAR.ARV 0xa, 0xa0 ;  /* 0x0282800000007b1d */ /* 0x000fec0000002000 */
[----:B------:R-:W-:Y:S04]  /*8490*/  BSSY B0, `(.L_x_168) ;  /* 0x0000003000007945 */ /* 0x000fe80003800000 */
[----:B------:R-:W-:Y:S05]  /*84a0*/  @!P0 BRA `(.L_x_169) ;  /* 0x0000000000048947 */ /* 0x000fea0003800000 */
[----:B------:R-:W-:-:S04]  /*84b0*/  DEPBAR.LE SB0, 0x0 ;  /* 0x000080000000791a */ /* 0x000fc80000000000 */
.L_x_169:
[----:B------:R-:W-:Y:S05]  /*84c0*/  BSYNC B0 ;  /* 0x0000000000007941 */ /* 0x000fea0003800000 */
.L_x_168:
[----:B------:R-:W-:Y:S06]  /*84d0*/  BAR.ARV 0xb, 0xa0 ;  /* 0x02c2800000007b1d */ /* 0x000fec0000002000 */
[----:B------:R-:W-:Y:S01]  /*84e0*/  NOP ;  /* 0x0000000000007918 */ /* 0x000fe20000000000 */
        /* <DEDUP_REMOVED lines=15> */
[----:B--2---:R4:W-:Y:S01]  /*85e0*/  @P0 REDG.E.ADD.S32.STRONG.GPU desc[UR26][R2.64], R5 ;  /* 0x000000050200098e */ /* 0x0049e2000c10e39a */
[----:B------:R-:W-:Y:S05]  /*85f0*/  BRA `(.L_x_107) ;  /* 0x0000001c00547947 */ /* 0x000fea0003800000 */
.L_x_133:
        /* <DEDUP_REMOVED lines=55> */
.L_x_209:
        /* <DEDUP_REMOVED lines=10> */
.L_x_173:
        /* <DEDUP_REMOVED lines=84> */
.L_x_184:
[----:B------:R-:W-:-:S04]  /*8f50*/  SHF.L.U32 R21, R18, 0x1f, RZ ;  /* 0x0000001f12157819 */ /* 0x000fc800000006ff */
[----:B-1----:R-:W1:Y:S02]  /*8f60*/  SYNCS.PHASECHK.TRANS64.TRYWAIT P1, [R20+URZ+0x38840], R21 ;  /* 0x03884015140075a7 */ /* 0x002e64000802017f */
[----:B-12---:R-:W-:Y:S05]  /*8f70*/  @!P1 BRA `(.L_x_176) ;  /* 0x0000001400c89947 */ /* 0x006fea0003800000 */
.L_x_210:
[----:B------:R-:W-:Y:S05]  /*8f80*/  @P0 BRA `(.L_x_177) ;  /* 0x0000000000140947 */ /* 0x000fea0003800000 */
[----:B------:R-:W-:Y:S01]  /*8f90*/  ISETP.NE.AND P1, PT, R12, RZ, PT ;  /* 0x000000ff0c00720c */ /* 0x000fe20003f25270 */
[----:B------:R-:W-:-:S04]  /*8fa0*/  IMAD.MOV.U32 R3, RZ, RZ, 0x5140 ;  /* 0x00005140ff037424 */ /* 0x000fc800078e00ff */
[----:B------:R2:W-:Y:S08]  /*8fb0*/  SYNCS.ARRIVE.TRANS64 RZ, [R20+URZ+0x38830], R3 ;  /* 0x0388300314ff79a7 */ /* 0x0005f0000800003f */
[----:B------:R-:W-:Y:S05]  /*8fc0*/  @!P1 BRA `(.L_x_177) ;  /* 0x0000000000049947 */ /* 0x000fea0003800000 */
[----:B------:R-:W-:Y:S01]  /*8fd0*/  BPT.TRAP 0x1 ;  /* 0x000000040000795c */ /* 0x000fe20000300000 */
.L_x_177:
        /* <DEDUP_REMOVED lines=36> */
.L_x_211:
[----:B------:R-:W-:Y:S05]  /*9220*/  @P0 BRA `(.L_x_179) ;  /* 0x0000000000140947 */ /* 0x000fea0003800000 */
[----:B------:R-:W-:Y:S01]  /*9230*/  ISETP.NE.AND P1, PT, R12, RZ, PT ;  /* 0x000000ff0c00720c */ /* 0x000fe20003f25270 */
[----:B------:R-:W-:-:S04]  /*9240*/  IMAD.MOV.U32 R0, RZ, RZ, 0x5140 ;  /* 0x00005140ff007424 */ /* 0x000fc800078e00ff */
[----:B------:R4:W-:Y:S08]  /*9250*/  SYNCS.ARRIVE.TRANS64 RZ, [R20+URZ+0x38818], R0 ;  /* 0x0388180014ff79a7 */ /* 0x0009f0000800003f */
[----:B------:R-:W-:Y:S05]  /*9260*/  @!P1 BRA `(.L_x_179) ;  /* 0x0000000000049947 */ /* 0x000fea0003800000 */
[----:B------:R-:W-:Y:S01]  /*9270*/  BPT.TRAP 0x1 ;  /* 0x000000040000795c */ /* 0x000fe20000300000 */
.L_x_179:
        /* <DEDUP_REMOVED lines=27> */
.L_x_212:
        /* <DEDUP_REMOVED lines=9> */
.L_x_181:
        /* <DEDUP_REMOVED lines=31> */
.L_x_214:
[----:B------:R-:W-:Y:S05]  /*96b0*/  @P0 BRA `(.L_x_183) ;  /* 0x0000000000140947 */ /* 0x000fea0003800000 */
[----:B------:R-:W-:Y:S01]  /*96c0*/  ISETP.NE.AND P1, PT, R12, RZ, PT ;  /* 0x000000ff0c00720c */ /* 0x000fe20003f25270 */
[----:B-1----:R-:W-:-:S04]  /*96d0*/  IMAD.MOV.U32 R5, RZ, RZ, 0x5140 ;  /* 0x00005140ff057424 */ /* 0x002fc800078e00ff */
[----:B------:R2:W-:Y:S08]  /*96e0*/  SYNCS.ARRIVE.TRANS64 RZ, [R20+URZ+0x38810], R5 ;  /* 0x0388100514ff79a7 */ /* 0x0005f0000800003f */
[----:B------:R-:W-:Y:S05]  /*96f0*/  @!P1 BRA `(.L_x_183) ;  /* 0x0000000000049947 */ /* 0x000fea0003800000 */
[----:B------:R-:W-:Y:S01]  /*9700*/  BPT.TRAP 0x1 ;  /* 0x000000040000795c */ /* 0x000fe20000300000 */
.L_x_183:
        /* <DEDUP_REMOVED lines=28> */
.L_x_175:
[----:B------:R-:W-:-:S13]  /*98d0*/  ISETP.NE.AND P1, PT, R10, RZ, PT ;  /* 0x000000ff0a00720c */ /* 0x000fda0003f25270 */
[----:B------:R-:W-:Y:S05]  /*98e0*/  @!P1 BRA `(.L_x_174) ;  /* 0x0000000400289947 */ /* 0x000fea0003800000 */
[----:B------:R-:W-:-:S04]  /*98f0*/  SHF.L.U32 R9, R18, 0x1f, RZ ;  /* 0x0000001f12097819 */ /* 0x000fc800000006ff */
[----:B------:R-:W3:Y:S02]  /*9900*/  SYNCS.PHASECHK.TRANS64.TRYWAIT P1, [R20+URZ+0x38840], R9 ;  /* 0x03884009140075a7 */ /* 0x000ee4000802017f */
[----:B---3--:R-:W-:Y:S05]  /*9910*/  @!P1 BRA `(.L_x_185) ;  /* 0x0000000c00b49947 */ /* 0x008fea0003800000 */
.L_x_215:
[----:B------:R-:W-:Y:S05]  /*9920*/  @P0 BRA `(.L_x_186) ;  /* 0x0000000000140947 */ /* 0x000fea0003800000 */
[----:B------:R-:W-:Y:S01]  /*9930*/  ISETP.NE.AND P1, PT, R12, RZ, PT ;  /* 0x000000ff0c00720c */ /* 0x000fe20003f25270 */
[----:B-12---:R-:W-:-:S04]  /*9940*/  IMAD.MOV.U32 R5, RZ, RZ, 0x5140 ;  /* 0x00005140ff057424 */ /* 0x006fc800078e00ff */
[----:B------:R4:W-:Y:S08]  /*9950*/  SYNCS.ARRIVE.TRANS64 RZ, [R20+URZ+0x38830], R5 ;  /* 0x0388300514ff79a7 */ /* 0x0009f0000800003f */
[----:B------:R-:W-:Y:S05]  /*9960*/  @!P1 BRA `(.L_x_186) ;  /* 0x0000000000049947 */ /* 0x000fea0003800000 */
[----:B------:R-:W-:Y:S01]  /*9970*/  BPT.TRAP 0x1 ;  /* 0x000000040000795c */ /* 0x000fe20000300000 */
.L_x_186:
        /* <DEDUP_REMOVED lines=33> */
.L_x_216:
[----:B------:R-:W-:Y:S05]  /*9b90*/  @P0 BRA `(.L_x_188) ;  /* 0x0000000000140947 */ /* 0x000fea0003800000 */
[----:B------:R-:W-:Y:S01]  /*9ba0*/  ISETP.NE.AND P0, PT, R12, RZ, PT ;  /* 0x000000ff0c00720c */ /* 0x000fe20003f05270 */
[----:B------:R-:W-:-:S04]  /*9bb0*/  IMAD.MOV.U32 R5, RZ, RZ, 0x5140 ;  /* 0x00005140ff057424 */ /* 0x000fc800078e00ff */
[----:B------:R2:W-:Y:S08]  /*9bc0*/  SYNCS.ARRIVE.TRANS64 RZ, [R20+URZ+0x38818], R5 ;  /* 0x0388180514ff79a7 */ /* 0x0005f0000800003f */
[----:B------:R-:W-:Y:S05]  /*9bd0*/  @!P0 BRA `(.L_x_188) ;  /* 0x0000000000048947 */ /* 0x000fea0003800000 */
[----:B------:R-:W-:Y:S01]  /*9be0*/  BPT.TRAP 0x1 ;  /* 0x000000040000795c */ /* 0x000fe20000300000 */
.L_x_188:
        /* <DEDUP_REMOVED lines=26> */
.L_x_174:
[----:B------:R-:W-:Y:S01]  /*9d90*/  IMAD R4, R13, 0x8, R20 ;  /* 0x000000080d047824 */ /* 0x000fe200078e0214 */
[----:B------:R-:W-:Y:S01]  /*9da0*/  SHF.L.U32 R3, R18, 0x1f, RZ ;  /* 0x0000001f12037819 */ /* 0x000fe200000006ff */
[----:B------:R-:W4:Y:S03]  /*9db0*/  S2R R2, SR_TID.X ;  /* 0x0000000000027919 */ /* 0x000f260000002100 */
[----:B------:R-:W5:Y:S01]  /*9dc0*/  SYNCS.PHASECHK.TRANS64.TRYWAIT P0, [R4+URZ+0x38840], R3 ;  /* 0x03884003040075a7 */ /* 0x000f62000800017f */
[----:B----4-:R-:W-:-:S04]  /*9dd0*/  LOP3.LUT R2, R2, 0x7f, RZ, 0xc0, !PT ;  /* 0x0000007f02027812 */ /* 0x010fc800078ec0ff */
[----:B------:R-:W-:Y:S01]  /*9de0*/  ISETP.NE.AND P1, PT, R2, RZ, PT ;  /* 0x000000ff0200720c */ /* 0x000fe20003f25270 */
[----:B-----5:R-:W-:-:S12]  /*9df0*/  @!P0 BRA `(.L_x_189) ;  /* 0x0000000800a48947 */ /* 0x020fd80003800000 */
.L_x_217:
[----:B------:R-:W-:Y:S05]  /*9e00*/  @P1 BRA `(.L_x_190) ;  /* 0x0000000000181947 */ /* 0x000fea0003800000 */
[----:B------:R-:W5:Y:S01]  /*9e10*/  S2R R2, SR_TID.X ;  /* 0x0000000000027919 */ /* 0x000f620000002100 */
[----:B----4-:R-:W-:-:S04]  /*9e20*/  IMAD.MOV.U32 R3, RZ, RZ, 0x5140 ;  /* 0x00005140ff037424 */ /* 0x010fc800078e00ff */
[----:B------:R4:W-:Y:S01]  /*9e30*/  SYNCS.ARRIVE.TRANS64 RZ, [R4+URZ+0x38830], R3 ;  /* 0x0388300304ff79a7 */ /* 0x0009e2000800003f */
[----:B-----5:R-:W-:-:S13]  /*9e40*/  LOP3.LUT P0, RZ, R2, 0x1f, RZ, 0xc0, !PT ;  /* 0x0000001f02ff7812 */ /* 0x020fda000780c0ff */
[----:B----4-:R-:W-:Y:S05]  /*9e50*/  @!P0 BRA `(.L_x_190) ;  /* 0x0000000000048947 */ /* 0x010fea0003800000 */
[----:B------:R-:W-:Y:S01]  /*9e60*/  BPT.TRAP 0x1 ;  /* 0x000000040000795c */ /* 0x000fe20000300000 */
.L_x_190:
        /* <DEDUP_REMOVED lines=40> */
.L_x_171:
[----:B------:R-:W-:Y:S05]  /*a0f0*/  BSYNC B0 ;  /* 0x0000000000007941 */ /* 0x000fea0003800000 */
.L_x_170:
[----:B------:R-:W-:-:S03]  /*a100*/  UMOV UR6, 0xffffffff ;  /* 0xffffffff00067882 */ /* 0x000fc60000000000 */
[----:B------:R-:W-:Y:S05]  /*a110*/  BRA.DIV UR6, `(.L_x_191) ;  /* 0x0000000606f07947 */ /* 0x000fea000b800000 */
[----:B------:R-:W-:-:S13]  /*a120*/  ELECT P0, URZ, PT ;  /* 0x00000000003f782f */ /* 0x000fda0003800000 */
.L_x_220:
[----:B------:R-:W-:Y:S05]  /*a130*/  @!P0 BRA `(.L_x_107) ;  /* 0x0000000000848947 */ /* 0x000fea0003800000 */
[----:B------:R-:W2:Y:S02]  /*a140*/  LDL.LU R2, [R1] ;  /* 0x0000000001027983 */ /* 0x000ea40000300800 */
[----:B--2---:R-:W-:-:S04]  /*a150*/  LOP3.LUT R2, R2, 0x2, RZ, 0xfc, !PT ;  /* 0x0000000202027812 */ /* 0x004fc800078efcff */
[----:B------:R-:W-:-:S13]  /*a160*/  ISETP.NE.AND P0, PT, R2, 0x3, PT ;  /* 0x000000030200780c */ /* 0x000fda0003f05270 */
[----:B------:R-:W-:Y:S05]  /*a170*/  @!P0 BRA `(.L_x_192) ;  /* 0x0000000000048947 */ /* 0x000fea0003800000 */
[----:B------:R-:W-:Y:S01]  /*a180*/  BPT.TRAP 0x1 ;  /* 0x000000040000795c */ /* 0x000fe20000300000 */
.L_x_192:
        /* <DEDUP_REMOVED lines=15> */
.L_x_221:
[----:B------:R-:W2:Y:S02]  /*a280*/  SYNCS.PHASECHK.TRANS64.TRYWAIT P1, [R3+URZ], R2 ;  /* 0x00000002030075a7 */ /* 0x000ea4000802017f */
[----:B--2---:R-:W-:Y:S05]  /*a290*/  @!P1 BRA `(.L_x_194) ;  /* 0x0000000400c89947 */ /* 0x004fea0003800000 */
.L_x_222:
[----:B------:R-:W-:Y:S05]  /*a2a0*/  @!P0 BRA `(.L_x_195) ;  /* 0x0000000000048947 */ /* 0x000fea0003800000 */
[----:B------:R-:W-:Y:S01]  /*a2b0*/  BPT.TRAP 0x1 ;  /* 0x000000040000795c */ /* 0x000fe20000300000 */
.L_x_195:
[----:B--2---:R-:W-:-:S04]  /*a2c0*/  VIADD R3, R8, 0x38840 ;  /* 0x0003884008037836 */ /* 0x004fc80000000000 */
[----:B------:R-:W-:-:S04]  /*a2d0*/  IMAD R5, R0, 0x8, R3 ;  /* 0x0000000800057824 */ /* 0x000fc800078e0203 */
[----:B------:R-:W2:Y:S02]  /*a2e0*/  SYNCS.PHASECHK.TRANS64.TRYWAIT P0, [R5+URZ], R4 ;  /* 0x00000004050075a7 */ /* 0x000ea4000800017f */
[----:B--2---:R-:W-:Y:S05]  /*a2f0*/  @!P0 BRA `(.L_x_196) ;  /* 0x0000000400c48947 */ /* 0x004fea0003800000 */
.L_x_223:
[----:B------:R-:W-:-:S07]  /*a300*/  IMAD R3, R6, 0x8, R3 ;  /* 0x0000000806037824 */ /* 0x000fce00078e0203 */
.L_x_197:
[----:B---3--:R3:W4:Y:S02]  /*a310*/  SYNCS.PHASECHK.TRANS64.TRYWAIT P0, [R3+URZ], R2 ;  /* 0x00000002030075a7 */ /* 0x008724000800017f */
[----:B----4-:R-:W-:Y:S05]  /*a320*/  @!P0 NANOSLEEP.SYNCS 0x989680 ;  /* 0x009896800000895d */ /* 0x010fea0003900000 */
[----:B------:R-:W4:Y:S02]  /*a330*/  @!P0 SYNCS.PHASECHK.TRANS64 P0, [R3+URZ], R2 ;  /* 0x00000002030085a7 */ /* 0x000f24000800007f */
[----:B----4-:R-:W-:Y:S05]  /*a340*/  @!P0 BRA `(.L_x_197) ;  /* 0xfffffffc00f08947 */ /* 0x010fea000383ffff */
.L_x_107:
[----:B------:R-:W-:Y:S05]  /*a350*/  BSYNC B6 ;  /* 0x0000000000067941 */ /* 0x000fea0003800000 */
.L_x_104:
[----:B------:R-:W-:Y:S05]  /*a360*/  EXIT ;  /* 0x000000000000794d */ /* 0x000fea0003800000 */
.L_x_112:
[----:B------:R-:W-:Y:S02]  /*a370*/  IMAD.MOV.U32 R12, RZ, RZ, RZ ;  /* 0x000000ffff0c7224 */ /* 0x000fe400078e00ff */
[----:B------:R-:W-:Y:S02]  /*a380*/  IMAD.MOV.U32 R11, RZ, RZ, 0x1f ;  /* 0x0000001fff0b7424 */ /* 0x000fe400078e00ff */
[----:B------:R-:W-:-:S07]  /*a390*/  IMAD.MOV.U32 R15, RZ, RZ, -0x1 ;  /* 0xffffffffff0f7424 */ /* 0x000fce00078e00ff */
[----:B------:R-:W-:Y:S05]  /*a3a0*/  WARPSYNC.COLLECTIVE R15, `(.L_x_198) ;  /* 0x000000000f087348 */ /* 0x000fea0003c00000 */
[----:B------:R1:W2:Y:S02]  /*a3b0*/  SHFL.IDX P6, R14, R13, R12, R11 ;  /* 0x0000000c0d0e7389 */ /* 0x0002a400000c000b */
[----:B-12---:R-:W-:Y:S01]  /*a3c0*/  ENDCOLLECTIVE ;  /* 0x000000000000791b */ /* 0x006fe20003800000 */
.L_x_198:
[----:B------:R-:W-:Y:S05]  /*a3d0*/  BRA `(.L_x_199) ;  /* 0xffffff6400f87947 */ /* 0x000fea000383ffff */
.L_x_114:
        /* <DEDUP_REMOVED lines=8> */
.L_x_119:
[----:B---3--:R3:W4:Y:S02]  /*a460*/  SYNCS.PHASECHK.TRANS64.TRYWAIT P1, [R3+URZ+0x38810], R152 ;  /* 0x03881098030075a7 */ /* 0x008724000802017f */
[----:B----4-:R-:W-:Y:S05]  /*a470*/  @!P1 NANOSLEEP.SYNCS 0x989680 ;  /* 0x009896800000995d */ /* 0x010fea0003900000 */
[----:B------:R-:W4:Y:S02]  /*a480*/  @!P1 SYNCS.PHASECHK.TRANS64 P1, [R3+URZ+0x38810], R152 ;  /* 0x03881098030095a7 */ /* 0x000f24000802007f */
[----:B----4-:R-:W-:Y:S05]  /*a490*/  @!P1 BRA `(.L_x_119) ;  /* 0xfffffffc00f09947 */ /* 0x010fea000383ffff */
[----:B------:R-:W-:Y:S05]  /*a4a0*/  BRA `(.L_x_118) ;  /* 0xffffff7000247947 */ /* 0x000fea000383ffff */
.L_x_123:
[----:B------:R1:W1:Y:S02]  /*a4b0*/  SYNCS.PHASECHK.TRANS64.TRYWAIT P1, [R3+URZ+0x38830], R152 ;  /* 0x03883098030075a7 */ /* 0x000264000802017f */
[----:B-1----:R-:W-:Y:S05]  /*a4c0*/  @!P1 NANOSLEEP.SYNCS 0x989680 ;  /* 0x009896800000995d */ /* 0x002fea0003900000 */
[----:B------:R-:W1:Y:S02]  /*a4d0*/  @!P1 SYNCS.PHASECHK.TRANS64 P1, [R3+URZ+0x38830], R152 ;  /* 0x03883098030095a7 */ /* 0x000e64000802007f */
[----:B-1----:R-:W-:Y:S05]  /*a4e0*/  @!P1 BRA `(.L_x_123) ;  /* 0xfffffffc00f09947 */ /* 0x002fea000383ffff */
[----:B------:R-:W-:Y:S05]  /*a4f0*/  BRA `(.L_x_122) ;  /* 0xffffff8000b07947 */ /* 0x000fea000383ffff */
.L_x_138:
[----:B------:R-:W-:Y:S01]  /*a500*/  BSSY B0, `(.L_x_200) ;  /* 0x0000005000007945 */ /* 0x000fe20003800000 */
[----:B------:R-:W-:-:S07]  /*a510*/  IMAD.MOV.U32 R15, RZ, RZ, -0x1 ;  /* 0xffffffffff0f7424 */ /* 0x000fce00078e00ff */
[----:B------:R-:W-:Y:S05]  /*a520*/  WARPSYNC.COLLECTIVE R15, `(.L_x_201) ;  /* 0x000000000f087348 */ /* 0x000fea0003c00000 */
[----:B------:R-:W-:Y:S01]  /*a530*/  NOP ;  /* 0x0000000000007918 */ /* 0x000fe20000000000 */
[----:B------:R-:W-:Y:S01]  /*a540*/  ENDCOLLECTIVE ;  /* 0x000000000000791b */ /* 0x000fe20003800000 */
.L_x_201:
[----:B------:R-:W-:Y:S05]  /*a550*/  BSYNC B0 ;  /* 0x0000000000007941 */ /* 0x000fea0003800000 */
.L_x_200:
[----:B------:R-:W-:Y:S05]  /*a560*/  BRA `(.L_x_202) ;  /* 0xffffffd000a87947 */ /* 0x000fea000383ffff */
.L_x_150:
[----:B------:R-:W-:Y:S01]  /*a570*/  BSSY B0, `(.L_x_203) ;  /* 0x0000005000007945 */ /* 0x000fe20003800000 */
[----:B------:R-:W-:-:S07]  /*a580*/  IMAD.MOV.U32 R15, RZ, RZ, -0x1 ;  /* 0xffffffffff0f7424 */ /* 0x000fce00078e00ff */
[----:B------:R-:W-:Y:S05]  /*a590*/  WARPSYNC.COLLECTIVE R15, `(.L_x_204) ;  /* 0x000000000f087348 */ /* 0x000fea0003c00000 */
[----:B------:R-:W-:Y:S01]  /*a5a0*/  NOP ;  /* 0x0000000000007918 */ /* 0x000fe20000000000 */
[----:B------:R-:W-:Y:S01]  /*a5b0*/  ENDCOLLECTIVE ;  /* 0x000000000000791b */ /* 0x000fe20003800000 */
.L_x_204:
[----:B------:R-:W-:Y:S05]  /*a5c0*/  BSYNC B0 ;  /* 0x0000000000007941 */ /* 0x000fea0003800000 */
.L_x_203:
[----:B------:R-:W-:Y:S05]  /*a5d0*/  BRA `(.L_x_205) ;  /* 0xffffffd400c07947 */ /* 0x000fea000383ffff */
.L_x_163:
[----:B------:R-:W-:Y:S01]  /*a5e0*/  BSSY B0, `(.L_x_206) ;  /* 0x0000005000007945 */ /* 0x000fe20003800000 */
[----:B------:R-:W-:-:S07]  /*a5f0*/  IMAD.MOV.U32 R15, RZ, RZ, -0x1 ;  /* 0xffffffffff0f7424 */ /* 0x000fce00078e00ff */
[----:B------:R-:W-:Y:S05]  /*a600*/  WARPSYNC.COLLECTIVE R15, `(.L_x_207) ;  /* 0x000000000f087348 */ /* 0x000fea0003c00000 */
[----:B------:R-:W-:Y:S01]  /*a610*/  NOP ;  /* 0x0000000000007918 */ /* 0x000fe20000000000 */
[----:B------:R-:W-:Y:S01]  /*a620*/  ENDCOLLECTIVE ;  /* 0x000000000000791b */ /* 0x000fe20003800000 */
.L_x_207:
[----:B------:R-:W-:Y:S05]  /*a630*/  BSYNC B0 ;  /* 0x0000000000007941 */ /* 0x000fea0003800000 */
.L_x_206:
[----:B------:R-:W-:Y:S05]  /*a640*/  BRA `(.L_x_208) ;  /* 0xffffffd800dc7947 */ /* 0x000fea000383ffff */
.L_x_172:
[----:B-1----:R1:W2:Y:S02]  /*a650*/  SYNCS.PHASECHK.TRANS64.TRYWAIT P1, [R20+URZ+0x38820], R3 ;  /* 0x03882003140075a7 */ /* 0x0022a4000802017f */
[----:B--2---:R-:W-:Y:S05]  /*a660*/  @!P1 NANOSLEEP.SYNCS 0x989680 ;  /* 0x009896800000995d */ /* 0x004fea0003900000 */
[----:B------:R-:W2:Y:S02]  /*a670*/  @!P1 SYNCS.PHASECHK.TRANS64 P1, [R20+URZ+0x38820], R3 ;  /* 0x03882003140095a7 */ /* 0x000ea4000802007f */
[----:B--2---:R-:W-:Y:S05]  /*a680*/  @!P1 BRA `(.L_x_172) ;  /* 0xfffffffc00f09947 */ /* 0x004fea000383ffff */
[----:B------:R-:W-:Y:S05]  /*a690*/  BRA `(.L_x_209) ;  /* 0xffffffe000b47947 */ /* 0x000fea000383ffff */
.L_x_176:
[----:B-1----:R1:W2:Y:S02]  /*a6a0*/  SYNCS.PHASECHK.TRANS64.TRYWAIT P1, [R20+URZ+0x38840], R21 ;  /* 0x03884015140075a7 */ /* 0x0022a4000802017f */
[----:B--2---:R-:W-:Y:S05]  /*a6b0*/  @!P1 NANOSLEEP.SYNCS 0x989680 ;  /* 0x009896800000995d */ /* 0x004fea0003900000 */
[----:B------:R-:W2:Y:S02]  /*a6c0*/  @!P1 SYNCS.PHASECHK.TRANS64 P1, [R20+URZ+0x38840], R21 ;  /* 0x03884015140095a7 */ /* 0x000ea4000802007f */
[----:B--2---:R-:W-:Y:S05]  /*a6d0*/  @!P1 BRA `(.L_x_176) ;  /* 0xfffffffc00f09947 */ /* 0x004fea000383ffff */
[----:B------:R-:W-:Y:S05]  /*a6e0*/  BRA `(.L_x_210) ;  /* 0xffffffe800247947 */ /* 0x000fea000383ffff */
.L_x_178:
[----:B---3--:R3:W4:Y:S02]  /*a6f0*/  SYNCS.PHASECHK.TRANS64.TRYWAIT P1, [R20+URZ+0x38828], R21 ;  /* 0x03882815140075a7 */ /* 0x008724000802017f */
[----:B----4-:R-:W-:Y:S05]  /*a700*/  @!P1 NANOSLEEP.SYNCS 0x989680 ;  /* 0x009896800000995d */ /* 0x010fea0003900000 */
[----:B------:R-:W4:Y:S02]  /*a710*/  @!P1 SYNCS.PHASECHK.TRANS64 P1, [R20+URZ+0x38828], R21 ;  /* 0x03882815140095a7 */ /* 0x000f24000802007f */
[----:B----4-:R-:W-:Y:S05]  /*a720*/  @!P1 BRA `(.L_x_178) ;  /* 0xfffffffc00f09947 */ /* 0x010fea000383ffff */
[----:B------:R-:W-:Y:S05]  /*a730*/  BRA `(.L_x_211) ;  /* 0xffffffe800b87947 */ /* 0x000fea000383ffff */
.L_x_180:
[----:B--2---:R2:W4:Y:S02]  /*a740*/  SYNCS.PHASECHK.TRANS64.TRYWAIT P1, [R20+URZ+0x38848], R21 ;  /* 0x03884815140075a7 */ /* 0x004524000802017f */
[----:B----4-:R-:W-:Y:S05]  /*a750*/  @!P1 NANOSLEEP.SYNCS 0x989680 ;  /* 0x009896800000995d */ /* 0x010fea0003900000 */
[----:B------:R-:W4:Y:S02]  /*a760*/  @!P1 SYNCS.PHASECHK.TRANS64 P1, [R20+URZ+0x38848], R21 ;  /* 0x03884815140095a7 */ /* 0x000f24000802007f */
[----:B----4-:R-:W-:Y:S05]  /*a770*/  @!P1 BRA `(.L_x_180) ;  /* 0xfffffffc00f09947 */ /* 0x010fea000383ffff */
[----:B------:R-:W-:Y:S05]  /*a780*/  BRA `(.L_x_212) ;  /* 0xffffffec00287947 */ /* 0x000fea000383ffff */
.L_x_182:
[----:B------:R-:W-:-:S07]  /*a790*/  SHF.L.U32 R5, R18, 0x1f, RZ ;  /* 0x0000001f12057819 */ /* 0x000fce00000006ff */
.L_x_213:
[----:B-1----:R1:W2:Y:S02]  /*a7a0*/  SYNCS.PHASECHK.TRANS64.TRYWAIT P1, [R20+URZ+0x38820], R5 ;  /* 0x03882005140075a7 */ /* 0x0022a4000802017f */
[----:B--2---:R-:W-:Y:S05]  /*a7b0*/  @!P1 NANOSLEEP.SYNCS 0x989680 ;  /* 0x009896800000995d */ /* 0x004fea0003900000 */
[----:B------:R-:W2:Y:S02]  /*a7c0*/  @!P1 SYNCS.PHASECHK.TRANS64 P1, [R20+URZ+0x38820], R5 ;  /* 0x03882005140095a7 */ /* 0x000ea4000802007f */
[----:B--2---:R-:W-:Y:S05]  /*a7d0*/  @!P1 BRA `(.L_x_213) ;  /* 0xfffffffc00f09947 */ /* 0x004fea000383ffff */
[----:B------:R-:W-:Y:S05]  /*a7e0*/  BRA `(.L_x_214) ;  /* 0xffffffec00b07947 */ /* 0x000fea000383ffff */
.L_x_185:
[----:B---3--:R3:W4:Y:S02]  /*a7f0*/  SYNCS.PHASECHK.TRANS64.TRYWAIT P1, [R20+URZ+0x38840], R9 ;  /* 0x03884009140075a7 */ /* 0x008724000802017f */
[----:B----4-:R-:W-:Y:S05]  /*a800*/  @!P1 NANOSLEEP.SYNCS 0x989680 ;  /* 0x009896800000995d */ /* 0x010fea0003900000 */
[----:B------:R-:W4:Y:S02]  /*a810*/  @!P1 SYNCS.PHASECHK.TRANS64 P1, [R20+URZ+0x38840], R9 ;  /* 0x03884009140095a7 */ /* 0x000f24000802007f */
[----:B----4-:R-:W-:Y:S05]  /*a820*/  @!P1 BRA `(.L_x_185) ;  /* 0xfffffffc00f09947 */ /* 0x010fea000383ffff */
[----:B------:R-:W-:Y:S05]  /*a830*/  BRA `(.L_x_215) ;  /* 0xfffffff000387947 */ /* 0x000fea000383ffff */
.L_x_187:
[----:B-1----:R1:W2:Y:S02]  /*a840*/  SYNCS.PHASECHK.TRANS64.TRYWAIT P1, [R20+URZ+0x38828], R9 ;  /* 0x03882809140075a7 */ /* 0x0022a4000802017f */
[----:B--2---:R-:W-:Y:S05]  /*a850*/  @!P1 NANOSLEEP.SYNCS 0x989680 ;  /* 0x009896800000995d */ /* 0x004fea0003900000 */
[----:B------:R-:W2:Y:S02]  /*a860*/  @!P1 SYNCS.PHASECHK.TRANS64 P1, [R20+URZ+0x38828], R9 ;  /* 0x03882809140095a7 */ /* 0x000ea4000802007f */
[----:B--2---:R-:W-:Y:S05]  /*a870*/  @!P1 BRA `(.L_x_187) ;  /* 0xfffffffc00f09947 */ /* 0x004fea000383ffff */
[----:B------:R-:W-:Y:S05]  /*a880*/  BRA `(.L_x_216) ;  /* 0xfffffff000c07947 */ /* 0x000fea000383ffff */
.L_x_189:
[----:B----4-:R4:W1:Y:S02]  /*a890*/  SYNCS.PHASECHK.TRANS64.TRYWAIT P0, [R4+URZ+0x38840], R3 ;  /* 0x03884003040075a7 */ /* 0x010864000800017f */
[----:B-1----:R-:W-:Y:S05]  /*a8a0*/  @!P0 NANOSLEEP.SYNCS 0x989680 ;  /* 0x009896800000895d */ /* 0x002fea0003900000 */
[----:B------:R-:W1:Y:S02]  /*a8b0*/  @!P0 SYNCS.PHASECHK.TRANS64 P0, [R4+URZ+0x38840], R3 ;  /* 0x03884003040085a7 */ /* 0x000e64000800007f */
[----:B-1----:R-:W-:Y:S05]  /*a8c0*/  @!P0 BRA `(.L_x_189) ;  /* 0xfffffffc00f08947 */ /* 0x002fea000383ffff */
[----:B------:R-:W-:Y:S05]  /*a8d0*/  BRA `(.L_x_217) ;  /* 0xfffffff400487947 */ /* 0x000fea000383ffff */
.L_x_191:
[----:B------:R-:W-:Y:S01]  /*a8e0*/  BSSY B0, `(.L_x_218) ;  /* 0x0000006000007945 */ /* 0x000fe20003800000 */
[----:B------:R-:W-:-:S07]  /*a8f0*/  IMAD.MOV.U32 R15, RZ, RZ, -0x1 ;  /* 0xffffffffff0f7424 */ /* 0x000fce00078e00ff */
[----:B------:R-:W-:Y:S05]  /*a900*/  WARPSYNC.COLLECTIVE R15, `(.L_x_219) ;  /* 0x000000000f0c7348 */ /* 0x000fea0003c00000 */
[----:B------:R-:W-:Y:S02]  /*a910*/  ELECT P6, UR62, PT ;  /* 0x00000000003e782f */ /* 0x000fe400038c0000 */
[----:B------:R-:W-:Y:S01]  /*a920*/  MOV R14, UR62 ;  /* 0x0000003e000e7c02 */ /* 0x000fe20008000f00 */
[----:B------:R-:W-:Y:S10]  /*a930*/  ENDCOLLECTIVE ;  /* 0x000000000000791b */ /* 0x000ff40003800000 */
.L_x_219:
[----:B------:R-:W-:Y:S05]  /*a940*/  BSYNC B0 ;  /* 0x0000000000007941 */ /* 0x000fea0003800000 */
.L_x_218:
[----:B------:R-:W-:Y:S01]  /*a950*/  PLOP3.LUT P0, PT, P6, PT, PT, 0x80, 0x0 ;  /* 0x000000000000781c */ /* 0x000fe2000370f070 */
[----:B------:R-:W-:-:S12]  /*a960*/  BRA `(.L_x_220) ;  /* 0xfffffff400f07947 */ /* 0x000fd8000383ffff */
.L_x_193:
[----:B-1----:R1:W2:Y:S02]  /*a970*/  SYNCS.PHASECHK.TRANS64.TRYWAIT P1, [R7+URZ], R4 ;  /* 0x00000004070075a7 */ /* 0x0022a4000802017f */
[----:B--2---:R-:W-:Y:S05]  /*a980*/  @!P1 NANOSLEEP.SYNCS 0x989680 ;  /* 0x009896800000995d */ /* 0x004fea0003900000 */
[----:B------:R-:W2:Y:S02]  /*a990*/  @!P1 SYNCS.PHASECHK.TRANS64 P1, [R7+URZ], R4 ;  /* 0x00000004070095a7 */ /* 0x000ea4000802007f */
[----:B--2---:R-:W-:Y:S05]  /*a9a0*/  @!P1 BRA `(.L_x_193) ;  /* 0xfffffffc00f09947 */ /* 0x004fea000383ffff */
[----:B------:R-:W-:Y:S05]  /*a9b0*/  BRA `(.L_x_221) ;  /* 0xfffffff800307947 */ /* 0x000fea000383ffff */
.L_x_194:
[----:B--2---:R2:W3:Y:S02]  /*a9c0*/  SYNCS.PHASECHK.TRANS64.TRYWAIT P1, [R3+URZ], R2 ;  /* 0x00000002030075a7 */ /* 0x0044e4000802017f */
[----:B---3--:R-:W-:Y:S05]  /*a9d0*/  @!P1 NANOSLEEP.SYNCS 0x989680 ;  /* 0x009896800000995d */ /* 0x008fea0003900000 */
[----:B------:R-:W3:Y:S02]  /*a9e0*/  @!P1 SYNCS.PHASECHK.TRANS64 P1, [R3+URZ], R2 ;  /* 0x00000002030095a7 */ /* 0x000ee4000802007f */
[----:B---3--:R-:W-:Y:S05]  /*a9f0*/  @!P1 BRA `(.L_x_194) ;  /* 0xfffffffc00f09947 */ /* 0x008fea000383ffff */
[----:B------:R-:W-:Y:S05]  /*aa00*/  BRA `(.L_x_222) ;  /* 0xfffffff800247947 */ /* 0x000fea000383ffff */
.L_x_196:
[----:B--2---:R2:W3:Y:S02]  /*aa10*/  SYNCS.PHASECHK.TRANS64.TRYWAIT P0, [R5+URZ], R4 ;  /* 0x00000004050075a7 */ /* 0x0044e4000800017f */
[----:B---3--:R-:W-:Y:S05]  /*aa20*/  @!P0 NANOSLEEP.SYNCS 0x989680 ;  /* 0x009896800000895d */ /* 0x008fea0003900000 */
[----:B------:R-:W3:Y:S02]  /*aa30*/  @!P0 SYNCS.PHASECHK.TRANS64 P0, [R5+URZ], R4 ;  /* 0x00000004050085a7 */ /* 0x000ee4000800007f */
[----:B---3--:R-:W-:Y:S05]  /*aa40*/  @!P0 BRA `(.L_x_196) ;  /* 0xfffffffc00f08947 */ /* 0x008fea000383ffff */
[----:B------:R-:W-:Y:S05]  /*aa50*/  BRA `(.L_x_223) ;  /* 0xfffffff800287947 */ /* 0x000fea000383ffff */
.L_x_224:
        /* <DEDUP_REMOVED lines=10> */
.L_x_3683:


//--------------------- .text._ZN7cutlass13device_kernelIN5flash11enable_sm90INS1_16FlashAttnBwdSm90INS1_25CollectiveMainloopBwdSm90ILi2ELi2ELi2EN4cute5tupleIJNS5_1CILi1EEES8_S8_EEENS6_IJNS7_ILi80EEENS7_ILi128EEESB_EEENS_10bfloat16_tEfNS_4arch4Sm90ELb0ELb0ELb0ELb0ELb0ELb1ELb0ELb1ELi2ELi1ELi2ELi1ELb0EEENS1_24CollectiveEpilogueBwdGQAISC_fSF_Li256ELb0ELb0EEENS1_19SingleTileSchedulerILb0ELb0ELb0ELi128EEEEEEEEEvNT_6ParamsE --------------------------
	.section	.text._ZN7cutlass13device_kernelIN5flash11enable_sm90INS1_16FlashAttnBwdSm90INS1_25CollectiveMainloopBwdSm90ILi2ELi2ELi2EN4cute5tupleIJNS5_1CILi1EEES8_S8_EEENS6_IJNS7_ILi80EEENS7_ILi128EEESB_EEENS_10bfloat16_tEfNS_4arch4Sm90ELb0ELb0ELb0ELb0ELb0ELb1ELb0ELb1ELi2ELi1ELi2ELi1ELb0EEENS1_24CollectiveEpilogueBwdGQAISC_fSF_Li256ELb0ELb0EEENS1_19SingleTileSchedulerILb0ELb0ELb0ELi128EEEEEEEEEvNT_6ParamsE,"ax",@progbits
	.align	128
.text._ZN7cutlass13device_kernelIN5flash11enable_sm90INS1_16FlashAttnBwdSm90INS1_25CollectiveMainloopBwdSm90ILi2ELi2ELi2EN4cute5tupleIJNS5_1CILi1EEES8_S8_EEENS6_IJNS7_ILi80EEENS7_ILi128EEESB_EEENS_10bfloat16_tEfNS_4arch4Sm90ELb0ELb0ELb0ELb0ELb0ELb1ELb0ELb1ELi2ELi1ELi2ELi1ELb0EEENS1_24CollectiveEpilogueBwdGQAISC_fSF_Li256ELb0ELb0EEENS1_19SingleTileSchedulerILb0ELb0ELb0ELi128EEEEEEEEEvNT_6ParamsE:
        .type           _ZN7cutlass13device_kernelIN5flash11enable_sm90INS1_16FlashAttnBwdSm90INS1_25CollectiveMainloopBwdSm90ILi2ELi2ELi2EN4cute5tupleIJNS5_1CILi1EEES8_S8_EEENS6_IJNS7_ILi80EEENS7_ILi128EEESB_EEENS_10bfloat16_tEfNS_4arch4Sm90ELb0ELb0ELb0ELb0ELb0ELb1ELb0ELb1ELi2ELi1ELi2ELi1ELb0EEENS1_24CollectiveEpilogueBwdGQAISC_fSF_Li256ELb0ELb0EEENS1_19SingleTileSchedulerILb0ELb0ELb0ELi128EEEEEEEEEvNT_6ParamsE,@function
        .size           _ZN7cutlass13device_kernelIN5flash11enable_sm90INS1_16FlashAttnBwdSm90INS1_25CollectiveMainloopBwdSm90ILi2ELi2ELi2EN4cute5tupleIJNS5_1CILi1EEES8_S8_EEENS6_IJNS7_ILi80EEENS7_ILi128EEESB_EEENS_10bfloat16_tEfNS_4arch4Sm90ELb0ELb0ELb0ELb0ELb0ELb1ELb0ELb1ELi2ELi1ELi2ELi1ELb0EEENS1_24CollectiveEpilogueBwdGQAISC_fSF_Li256ELb0ELb0EEENS1_19SingleTileSchedulerILb0ELb0ELb0ELi128EEEEEEEEEvNT_6ParamsE,(.L_x_3684 - _ZN7cutlass13device_kernelIN5flash11enable_sm90INS1_16FlashAttnBwdSm90INS1_25CollectiveMainloopBwdSm90ILi2ELi2ELi2EN4cute5tupleIJNS5_1CILi1EEES8_S8_EEENS6_IJNS7_ILi80EEENS7_ILi128EEESB_EEENS_10bfloat16_tEfNS_4arch4Sm90ELb0ELb0ELb0ELb0ELb0ELb1ELb0ELb1ELi2ELi1ELi2ELi1ELb0EEENS1_24CollectiveEpilogueBwdGQAISC_fSF_Li256ELb0ELb0EEENS1_19SingleTileSchedulerILb0ELb0ELb0ELi128EEEEEEEEEvNT_6ParamsE)
        .other          _ZN7cutlass13device_kernelIN5flash11enable_sm90INS1_16FlashAttnBwdSm90INS1_25CollectiveMainloopBwdSm90ILi2ELi2ELi2EN4cute5tupleIJNS5_1CILi1EEES8_S8_EEENS6_IJNS7_ILi80EEENS7_ILi128EEESB_EEENS_10bfloat16_tEfNS_4arch4Sm90ELb0ELb0ELb0ELb0ELb0ELb1ELb0ELb1ELi2ELi1ELi2ELi1ELb0EEENS1_24CollectiveEpilogueBwdGQAISC_fSF_Li256ELb0ELb0EEENS1_19SingleTileSchedulerILb0ELb0ELb0ELi128EEEEEEEEEvNT_6ParamsE,@"STO_CUDA_ENTRY STV_DEFAULT"
_ZN7cutlass13device_kernelIN5flash11enable_sm90INS1_16FlashAttnBwdSm90INS1_25CollectiveMainloopBwdSm90ILi2ELi2ELi2EN4cute5tupleIJNS5_1CILi1EEES8_S8_EEENS6_IJNS7_ILi80EEENS7_ILi128EEESB_EEENS_10bfloat16_tEfNS_4arch4Sm90ELb0ELb0ELb0ELb0ELb0ELb1ELb0ELb1ELi2ELi1ELi2ELi1ELb0EEENS1_24CollectiveEpilogueBwdGQAISC_fSF_Li256ELb0ELb0EEENS1_19SingleTileSchedulerILb0ELb0ELb0ELi128EEEEEEEEEvNT_6ParamsE:
        /* <DEDUP_REMOVED lines=14> */
[----:B------:R-:W-:-:S02]  /*00e0*/  UIADD3.X UR7, URZ, UR5, URZ, UP0, !UPT ;  /* 0x000000053f077290 */ /* 0x000fc400087fe43f */
[----:B------:R-:W-:Y:S02]  /*00f0*/  UIADD3.X UR9, URZ, UR5, URZ, UP1, !UPT ;  /* 0x000000053f097290 */ /* 0x000fe40008ffe43f */
[----:B------:R-:W-:Y:S02]  /*0100*/  UIADD3.X UR11, URZ, UR5, URZ, UP2, !UPT ;  /* 0x000000053f0b7290 */ /* 0x000fe400097fe43f */
[----:B------:R-:W-:-:S03]  /*0110*/  UIADD3.X UR5, URZ, UR5, URZ, UP3, !UPT ;  /* 0x000000053f057290 */ /* 0x000fc60009ffe43f */
[----:B------:R1:W-:Y:S02]  /*0120*/  UTMACCTL.PF [UR6] ;  /* 0x00000000060079b9 */ /* 0x0003e40008040000 */
[----:B------:R1:W-:Y:S02]  /*0130*/  UTMACCTL.PF [UR8] ;  /* 0x00000000080079b9 */ /* 0x0003e40008040000 */
[----:B------:R1:W-:Y:S02]  /*0140*/  UTMACCTL.PF [UR10] ;  /* 0x000000000a0079b9 */ /* 0x0003e40008040000 */
[----:B------:R1:W-:Y:S02]  /*0150*/  UTMACCTL.PF [UR4] ;  /* 0x00000000040079b9 */ /* 0x0003e40008040000 */
[----:B-1----:R-:W-:Y:S01]  /*0160*/  NOP ;  /* 0x0000000000007918 */ /* 0x002fe20000000000 */
.L_x_226:
[----:B------:R-:W-:Y:S05]  /*0170*/  BSYNC B0 ;  /* 0x0000000000007941 */ /* 0x000fea0003800000 */
.L_x_225:
        /* <DEDUP_REMOVED lines=34> */
.L_x_227:
        /* <DEDUP_REMOVED lines=22> */
.L_x_228:
        /* <DEDUP_REMOVED lines=8> */
.L_x_231:
        /* <DEDUP_REMOVED lines=13> */
[----:B----4-:R-:W-:Y:S05]  /*0650*/  @!P0 BRA `(.L_x_232) ;  /* 0x0000009000cc8947 */ /* 0x010fea0003800000 */
        /* <DEDUP_REMOVED lines=19> */
.L_x_234:
        /* <DEDUP_REMOVED lines=15> */
.L_x_233:
        /* <DEDUP_REMOVED lines=23> */
.L_x_236:
        /* <DEDUP_REMOVED lines=15> */
.L_x_235:
        /* <DEDUP_REMOVED lines=8> */
.L_x_306:
[CC--:B------:R-:W-:Y:S01]  /*0b60*/  LEA.HI R5, R3.reuse, R0.reuse, RZ, 0x5 ;  /* 0x0000000003057211 */ /* 0x0c0fe200078f28ff */
[----:B------:R-:W-:Y:S01]  /*0b70*/  IMAD.SHL.U32 R4, R0, 0x40, RZ ;  /* 0x0000004000047824 */ /* 0x000fe200078e00ff */
[----:B------:R-:W-:Y:S02]  /*0b80*/  SHF.L.U32 R10, RZ, 0x1f, RZ ;  /* 0x0000001fff0a7819 */ /* 0x000fe400000006ff */
[----:B------:R-:W-:Y:S02]  /*0b90*/  SHF.R.S32.HI R5, RZ, 0x5, R5 ;  /* 0x00000005ff057819 */ /* 0x000fe40000011405 */
[----:B------:R-:W-:Y:S01]  /*0ba0*/  LEA.HI R6, R3, R0, RZ, 0x4 ;  /* 0x0000000003067211 */ /* 0x000fe200078f20ff */
[----:B------:R-:W3:Y:S01]  /*0bb0*/  SYNCS.PHASECHK.TRANS64.TRYWAIT P0, [R16+URZ+0x38800], R10 ;  /* 0x0388000a100075a7 */ /* 0x000ee2000800017f */
[----:B------:R-:W-:Y:S01]  /*0bc0*/  LOP3.LUT R4, R4, 0x1c0, RZ, 0xc0, !PT ;  /* 0x000001c004047812 */ /* 0x000fe200078ec0ff */
[----:B------:R-:W-:Y:S01]  /*0bd0*/  IMAD.SHL.U32 R5, R5, 0x10, RZ ;  /* 0x0000001005057824 */ /* 0x000fe200078e00ff */
[----:B------:R-:W-:-:S04]  /*0be0*/  SHF.R.S32.HI R9, RZ, 0x4, R6 ;  /* 0x00000004ff097819 */ /* 0x000fc80000011406 */
[----:B------:R-:W-:Y:S02]  /*0bf0*/  LEA.HI R7, R6, R9, RZ, 0x1 ;  /* 0x0000000906077211 */ /* 0x000fe400078f08ff */
[----:B------:R-:W-:Y:S02]  /*0c00*/  LEA.HI R6, R3, R0, RZ, 0x3 ;  /* 0x0000000003067211 */ /* 0x000fe400078f18ff */
[----:B------:R-:W-:Y:S02]  /*0c10*/  LOP3.LUT R5, R4, 0x30, R5, 0xf8, !PT ;  /* 0x0000003004057812 */ /* 0x000fe400078ef805 */
[----:B--2---:R-:W-:Y:S02]  /*0c20*/  LEA.HI R3, R14, R14, RZ, 0x1 ;  /* 0x0000000e0e037211 */ /* 0x004fe400078f08ff */
[----:B------:R-:W-:Y:S02]  /*0c30*/  LOP3.LUT R8, R7, 0x7ffffe, RZ, 0xc0, !PT ;  /* 0x007ffffe07087812 */ /* 0x000fe400078ec0ff */
[----:B------:R-:W-:-:S02]  /*0c40*/  LOP3.LUT R7, R5, 0x8, R6, 0xf8, !PT ;  /* 0x0000000805077812 */ /* 0x000fc400078ef806 */
[----:B------:R-:W-:Y:S01]  /*0c50*/  LOP3.LUT R5, R2, 0xffffff80, RZ, 0xc0, !PT ;  /* 0xffffff8002057812 */ /* 0x000fe200078ec0ff */
[----:B------:R-:W-:Y:S01]  /*0c60*/  IMAD.IADD R8, R9, 0x1, -R8 ;  /* 0x0000000109087824 */ /* 0x000fe200078e0a08 */
[----:B------:R-:W-:Y:S02]  /*0c70*/  LOP3.LUT R3, R3, 0xfffffffe, RZ, 0xc0, !PT ;  /* 0xfffffffe03037812 */ /* 0x000fe400078ec0ff */
[----:B------:R-:W-:Y:S01]  /*0c80*/  SHF.R.U32.HI R4, RZ, 0x3, R4 ;  /* 0x00000003ff047819 */ /* 0x000fe20000011604 */
[----:B------:R-:W-:Y:S02]  /*0c90*/  IMAD.IADD R5, R0, 0x1, -R5 ;  /* 0x0000000100057824 */ /* 0x000fe400078e0a05 */
[----:B------:R-:W-:Y:S01]  /*0ca0*/  IMAD.IADD R0, R14, 0x1, -R3 ;  /* 0x000000010e007824 */ /* 0x000fe200078e0a03 */
[----:B------:R-:W-:Y:S01]  /*0cb0*/  LOP3.LUT R4, R7, R4, RZ, 0x3c, !PT ;  /* 0x0000000407047212 */ /* 0x000fe200078e3cff */
[----:B------:R-:W-:-:S03]  /*0cc0*/  IMAD R3, R17, 0xa, R8 ;  /* 0x0000000a11037824 */ /* 0x000fc600078e0208 */
[----:B------:R2:W-:Y:S01]  /*0cd0*/  STL [R1+0x4], R0 ;  /* 0x0000040001007387 */ /* 0x0005e20000100800 */
[----:B---3--:R-:W-:Y:S05]  /*0ce0*/  @P0 BRA `(.L_x_238) ;  /* 0x0000000000080947 */ /* 0x008fea0003800000 */
[----:B------:R-:W3:Y:S02]  /*0cf0*/  SYNCS.PHASECHK.TRANS64.TRYWAIT P0, [R16+URZ+0x38800], R10 ;  /* 0x0388000a100075a7 */ /* 0x000ee4000800017f */
[----:B---3--:R-:W-:Y:S05]  /*0d00*/  @!P0 BRA `(.L_x_239) ;  /* 0x0000008c00488947 */ /* 0x008fea0003800000 */
.L_x_238:
[----:B--2---:R-:W-:Y:S01]  /*0d10*/  IMAD.U32 R0, R3, 0x200, R4 ;  /* 0x0000020003007824 */ /* 0x004fe200078e0004 */
[----:B------:R-:W2:Y:S01]  /*0d20*/  LDC R6, c[0x0][0x280] ;  /* 0x0000a000ff067b82 */ /* 0x000ea20000000800 */
[----:B------:R-:W-:Y:S01]  /*0d30*/  IMAD.SHL.U32 R7, R5, 0x4, RZ ;  /* 0x0000000405077824 */ /* 0x000fe200078e00ff */
[----:B------:R-:W-:Y:S02]  /*0d40*/  CS2R R24, SRZ ;  /* 0x0000000000187805 */ /* 0x000fe4000001ff00 */
[----:B------:R-:W-:Y:S01]  /*0d50*/  CS2R R88, SRZ ;  /* 0x0000000000587805 */ /* 0x000fe2000001ff00 */
[----:B------:R3:W-:Y:S01]  /*0d60*/  STL [R1+0x18], R0 ;  /* 0x0000180001007387 */ /* 0x0007e20000100800 */
        /* <DEDUP_REMOVED lines=9> */
[----:B---3--:R-:W-:Y:S02]  /*0e00*/  SHF.R.S32.HI R0, RZ, 0x1f, R5 ;  /* 0x0000001fff007819 */ /* 0x008fe40000011405 */
[----:B------:R-:W-:Y:S02]  /*0e10*/  CS2R R108, SRZ ;  /* 0x00000000006c7805 */ /* 0x000fe4000001ff00 */
[----:B------:R-:W-:Y:S02]  /*0e20*/  CS2R R110, SRZ ;  /* 0x00000000006e7805 */ /* 0x000fe4000001ff00 */
[----:B------:R-:W-:Y:S02]  /*0e30*/  CS2R R112, SRZ ;  /* 0x0000000000707805 */ /* 0x000fe4000001ff00 */
[----:B------:R-:W-:Y:S02]  /*0e40*/  LEA.HI R2, R0, R5, RZ, 0x2 ;  /* 0x0000000500027211 */ /* 0x000fe400078f10ff */
[----:B------:R-:W-:-:S02]  /*0e50*/  CS2R R114, SRZ ;  /* 0x0000000000727805 */ /* 0x000fc4000001ff00 */
[----:B------:R-:W-:Y:S02]  /*0e60*/  CS2R R116, SRZ ;  /* 0x0000000000747805 */ /* 0x000fe4000001ff00 */
[----:B------:R-:W-:Y:S02]  /*0e70*/  CS2R R118, SRZ ;  /* 0x0000000000767805 */ /* 0x000fe4000001ff00 */
[----:B------:R-:W-:Y:S02]  /*0e80*/  LOP3.LUT R4, R2, 0x7ffffffc, RZ, 0xc0, !PT ;  /* 0x7ffffffc02047812 */ /* 0x000fe400078ec0ff */
[----:B------:R-:W-:Y:S02]  /*0e90*/  CS2R R120, SRZ ;  /* 0x0000000000787805 */ /* 0x000fe4000001ff00 */
[----:B--2---:R-:W-:Y:S02]  /*0ea0*/  ISETP.GE.AND P0, PT, R6, 0x1, PT ;  /* 0x000000010600780c */ /* 0x004fe40003f06270 */
[----:B------:R-:W-:-:S02]  /*0eb0*/  CS2R R122, SRZ ;  /* 0x00000000007a7805 */ /* 0x000fc4000001ff00 */
[----:B------:R-:W-:Y:S01]  /*0ec0*/  CS2R R124, SRZ ;  /* 0x00000000007c7805 */ /* 0x000fe2000001ff00 */
[----:B------:R-:W-:Y:S01]  /*0ed0*/  IMAD.IADD R3, R5, 0x1, -R4 ;  /* 0x0000000105037824 */ /* 0x000fe200078e0a04 */
[----:B------:R-:W-:Y:S02]  /*0ee0*/  CS2R R126, SRZ ;  /* 0x00000000007e7805 */ /* 0x000fe4000001ff00 */
[----:B------:R-:W-:Y:S02]  /*0ef0*/  CS2R R128, SRZ ;  /* 0x0000000000807805 */ /* 0x000fe4000001ff00 */
[----:B------:R-:W-:Y:S02]  /*0f00*/  CS2R R130, SRZ ;  /* 0x0000000000827805 */ /* 0x000fe4000001ff00 */
[----:B------:R-:W-:Y:S01]  /*0f10*/  CS2R R132, SRZ ;  /* 0x0000000000847805 */ /* 0x000fe2000001ff00 */
[----:B------:R2:W-:Y:S01]  /*0f20*/  STL [R1+0x1c], R3 ;  /* 0x00001c0301007387 */ /* 0x0005e20000100800 */
[----:B------:R-:W-:-:S02]  /*0f30*/  CS2R R134, SRZ ;  /* 0x0000000000867805 */ /* 0x000fc4000001ff00 */
[----:B------:R-:W-:Y:S02]  /*0f40*/  CS2R R136, SRZ ;  /* 0x0000000000887805 */ /* 0x000fe4000001ff00 */
[----:B------:R-:W-:Y:S01]  /*0f50*/  CS2R R138, SRZ ;  /* 0x00000000008a7805 */ /* 0x000fe2000001ff00 */
[----:B------:R2:W-:Y:S01]  /*0f60*/  STL [R1+0x10], R7 ;  /* 0x0000100701007387 */ /* 0x0005e20000100800 */
        /* <DEDUP_REMOVED lines=36> */
[----:B------:R-:W-:Y:S01]  /*11b0*/  CS2R R86, SRZ ;  /* 0x0000000000567805 */ /* 0x000fe2000001ff00 */
[----:B--2---:R-:W-:Y:S06]  /*11c0*/  @!P0 BRA `(.L_x_240) ;  /* 0x00000050008c8947 */ /* 0x004fec0003800000 */
[----:B------:R-:W2:Y:S01]  /*11d0*/  LDL.LU R8, [R1] ;  /* 0x0000000001087983 */ /* 0x000ea20000300800 */
[----:B------:R-:W3:Y:S01]  /*11e0*/  LDC R7, c[0x0][0x290] ;  /* 0x0000a400ff077b82 */ /* 0x000ee20000000800 */
[----:B------:R-:W-:Y:S01]  /*11f0*/  LEA.HI R5, R0, R5, RZ, 0x5 ;  /* 0x0000000500057211 */ /* 0x000fe200078f28ff */
[----:B------:R-:W-:Y:S01]  /*1200*/  VIADD R6, R6, 0x4f ;  /* 0x0000004f06067836 */ /* 0x000fe20000000000 */
[----:B------:R-:W4:Y:S01]  /*1210*/  S2R R9, SR_TID.X ;  /* 0x0000000000097919 */ /* 0x000f220000002100 */
[--C-:B------:R-:W-:Y:S02]  /*1220*/  SHF.R.S32.HI R0, RZ, 0x2, R2.reuse ;  /* 0x00000002ff007819 */ /* 0x100fe40000011402 */
[----:B------:R-:W-:Y:S02]  /*1230*/  CS2R R236, SRZ ;  /* 0x0000000000ec7805 */ /* 0x000fe4000001ff00 */
[----:B------:R-:W-:Y:S01]  /*1240*/  SHF.R.S32.HI R3, RZ, 0x1f, R2 ;  /* 0x0000001fff037819 */ /* 0x000fe20000011402 */
[----:B------:R-:W3:Y:S01]  /*1250*/  S2R R4, SR_CTAID.X ;  /* 0x0000000000047919 */ /* 0x000ee20000002500 */
[----:B------:R-:W-:Y:S01]  /*1260*/  SHF.R.S32.HI R5, RZ, 0x5, R5 ;  /* 0x00000005ff057819 */ /* 0x000fe20000011405 */
[----:B------:R-:W-:Y:S01]  /*1270*/  IMAD.HI R6, R6, 0x66666667, RZ ;  /* 0x6666666706067827 */ /* 0x000fe200078e02ff */
[----:B------:R-:W-:-:S02]  /*1280*/  LEA.HI R3, R3, R0, RZ, 0x3 ;  /* 0x0000000003037211 */ /* 0x000fc400078f18ff */
[----:B------:R-:W-:Y:S02]  /*1290*/  CS2R R150, SRZ ;  /* 0x0000000000967805 */ /* 0x000fe4000001ff00 */
[----:B------:R-:W-:Y:S02]  /*12a0*/  CS2R R148, SRZ ;  /* 0x0000000000947805 */ /* 0x000fe4000001ff00 */
[----:B------:R-:W-:Y:S02]  /*12b0*/  CS2R R146, SRZ ;  /* 0x0000000000927805 */ /* 0x000fe4000001ff00 */
[----:B------:R-:W-:Y:S02]  /*12c0*/  LOP3.LUT R3, R3, 0xfffffff8, RZ, 0xc0, !PT ;  /* 0xfffffff803037812 */ /* 0x000fe400078ec0ff */
        /* <DEDUP_REMOVED lines=19> */
[----:B------:R-:W-:Y:S01]  /*1400*/  CS2R R106, SRZ ;  /* 0x00000000006a7805 */ /* 0x000fe2000001ff00 */
[C---:B----4-:R-:W-:Y:S01]  /*1410*/  VIADD R10, R9.reuse, 0xffffff80 ;  /* 0xffffff80090a7836 */ /* 0x050fe20000000000 */
[----:B------:R-:W-:Y:S01]  /*1420*/  CS2R R104, SRZ ;  /* 0x0000000000687805 */ /* 0x000fe2000001ff00 */
[----:B------:R-:W-:Y:S01]  /*1430*/  VIADD R9, R9, 0xffffff80 ;  /* 0xffffff8009097836 */ /* 0x000fe20000000000 */
[----:B------:R-:W-:Y:S01]  /*1440*/  CS2R R102, SRZ ;  /* 0x0000000000667805 */ /* 0x000fe2000001ff00 */
[----:B---3--:R-:W-:Y:S01]  /*1450*/  IMAD R4, R4, -0x80, R7 ;  /* 0xffffff8004047824 */ /* 0x008fe200078e0207 */
[----:B------:R-:W-:-:S02]  /*1460*/  CS2R R100, SRZ ;  /* 0x0000000000647805 */ /* 0x000fc4000001ff00 */
[----:B------:R-:W-:Y:S02]  /*1470*/  CS2R R98, SRZ ;  /* 0x0000000000627805 */ /* 0x000fe4000001ff00 */
[----:B------:R-:W-:Y:S01]  /*1480*/  SHF.R.S32.HI R9, RZ, 0x1f, R9 ;  /* 0x0000001fff097819 */ /* 0x000fe20000011409 */
[----:B------:R-:W-:Y:S01]  /*1490*/  IMAD R4, R5, -0x10, R4 ;  /* 0xfffffff005047824 */ /* 0x000fe200078e0204 */
[----:B------:R-:W-:Y:S02]  /*14a0*/  SHF.R.U32.HI R5, RZ, 0x1f, R6 ;  /* 0x0000001fff057819 */ /* 0x000fe40000011606 */
[----:B------:R-:W-:Y:S02]  /*14b0*/  CS2R R96, SRZ ;  /* 0x0000000000607805 */ /* 0x000fe4000001ff00 */
[----:B------:R-:W-:Y:S02]  /*14c0*/  LEA.HI R9, R9, R10, RZ, 0x7 ;  /* 0x0000000a09097211 */ /* 0x000fe400078f38ff */
[----:B------:R-:W-:-:S02]  /*14d0*/  CS2R R94, SRZ ;  /* 0x00000000005e7805 */ /* 0x000fc4000001ff00 */
[----:B------:R-:W-:Y:S02]  /*14e0*/  IADD3 R3, R4, R3, -R0 ;  /* 0x0000000304037210 */ /* 0x000fe40007ffe800 */
[----:B------:R-:W-:Y:S02]  /*14f0*/  CS2R R92, SRZ ;  /* 0x00000000005c7805 */ /* 0x000fe4000001ff00 */
[----:B------:R-:W-:Y:S02]  /*1500*/  SHF.R.S32.HI R9, RZ, 0x7, R9 ;  /* 0x00000007ff097819 */ /* 0x000fe40000011409 */
[----:B------:R-:W-:Y:S02]  /*1510*/  CS2R R90, SRZ ;  /* 0x00000000005a7805 */ /* 0x000fe4000001ff00 */
[----:B------:R-:W-:Y:S02]  /*1520*/  LEA.HI.SX32 R5, R6, R5, 0x1b ;  /* 0x0000000506057211 */ /* 0x000fe400078fdaff */
[----:B------:R-:W-:-:S02]  /*1530*/  CS2R R88, SRZ ;  /* 0x0000000000587805 */ /* 0x000fc4000001ff00 */
[----:B------:R-:W-:Y:S02]  /*1540*/  LEA.HI R2, R9, R9, RZ, 0x1 ;  /* 0x0000000909027211 */ /* 0x000fe400078f08ff */
[----:B------:R-:W-:Y:S02]  /*1550*/  CS2R R86, SRZ ;  /* 0x0000000000567805 */ /* 0x000fe4000001ff00 */
[----:B------:R-:W-:Y:S01]  /*1560*/  CS2R R84, SRZ ;  /* 0x0000000000547805 */ /* 0x000fe2000001ff00 */
[----:B------:R-:W-:Y:S01]  /*1570*/  STL [R1+0x14], R5 ;  /* 0x0000140501007387 */ /* 0x000fe20000100800 */
[----:B------:R-:W-:Y:S02]  /*1580*/  LOP3.LUT R2, R2, 0xfffffffe, RZ, 0xc0, !PT ;  /* 0xfffffffe02027812 */ /* 0x000fe400078ec0ff */
[----:B------:R-:W-:Y:S02]  /*1590*/  CS2R R82, SRZ ;  /* 0x0000000000527805 */ /* 0x000fe4000001ff00 */
[----:B------:R-:W-:-:S02]  /*15a0*/  CS2R R80, SRZ ;  /* 0x0000000000507805 */ /* 0x000fc4000001ff00 */
[----:B------:R-:W-:Y:S02]  /*15b0*/  CS2R R78, SRZ ;  /* 0x00000000004e7805 */ /* 0x000fe4000001ff00 */
[----:B------:R-:W-:Y:S01]  /*15c0*/  CS2R R76, SRZ ;  /* 0x00000000004c7805 */ /* 0x000fe2000001ff00 */
[----:B------:R-:W-:Y:S01]  /*15d0*/  IMAD.IADD R2, R9, 0x1, -R2 ;  /* 0x0000000109027824 */ /* 0x000fe200078e0a02 */
[----:B------:R-:W-:Y:S02]  /*15e0*/  CS2R R74, SRZ ;  /* 0x00000000004a7805 */ /* 0x000fe4000001ff00 */
[----:B------:R-:W-:Y:S02]  /*15f0*/  CS2R R72, SRZ ;  /* 0x0000000000487805 */ /* 0x000fe4000001ff00 */
[----:B------:R-:W-:Y:S01]  /*1600*/  CS2R R70, SRZ ;  /* 0x0000000000467805 */ /* 0x000fe2000001ff00 */
[----:B------:R-:W-:Y:S01]  /*1610*/  IMAD R0, R2, -0x40, R3 ;  /* 0xffffffc002007824 */ /* 0x000fe200078e0203 */
        /* <DEDUP_REMOVED lines=23> */
[----:B--2---:R-:W-:-:S05]  /*1790*/  LOP3.LUT R4, R8, 0x1, RZ, 0xfc, !PT ;  /* 0x0000000108047812 */ /* 0x004fca00078efcff */
[----:B------:R-:W-:Y:S04]  /*17a0*/  STL [R1], R4 ;  /* 0x0000000401007387 */ /* 0x000fe80000100800 */
[----:B------:R2:W-:Y:S02]  /*17b0*/  STL [R1+0x8], R0 ;  /* 0x0000080001007387 */ /* 0x0005e40000100800 */
[----:B--2---:R-:W-:-:S07]  /*17c0*/  IMAD.MOV.U32 R0, RZ, RZ, RZ ;  /* 0x000000ffff007224 */ /* 0x004fce00078e00ff */
.L_x_251:
[----:B------:R-:W2:Y:S02]  /*17d0*/  LDL R2, [R1] ;  /* 0x0000000001027983 */ /* 0x000ea40000100800 */
[----:B--2---:R-:W-:-:S13]  /*17e0*/  ISETP.NE.AND P0, PT, R2, 0x3, PT ;  /* 0x000000030200780c */ /* 0x004fda0003f05270 */
[----:B------:R-:W-:Y:S05]  /*17f0*/  @!P0 BRA `(.L_x_241) ;  /* 0x0000000000048947 */ /* 0x000fea0003800000 */
[----:B------:R-:W-:Y:S01]  /*1800*/  BPT.TRAP 0x1 ;  /* 0x000000040000795c */ /* 0x000fe20000300000 */
.L_x_241:
        /* <DEDUP_REMOVED lines=8> */
.L_x_242:
[----:B---3--:R-:W-:Y:S05]  /*1890*/  @P1 BRA `(.L_x_243) ;  /* 0x0000000000081947 */ /* 0x008fea0003800000 */
[----:B------:R-:W3:Y:S02]  /*18a0*/  SYNCS.PHASECHK.TRANS64.TRYWAIT P1, [R2+URZ+0x38810], R153 ;  /* 0x03881099020075a7 */ /* 0x000ee4000802017f */
[----:B---3--:R-:W-:Y:S05]  /*18b0*/  @!P1 BRA `(.L_x_244) ;  /* 0x00000080007c9947 */ /* 0x008fea0003800000 */
.L_x_243:
        /* <DEDUP_REMOVED lines=8> */
[----:B------:R-:W-:-:S04]  /*1940*/  LOP3.LUT R235, R3, 0x3fff, RZ, 0xc0, !PT ;  /* 0x00003fff03eb7812 */ /* 0x000fc800078ec0ff */
[----:B------:R-:W-:-:S05]  /*1950*/  LOP3.LUT R3, R235, 0x10000, RZ, 0xfc, !PT ;  /* 0x00010000eb037812 */ /* 0x000fca00078efcff */
[----:B------:R-:W-:-:S05]  /*1960*/  IMAD R3, R0, 0x500, R3 ;  /* 0x0000050000037824 */ /* 0x000fca00078e0203 */
[----:B------:R-:W-:Y:S01]  /*1970*/  R2UR UR6, R3 ;  /* 0x00000000030672ca */ /* 0x000fe200000e0000 */
[----:B------:R-:W-:Y:S01]  /*1980*/  WARPGROUP.ARRIVE ;  /* 0x00000000000079c5 */ /* 0x000fe20000000000 */
[----:B------:R-:W-:Y:S01]  /*1990*/  UMOV UR9, 0x40000040 ;  /* 0x4000004000097882 */ /* 0x000fe20000000000 */
[----:B------:R-:W-:-:S10]  /*19a0*/  UMOV UR11, 0x40000040 ;  /* 0x40000040000b7882 */ /* 0x000fd40000000000 */
[----:B------:R-:W-:Y:S01]  /*19b0*/  UMOV UR10, UR6 ;  /* 0x00000006000a7c82 */ /* 0x000fe20008000000 */
[----:B------:R-:W-:Y:S01]  /*19c0*/  UIADD3 UR14, UR6, 0x80, URZ ;  /* 0x00000080060e7890 */ /* 0x000fe2000fffe03f */
[----:B------:R-:W-:Y:S01]  /*19d0*/  UMOV UR13, UR9 ;  /* 0x00000009000d7c82 */ /* 0x000fe20008000000 */
[----:B------:R-:W-:Y:S01]  /*19e0*/  UMOV UR15, 0x40000040 ;  /* 0x40000040000f7882 */ /* 0x000fe20000000000 */
[----:B------:R-:W-:Y:S01]  /*19f0*/  UIADD3 UR7, UR6, 0x180, URZ ;  /* 0x0000018006077890 */ /* 0x000fe2000fffe03f */
[----:B----4-:R-:W-:-:S05]  /*1a00*/  IMAD R4, R4, 0x2000, R22 ;  /* 0x0000200004047824 */ /* 0x010fca00078e0216 */
[----:B------:R-:W-:-:S13]  /*1a10*/  R2UR UR4, R4 ;  /* 0x00000000040472ca */ /* 0x000fda00000e0000 */
[----:B------:R-:W-:-:S04]  /*1a20*/  USHF.R.U32.HI UR5, URZ, 0x4, UR4 ;  /* 0x000000043f057899 */ /* 0x000fc80008011604 */
[----:B------:R-:W-:-:S04]  /*1a30*/  ULOP3.LUT UR5, UR5, 0x3fff, URZ, 0xc0, !UPT ;  /* 0x00003fff05057892 */ /* 0x000fc8000f8ec03f */
[----:B------:R-:W-:-:S09]  /*1a40*/  ULOP3.LUT UR8, UR5, 0x10000, URZ, 0xfc, !UPT ;  /* 0x0001000005087892 */ /* 0x000fd2000f8efc3f */
[----:B------:R-:W-:Y:S01]  /*1a50*/  HGMMA.64x16x16.F32.BF16 R224, gdesc[UR8], RZ, !UPT, gsb0 ;  /* 0x0020000008e079f0 */ /* 0x000fe2000c0018ff */
[----:B------:R-:W-:Y:S02]  /*1a60*/  UMOV UR12, UR8 ;  /* 0x00000008000c7c82 */ /* 0x000fe40008000000 */
        /* <DEDUP_REMOVED lines=11> */
[----:B------:R-:W-:Y:S01]  /*1b20*/  UMOV UR12, UR8 ;  /* 0x00000008000c7c82 */ /* 0x000fe20008000000 */
[----:B------:R-:W-:Y:S01]  /*1b30*/  UMOV UR13, UR9 ;  /* 0x00000009000d7c82 */ /* 0x000fe20008000000 */
[----:B------:R-:W-:Y:S01]  /*1b40*/  UMOV UR14, UR7 ;  /* 0x00000007000e7c82 */ /* 0x000fe20008000000 */
[----:B------:R-:W-:Y:S01]  /*1b50*/  UMOV UR15, 0x40000040 ;  /* 0x40000040000f7882 */ /* 0x000fe20000000000 */
        /* <DEDUP_REMOVED lines=235> */
[----:B------:R1:W2:Y:S04]  /*2a10*/  LDS.64 R20, [R23+0x2e060] ;  /* 0x02e0600017147984 */ /* 0x0002a80000000a00 */
[----:B------:R2:W2:Y:S04]  /*2a20*/  LDS.64 R18, [R23+0x2e080] ;  /* 0x02e0800017127984 */ /* 0x0004a80000000a00 */
[----:B-1----:R1:W1:Y:S04]  /*2a30*/  LDS.64 R16, [R23+0x2e0a0] ;  /* 0x02e0a00017107984 */ /* 0x0022680000000a00 */
[----:B------:R1:W1:Y:S04]  /*2a40*/  LDS.64 R14, [R23+0x2e0c0] ;  /* 0x02e0c000170e7984 */ /* 0x0002680000000a00 */
[----:B------:R1:W1:Y:S04]  /*2a50*/  LDS.64 R12, [R23+0x2e0e0] ;  /* 0x02e0e000170c7984 */ /* 0x0002680000000a00 */
[----:B------:R1:W1:Y:S04]  /*2a60*/  LDS.64 R10, [R23+0x2e100] ;  /* 0x02e10000170a7984 */ /* 0x0002680000000a00 */
[----:B------:R1:W1:Y:S01]  /*2a70*/  LDS.64 R8, [R23+0x2e120] ;  /* 0x02e1200017087984 */ /* 0x0002620000000a00 */
[----:B------:R-:W-:Y:S05]  /*2a80*/  @!P0 BRA `(.L_x_245) ;  /* 0x0000000000048947 */ /* 0x000fea0003800000 */
[----:B------:R-:W-:Y:S01]  /*2a90*/  BPT.TRAP 0x1 ;  /* 0x000000040000795c */ /* 0x000fe20000300000 */
.L_x_245:
[----:B------:R1:W1:Y:S01]  /*2aa0*/  SYNCS.PHASECHK.TRANS64.TRYWAIT P1, [R2+URZ+0x38830], R153 ;  /* 0x03883099020075a7 */ /* 0x000262000802017f */
[----:B------:R-:W-:Y:S05]  /*2ab0*/  @!P0 BRA `(.L_x_246) ;  /* 0x0000000000048947 */ /* 0x000fea0003800000 */
[----:B------:R-:W-:Y:S01]  /*2ac0*/  BPT.TRAP 0x1 ;  /* 0x000000040000795c */ /* 0x000fe20000300000 */
.L_x_246:
[----:B------:R-:W-:-:S05]  /*2ad0*/  VIADD R3, R22, 0x24000 ;  /* 0x0002400016037836 */ /* 0x000fca0000000000 */
[----:B------:R-:W-:-:S04]  /*2ae0*/  SHF.R.U32.HI R3, RZ, 0x4, R3 ;  /* 0x00000004ff037819 */ /* 0x000fc80000011603 */
[----:B------:R-:W-:-:S04]  /*2af0*/  LOP3.LUT R22, R3, 0x3fff, RZ, 0xc0, !PT ;  /* 0x00003fff03167812 */ /* 0x000fc800078ec0ff */
[----:B------:R-:W-:Y:S01]  /*2b00*/  LOP3.LUT R3, R22, 0x10000, RZ, 0xfc, !PT ;  /* 0x0001000016037812 */ /* 0x000fe200078efcff */
[----:B-1----:R-:W-:Y:S06]  /*2b10*/  @P1 BRA `(.L_x_247) ;  /* 0x0000000000081947 */ /* 0x002fec0003800000 */
[----:B------:R-:W1:Y:S02]  /*2b20*/  SYNCS.PHASECHK.TRANS64.TRYWAIT P1, [R2+URZ+0x38830], R153 ;  /* 0x03883099020075a7 */ /* 0x000e64000802017f */
[----:B-1----:R-:W-:Y:S05]  /*2b30*/  @!P1 BRA `(.L_x_248) ;  /* 0x0000006c00f09947 */ /* 0x002fea0003800000 */
.L_x_247:
        /* <DEDUP_REMOVED lines=58> */
[----:B------:R-:W-:Y:S02]  /*2ee0*/  FSEL R220, R220, -INF , P2 ;  /* 0xff800000dcdc7808 */ /* 0x000fe40001000000 */
[----:B------:R-:W-:Y:S02]  /*2ef0*/  FSEL R208, R208, -INF , P2 ;  /* 0xff800000d0d07808 */ /* 0x000fe40001000000 */
[----:B------:R-:W-:Y:S01]  /*2f00*/  FSEL R210, R210, -INF , P1 ;  /* 0xff800000d2d27808 */ /* 0x000fe20000800000 */
[----:B------:R-:W-:Y:S01]  /*2f10*/  HGMMA.64x16x16.F32.BF16 R184, gdesc[UR8], R184, gsb0 ;  /* 0x0020000008b879f0 */ /* 0x000fe200080018b8 */
[----:B------:R-:W-:Y:S01]  /*2f20*/  UIADD3 UR10, UR4, 0x82, URZ ;  /* 0x00000082040a7890 */ /* 0x000fe2000fffe03f */
[----:B------:R-:W-:Y:S01]  /*2f30*/  FSEL R209, R209, -INF , P2 ;  /* 0xff800000d1d17808 */ /* 0x000fe20001000000 */
[----:B------:R-:W-:Y:S01]  /*2f40*/  UMOV UR11, 0x40000040 ;  /* 0x40000040000b7882 */ /* 0x000fe20000000000 */
[----:B------:R-:W-:-:S02]  /*2f50*/  FSEL R211, R211, -INF , P1 ;  /* 0xff800000d3d37808 */ /* 0x000fc40000800000 */
[----:B------:R-:W-:Y:S02]  /*2f60*/  FSEL R230, R230, -INF , P1 ;  /* 0xff800000e6e67808 */ /* 0x000fe40000800000 */
[----:B------:R-:W-:Y:S01]  /*2f70*/  FSEL R3, R228, -INF , P2 ;  /* 0xff800000e4037808 */ /* 0x000fe20001000000 */
        /* <DEDUP_REMOVED lines=61> */
[----:B------:R-:W-:-:S02]  /*3350*/  WARPGROUP.DEPBAR.LE gsb0, 0x0 ;  /* 0x00008000000079c5 */ /* 0x000fc40000010000 */
[----:B------:R-:W-:Y:S01]  /*3360*/  WARPGROUP.ARRIVE ;  /* 0x00000000000079c5 */ /* 0x000fe20000000000 */
[----:B------:R-:W-:Y:S01]  /*3370*/  FSEL R6, R216, -INF , P2 ;  /* 0xff800000d8067808 */ /* 0x000fe20001000000 */
[--C-:B------:R-:W-:Y:S01]  /*3380*/  FFMA.FTZ R225, R225, UR5, -R7.reuse ;  /* 0x00000005e1e17c23 */ /* 0x100fe20008010807 */
[----:B------:R-:W-:Y:S01]  /*3390*/  FFMA.FTZ R227, R227, UR5, -R7 ;  /* 0x00000005e3e37c23 */ /* 0x000fe20008010807 */
[----:B--2---:R-:W-:Y:S01]  /*33a0*/  FFMA.FTZ R3, R3, UR5, -R232 ;  /* 0x0000000503037c23 */ /* 0x004fe200080108e8 */
[----:B------:R-:W-:Y:S01]  /*33b0*/  FSEL R229, R229, -INF , P2 ;  /* 0xff800000e5e57808 */ /* 0x000fe20001000000 */
[----:B------:R-:W-:Y:S01]  /*33c0*/  HGMMA.64x16x16.F32.BF16 R184, gdesc[UR8], R184, gsb0 ;  /* 0x0020000008b879f0 */ /* 0x000fe200080018b8 */
[----:B------:R-:W-:Y:S01]  /*33d0*/  UIADD3 UR10, UR4, 0x86, URZ ;  /* 0x00000086040a7890 */ /* 0x000fe2000fffe03f */
[----:B------:R-:W-:Y:S01]  /*33e0*/  FSEL R216, R218, -INF , P1 ;  /* 0xff800000dad87808 */ /* 0x000fe20000800000 */
[----:B------:R-:W-:Y:S01]  /*33f0*/  UMOV UR11, 0x40000040 ;  /* 0x40000040000b7882 */ /* 0x000fe20000000000 */
[----:B------:R-:W-:Y:S01]  /*3400*/  FSEL R7, R217, -INF , P2 ;  /* 0xff800000d9077808 */ /* 0x000fe20001000000 */
[----:B------:R-:W-:Y:S01]  /*3410*/  FFMA.FTZ R6, R6, UR5, -R4 ;  /* 0x0000000506067c23 */ /* 0x000fe20008010804 */
[----:B------:R1:W-:Y:S01]  /*3420*/  MUFU.EX2 R228, R227 ;  /* 0x000000e300e47308 */ /* 0x0003e20000000800 */
[----:B------:R-:W-:-:S07]  /*3430*/  FSEL R231, R231, -INF , P1 ;  /* 0xff800000e7e77808 */ /* 0x000fce0000800000 */
[----:B------:R-:W-:Y:S08]  /*3440*/  MUFU.EX2 R234, R226 ;  /* 0x000000e200ea7308 */ /* 0x000ff00000000800 */
[----:B------:R-:W-:Y:S08]  /*3450*/  MUFU.EX2 R224, R224 ;  /* 0x000000e000e07308 */ /* 0x000ff00000000800 */
[----:B------:R-:W-:Y:S01]  /*3460*/  MUFU.EX2 R225, R225 ;  /* 0x000000e100e17308 */ /* 0x000fe20000000800 */
[----:B------:R-:W-:-:S02]  /*3470*/  WARPGROUP.DEPBAR.LE gsb0, 0x0 ;  /* 0x00008000000079c5 */ /* 0x000fc40000010000 */
[----:B------:R-:W-:Y:S01]  /*3480*/  WARPGROUP.ARRIVE ;  /* 0x00000000000079c5 */ /* 0x000fe20000000000 */
[----:B------:R-:W-:Y:S01]  /*3490*/  FSEL R218, R219, -INF , P1 ;  /* 0xff800000dbda7808 */ /* 0x000fe20000800000 */
[----:B------:R-:W-:Y:S01]  /*34a0*/  FFMA.FTZ R216, R216, UR5, -R4 ;  /* 0x00000005d8d87c23 */ /* 0x000fe20008010804 */
[----:B------:R-:W-:Y:S01]  /*34b0*/  FSEL R217, R222, -INF , P1 ;  /* 0xff800000ded97808 */ /* 0x000fe20000800000 */
[--C-:B------:R-:W-:Y:S01]  /*34c0*/  FFMA.FTZ R7, R7, UR5, -R5.reuse ;  /* 0x0000000507077c23 */ /* 0x100fe20008010805 */
[----:B-1----:R-:W-:Y:S01]  /*34d0*/  FFMA.FTZ R227, R230, UR5, -R232 ;  /* 0x00000005e6e37c23 */ /* 0x002fe200080108e8 */
[----:B------:R-:W-:Y:S01]  /*34e0*/  HGMMA.64x16x16.F32.BF16 R176, gdesc[UR8], R176, gsb0 ;  /* 0x0020000008b079f0 */ /* 0x000fe200080018b0 */
[----:B------:R-:W-:Y:S01]  /*34f0*/  UMOV UR10, UR7 ;  /* 0x00000007000a7c82 */ /* 0x000fe20008000000 */
[----:B------:R-:W-:Y:S01]  /*3500*/  UMOV UR11, 0x40000040 ;  /* 0x40000040000b7882 */ /* 0x000fe20000000000 */
[----:B------:R-:W-:Y:S01]  /*3510*/  UIADD3 UR7, UR4, 0x280, URZ ;  /* 0x0000028004077890 */ /* 0x000fe2000fffe03f */
[----:B------:R-:W-:Y:S01]  /*3520*/  FFMA.FTZ R218, R218, UR5, -R5 ;  /* 0x00000005dada7c23 */ /* 0x000fe20008010805 */
[----:B------:R-:W-:Y:S01]  /*3530*/  FFMA.FTZ R217, R217, UR5, -R20 ;  /* 0x00000005d9d97c23 */ /* 0x000fe20008010814 */
[----:B------:R-:W-:Y:S01]  /*3540*/  FSEL R219, R221, -INF , P2 ;  /* 0xff800000dddb7808 */ /* 0x000fe20001000000 */
[----:B------:R-:W2:Y:S01]  /*3550*/  LDL R230, [R1+0x18] ;  /* 0x0000180001e67983 */ /* 0x000ea20000100800 */
[----:B------:R-:W-:-:S03]  /*3560*/  FSEL R222, R215, -INF , P1 ;  /* 0xff800000d7de7808 */ /* 0x000fc60000800000 */
[----:B------:R-:W3:Y:S01]  /*3570*/  LDL R232, [R1+0xc] ;  /* 0x00000c0001e87983 */ /* 0x000ee20000100800 */
        /* <DEDUP_REMOVED lines=114> */
[----:B------:R-:W-:Y:S01]  /*3ca0*/  MUFU.EX2 R5, R6 ;  /* 0x0000000600057308 */ /* 0x000fe20000000800 */
[----:B------:R-:W-:Y:S02]  /*3cb0*/  WARPGROUP.DEPBAR.LE gsb0, 0x0 ;  /* 0x00008000000079c5 */ /* 0x000fe40000010000 */
[----:B------:R-:W-:-:S06]  /*3cc0*/  WARPGROUP.ARRIVE ;  /* 0x00000000000079c5 */ /* 0x000fcc0000000000 */
[----:B------:R-:W-:Y:S01]  /*3cd0*/  HGMMA.64x16x16.F32.BF16 R184, gdesc[UR8], R184, gsb0 ;  /* 0x0020000008b879f0 */ /* 0x000fe200080018b8 */
[----:B------:R1:W-:Y:S02]  /*3ce0*/  MUFU.EX2 R6, R216 ;  /* 0x000000d800067308 */ /* 0x0003e40000000800 */
[----:B-1----:R-:W-:-:S06]  /*3cf0*/  FFMA.FTZ R216, R220, UR5, -R20 ;  /* 0x00000005dcd87c23 */ /* 0x002fcc0008010814 */
[----:B------:R1:W-:Y:S01]  /*3d00*/  MUFU.EX2 R20, R218 ;  /* 0x000000da00147308 */ /* 0x0003e20000000800 */
[----:B------:R-:W-:Y:S01]  /*3d10*/  FSEL R220, R223, -INF , P1 ;  /* 0xff800000dfdc7808 */ /* 0x000fe20000800000 */
[--C-:B-1----:R-:W-:Y:S01]  /*3d20*/  FFMA.FTZ R218, R208, UR5, -R18.reuse ;  /* 0x00000005d0da7c23 */ /* 0x102fe20008010812 */
[----:B------:R-:W-:-:S05]  /*3d30*/  FFMA.FTZ R208, R210, UR5, -R18 ;  /* 0x00000005d2d07c23 */ /* 0x000fca0008010812 */
[----:B------:R1:W-:Y:S01]  /*3d40*/  MUFU.EX2 R18, R216 ;  /* 0x000000d800127308 */ /* 0x0003e20000000800 */
[----:B------:R-:W-:Y:S01]  /*3d50*/  FSEL R210, R212, -INF , P2 ;  /* 0xff800000d4d27808 */ /* 0x000fe20001000000 */
[----:B------:R-:W-:Y:S01]  /*3d60*/  FFMA.FTZ R219, R219, UR5, -R21 ;  /* 0x00000005dbdb7c23 */ /* 0x000fe20008010815 */
[----:B------:R-:W-:Y:S01]  /*3d70*/  FSEL R215, R202, -INF , P1 ;  /* 0xff800000cad77808 */ /* 0x000fe20000800000 */
[--C-:B-1----:R-:W-:Y:S01]  /*3d80*/  FFMA.FTZ R216, R209, UR5, -R19.reuse ;  /* 0x00000005d1d87c23 */ /* 0x102fe20008010813 */
[----:B------:R-:W-:Y:S01]  /*3d90*/  FFMA.FTZ R209, R211, UR5, -R19 ;  /* 0x00000005d3d17c23 */ /* 0x000fe20008010813 */
[----:B------:R-:W-:Y:S02]  /*3da0*/  FSEL R211, R214, -INF , P1 ;  /* 0xff800000d6d37808 */ /* 0x000fe40000800000 */
[----:B------:R-:W-:Y:S01]  /*3db0*/  FSEL R214, R213, -INF , P2 ;  /* 0xff800000d5d67808 */ /* 0x000fe20001000000 */
[----:B------:R-:W-:Y:S01]  /*3dc0*/  FFMA.FTZ R220, R220, UR5, -R21 ;  /* 0x00000005dcdc7c23 */ /* 0x000fe20008010815 */
[----:B------:R-:W-:Y:S01]  /*3dd0*/  FSEL R213, R200, -INF , P2 ;  /* 0xff800000c8d57808 */ /* 0x000fe20001000000 */
[--C-:B------:R-:W-:Y:S01]  /*3de0*/  FFMA.FTZ R210, R210, UR5, -R16.reuse ;  /* 0x00000005d2d27c23 */ /* 0x100fe20008010810 */
[----:B------:R-:W-:Y:S01]  /*3df0*/  FFMA.FTZ R211, R211, UR5, -R16 ;  /* 0x00000005d3d37c23 */ /* 0x000fe20008010810 */
[----:B------:R-:W-:Y:S01]  /*3e00*/  FSEL R200, R201, -INF , P2 ;  /* 0xff800000c9c87808 */ /* 0x000fe20001000000 */
[----:B------:R1:W-:Y:S01]  /*3e10*/  MUFU.EX2 R21, R217 ;  /* 0x000000d900157308 */ /* 0x0003e20000000800 */
[----:B------:R-:W-:-:S02]  /*3e20*/  FSEL R202, R203, -INF , P1 ;  /* 0xff800000cbca7808 */ /* 0x000fc40000800000 */
[----:B------:R-:W-:-:S05]  /*3e30*/  FSEL R201, R204, -INF , P2 ;  /* 0xff800000ccc97808 */ /* 0x000fca0001000000 */
[----:B------:R4:W-:Y:S01]  /*3e40*/  MUFU.EX2 R16, R218 ;  /* 0x000000da00107308 */ /* 0x0009e20000000800 */
[--C-:B-1----:R-:W-:Y:S01]  /*3e50*/  FFMA.FTZ R217, R222, UR5, -R17.reuse ;  /* 0x00000005ded97c23 */ /* 0x102fe20008010811 */
[----:B----4-:R-:W-:-:S06]  /*3e60*/  FFMA.FTZ R218, R214, UR5, -R17 ;  /* 0x00000005d6da7c23 */ /* 0x010fcc0008010811 */
[----:B------:R1:W-:Y:S01]  /*3e70*/  MUFU.EX2 R19, R219 ;  /* 0x000000db00137308 */ /* 0x0003e20000000800 */
[----:B------:R-:W-:Y:S01]  /*3e80*/  FFMA.FTZ R214, R215, UR5, -R14 ;  /* 0x00000005d7d67c23 */ /* 0x000fe2000801080e */
[----:B------:R-:W-:Y:S01]  /*3e90*/  FFMA.FTZ R215, R200, UR5, -R15 ;  /* 0x00000005c8d77c23 */ /* 0x000fe2000801080f */
[----:B------:R-:W-:-:S05]  /*3ea0*/  FSEL R200, R205, -INF , P2 ;  /* 0xff800000cdc87808 */ /* 0x000fca0001000000 */
[----:B------:R4:W-:Y:S01]  /*3eb0*/  MUFU.EX2 R17, R208 ;  /* 0x000000d000117308 */ /* 0x0009e20000000800 */
[----:B-1----:R-:W-:Y:S01]  /*3ec0*/  FSEL R219, R206, -INF , P1 ;  /* 0xff800000cedb7808 */ /* 0x002fe20000800000 */
[----:B------:R-:W-:-:S06]  /*3ed0*/  UIADD3 UR10, UR4, 0x306, URZ ;  /* 0x00000306040a7890 */ /* 0x000fcc000fffe03f */
[----:B------:R1:W-:Y:S01]  /*3ee0*/  MUFU.EX2 R212, R220 ;  /* 0x000000dc00d47308 */ /* 0x0003e20000000800 */
[----:B----4-:R-:W-:Y:S01]  /*3ef0*/  FFMA.FTZ R208, R213, UR5, -R14 ;  /* 0x00000005d5d07c23 */ /* 0x010fe2000801080e */
[----:B------:R-:W-:-:S06]  /*3f00*/  FFMA.FTZ R219, R219, UR5, -R12 ;  /* 0x00000005dbdb7c23 */ /* 0x000fcc000801080c */
[----:B------:R4:W-:Y:S01]  /*3f10*/  MUFU.EX2 R14, R216 ;  /* 0x000000d8000e7308 */ /* 0x0009e20000000800 */
[----:B-1----:R-:W-:Y:S01]  /*3f20*/  FFMA.FTZ R220, R201, UR5, -R12 ;  /* 0x00000005c9dc7c23 */ /* 0x002fe2000801080c */
[----:B------:R-:W-:Y:S01]  /*3f30*/  FSEL R201, R194, -INF , P1 ;  /* 0xff800000c2c97808 */ /* 0x000fe20000800000 */
[----:B------:R-:W-:Y:S02]  /*3f40*/  WARPGROUP.DEPBAR.LE gsb0, 0x0 ;  /* 0x00008000000079c5 */ /* 0x000fe40000010000 */
[----:B----4-:R-:W-:Y:S01]  /*3f50*/  FFMA.FTZ R216, R202, UR5, -R15 ;  /* 0x00000005cad87c23 */ /* 0x010fe2000801080f */
[----:B------:R-:W-:Y:S02]  /*3f60*/  FSEL R202, R207, -INF , P1 ;  /* 0xff800000cfca7808 */ /* 0x000fe40000800000 */
[----:B------:R1:W-:Y:S01]  /*3f70*/  MUFU.EX2 R15, R209 ;  /* 0x000000d1000f7308 */ /* 0x0003e20000000800 */
[----:B------:R-:W-:-:S07]  /*3f80*/  UMOV UR11, 0x40000040 ;  /* 0x40000040000b7882 */ /* 0x000fce0000000000 */
[----:B------:R4:W-:Y:S01]  /*3f90*/  MUFU.EX2 R213, R210 ;  /* 0x000000d200d57308 */ /* 0x0009e20000000800 */
[--C-:B-1----:R-:W-:Y:S02]  /*3fa0*/  FFMA.FTZ R209, R202, UR5, -R13.reuse ;  /* 0x00000005cad17c23 */ /* 0x102fe4000801080d */
[----:B------:R-:W1:Y:S05]  /*3fb0*/  LDS.64 R202, [R23+0x2e380] ;  /* 0x02e3800017ca7984 */ /* 0x000e6a0000000a00 */
[----:B------:R5:W-:Y:S01]  /*3fc0*/  MUFU.EX2 R12, R211 ;  /* 0x000000d3000c7308 */ /* 0x000be20000000800 */
[----:B----4-:R-:W-:Y:S01]  /*3fd0*/  FFMA.FTZ R210, R200, UR5, -R13 ;  /* 0x00000005c8d27c23 */ /* 0x010fe2000801080d */
[----:B-----5:R-:W-:-:S02]  /*3fe0*/  FFMA.FTZ R211, R201, UR5, -R10 ;  /* 0x00000005c9d37c23 */ /* 0x020fc4000801080a */
[----:B------:R-:W4:Y:S01]  /*3ff0*/  LDS.64 R200, [R23+0x2e3a0] ;  /* 0x02e3a00017c87984 */ /* 0x000f220000000a00 */
[----:B------:R-:W-:-:S06]  /*4000*/  WARPGROUP.ARRIVE ;  /* 0x00000000000079c5 */ /* 0x000fcc0000000000 */
[----:B------:R-:W-:Y:S01]  /*4010*/  HGMMA.64x16x16.F32.BF16 R176, gdesc[UR8], R176, gsb0 ;  /* 0x0020000008b079f0 */ /* 0x000fe200080018b0 */
[----:B------:R-:W-:Y:S02]  /*4020*/  FSEL R13, R192, -INF , P2 ;  /* 0xff800000c00d7808 */ /* 0x000fe40001000000 */
[----:B------:R-:W-:Y:S02]  /*4030*/  FSEL R204, R193, -INF , P2 ;  /* 0xff800000c1cc7808 */ /* 0x000fe40001000000 */
[----:B------:R-:W-:Y:S02]  /*4040*/  FSEL R192, R195, -INF , P1 ;  /* 0xff800000c3c07808 */ /* 0x000fe40000800000 */
[----:B------:R-:W-:Y:S01]  /*4050*/  FSEL R193, R196, -INF , P2 ;  /* 0xff800000c4c17808 */ /* 0x000fe20001000000 */
[--C-:B------:R-:W-:Y:S02]  /*4060*/  FFMA.FTZ R204, R204, UR5, -R11.reuse ;  /* 0x00000005cccc7c23 */ /* 0x100fe4000801080b */
[----:B------:R-:W-:-:S02]  /*4070*/  FFMA.FTZ R205, R192, UR5, -R11 ;  /* 0x00000005c0cd7c23 */ /* 0x000fc4000801080b */
[----:B------:R5:W-:Y:S01]  /*4080*/  MUFU.EX2 R11, R208 ;  /* 0x000000d0000b7308 */ /* 0x000be20000000800 */
[----:B------:R-:W-:Y:S02]  /*4090*/  FSEL R207, R198, -INF , P1 ;  /* 0xff800000c6cf7808 */ /* 0x000fe40000800000 */
[----:B------:R-:W-:Y:S01]  /*40a0*/  FSEL R206, R197, -INF , P2 ;  /* 0xff800000c5ce7808 */ /* 0x000fe20001000000 */
[----:B-----5:R-:W-:Y:S01]  /*40b0*/  FFMA.FTZ R208, R193, UR5, -R8 ;  /* 0x00000005c1d07c23 */ /* 0x020fe20008010808 */
[----:B------:R-:W-:Y:S02]  /*40c0*/  LOP3.LUT R193, R22, 0x2800000, RZ, 0xfc, !PT ;  /* 0x0280000016c17812 */ /* 0x000fe400078efcff */
[----:B------:R-:W-:Y:S01]  /*40d0*/  FSEL R22, R199, -INF , P1 ;  /* 0xff800000c7167808 */ /* 0x000fe20000800000 */
[----:B------:R5:W2:Y:S01]  /*40e0*/  MUFU.EX2 R226, R3 ;  /* 0x0000000300e27308 */ /* 0x000aa20000000800 */
[----:B------:R-:W-:Y:S01]  /*40f0*/  FFMA.FTZ R222, R13, UR5, -R10 ;  /* 0x000000050dde7c23 */ /* 0x000fe2000801080a */
[----:B------:R-:W-:Y:S01]  /*4100*/  FFMA.FTZ R207, R207, UR5, -R8 ;  /* 0x00000005cfcf7c23 */ /* 0x000fe20008010808 */
[--C-:B------:R-:W-:Y:S01]  /*4110*/  FFMA.FTZ R206, R206, UR5, -R9.reuse ;  /* 0x00000005cece7c23 */ /* 0x100fe20008010809 */
[----:B------:R-:W-:Y:S01]  /*4120*/  FFMA.FTZ R223, R22, UR5, -R9 ;  /* 0x0000000516df7c23 */ /* 0x000fe20008010809 */
[--C-:B-----5:R-:W-:Y:S01]  /*4130*/  FFMA.FTZ R3, R229, UR5, -R233.reuse ;  /* 0x00000005e5037c23 */ /* 0x120fe200080108e9 */
[----:B------:R-:W-:Y:S01]  /*4140*/  FFMA.FTZ R233, R231, UR5, -R233 ;  /* 0x00000005e7e97c23 */ /* 0x000fe200080108e9 */
[----:B------:R-:W-:Y:S01]  /*4150*/  UIADD3 UR5, UR4, 0x386, URZ ;  /* 0x0000038604057890 */ /* 0x000fe2000fffe03f */
[----:B------:R-:W-:-:S06]  /*4160*/  UMOV UR11, 0x40000040 ;  /* 0x40000040000b7882 */ /* 0x000fcc0000000000 */
[----:B------:R-:W-:Y:S01]  /*4170*/  UMOV UR10, UR5 ;  /* 0x00000005000a7c82 */ /* 0x000fe20008000000 */
[----:B------:R-:W-:Y:S02]  /*4180*/  WARPGROUP.DEPBAR.LE gsb0, 0x0 ;  /* 0x00008000000079c5 */ /* 0x000fe40000010000 */
[----:B------:R-:W-:-:S06]  /*4190*/  WARPGROUP.ARRIVE ;  /* 0x00000000000079c5 */ /* 0x000fcc0000000000 */
[----:B------:R-:W-:Y:S01]  /*41a0*/  HGMMA.64x16x16.F32.BF16 R168, gdesc[UR8], R168, gsb0 ;  /* 0x0020000008a879f0 */ /* 0x000fe200080018a8 */
[----:B------:R1:W-:Y:S01]  /*41b0*/  MUFU.EX2 R8, R214 ;  /* 0x000000d600087308 */ /* 0x0003e20000000800 */
[----:B------:R-:W-:-:S07]  /*41c0*/  UIADD3 UR6, UR4, 0x406, URZ ;  /* 0x0000040604067890 */ /* 0x000fce000fffe03f */
[----:B------:R4:W-:Y:S01]  /*41d0*/  MUFU.EX2 R22, R216 ;  /* 0x000000d800167308 */ /* 0x0009e20000000800 */
[----:B-1----:R-:W-:-:S07]  /*41e0*/  FADD.FTZ R214, R184, -R202 ;  /* 0x800000cab8d67221 */ /* 0x002fce0000010000 */
[----:B------:R1:W-:Y:S01]  /*41f0*/  MUFU.EX2 R184, R220 ;  /* 0x000000dc00b87308 */ /* 0x0003e20000000800 */
[----:B----4-:R-:W-:Y:S01]  /*4200*/  FADD.FTZ R216, R188, -R200 ;  /* 0x800000c8bcd87221 */ /* 0x010fe20000010000 */
[----:B------:R-:W-:Y:S01]  /*4210*/  UMOV UR10, UR6 ;  /* 0x00000006000a7c82 */ /* 0x000fe20008000000 */
[----:B------:R-:W-:Y:S01]  /*4220*/  UMOV UR11, 0x40000040 ;  /* 0x40000040000b7882 */ /* 0x000fe20000000000 */
[----:B-1----:R-:W-:Y:S01]  /*4230*/  FADD.FTZ R220, R189, -R201 ;  /* 0x800000c9bddc7221 */ /* 0x002fe20000010000 */
[----:B------:R-:W-:Y:S02]  /*4240*/  WARPGROUP.DEPBAR.LE gsb0, 0x0 ;  /* 0x00008000000079c5 */ /* 0x000fe40000010000 */
[----:B------:R-:W1:Y:S01]  /*4250*/  LDS.64 R188, [R23+0x2e3c0] ;  /* 0x02e3c00017bc7984 */ /* 0x000e620000000a00 */
[----:B------:R-:W-:-:S06]  /*4260*/  WARPGROUP.ARRIVE ;  /* 0x00000000000079c5 */ /* 0x000fcc0000000000 */
[----:B------:R-:W-:Y:S01]  /*4270*/  HGMMA.64x16x16.F32.BF16 R160, gdesc[UR8], R160, gsb0 ;  /* 0x0020000008a079f0 */ /* 0x000fe200080018a0 */
[----:B------:R-:W-:Y:S01]  /*4280*/  UIADD3 UR4, UR4, 0x486, URZ ;  /* 0x0000048604047890 */ /* 0x000fe2000fffe03f */
[----:B------:R-:W-:Y:S01]  /*4290*/  FADD.FTZ R221, R190, -R200 ;  /* 0x800000c8bedd7221 */ /* 0x000fe20000010000 */
[----:B------:R-:W-:Y:S01]  /*42a0*/  FADD.FTZ R229, R191, -R201 ;  /* 0x800000c9bfe57221 */ /* 0x000fe20000010000 */
[----:B------:R-:W-:Y:S01]  /*42b0*/  UMOV UR7, 0x40000040 ;  /* 0x4000004000077882 */ /* 0x000fe20000000000 */
[----:B------:R-:W-:-:S03]  /*42c0*/  UMOV UR5, UR9 ;  /* 0x0000000900057c82 */ /* 0x000fc60008000000 */
[----:B------:R-:W-:Y:S01]  /*42d0*/  UMOV UR6, UR4 ;  /* 0x0000000400067c82 */ /* 0x000fe20008000000 */
[----:B------:R-:W-:Y:S01]  /*42e0*/  UMOV UR4, UR8 ;  /* 0x0000000800047c82 */ /* 0x000fe20008000000 */
[----:B------:R-:W-:Y:S02]  /*42f0*/  WARPGROUP.DEPBAR.LE gsb0, 0x0 ;  /* 0x00008000000079c5 */ /* 0x000fe40000010000 */
[----:B------:R-:W-:Y:S04]  /*4300*/  LDS.64 R200, [R23+0x2e3e0] ;  /* 0x02e3e00017c87984 */ /* 0x000fe80000000a00 */
[----:B------:R-:W4:Y:S01]  /*4310*/  LDS.64 R190, [R23+0x2e400] ;  /* 0x02e4000017be7984 */ /* 0x000f220000000a00 */
[----:B------:R-:W-:-:S06]  /*4320*/  WARPGROUP.ARRIVE ;  /* 0x00000000000079c5 */ /* 0x000fcc0000000000 */
[----:B------:R-:W-:Y:S01]  /*4330*/  HGMMA.64x16x16.F32.BF16 R152, gdesc[UR4], R152, gsb0 ;  /* 0x00200000049879f0 */ /* 0x000fe20008001898 */
[----:B------:R-:W-:Y:S01]  /*4340*/  IMAD R193, R0, 0x500, R193 ;  /* 0x0000050000c17824 */ /* 0x000fe200078e02c1 */
[----:B------:R5:W-:Y:S04]  /*4350*/  MUFU.EX2 R10, R218 ;  /* 0x000000da000a7308 */ /* 0x000be80000000800 */
[----:B------:R-:W-:-:S04]  /*4360*/  R2UR UR12, R193 ;  /* 0x00000000c10c72ca */ /* 0x000fc800000e0000 */
[----:B------:R3:W-:Y:S01]  /*4370*/  MUFU.EX2 R13, R217 ;  /* 0x000000d9000d7308 */ /* 0x0007e20000000800 */
[----:B-----5:R-:W-:-:S07]  /*4380*/  FADD.FTZ R218, R187, -R203 ;  /* 0x800000cbbbda7221 */ /* 0x020fce0000010000 */
[----:B------:R5:W-:Y:S01]  /*4390*/  MUFU.EX2 R9, R215 ;  /* 0x000000d700097308 */ /* 0x000be20000000800 */
[----:B---3--:R-:W-:Y:S01]  /*43a0*/  FADD.FTZ R217, R185, -R203 ;  /* 0x800000cbb9d97221 */ /* 0x008fe20000010000 */
[----:B-----5:R-:W-:Y:S01]  /*43b0*/  FADD.FTZ R215, R186, -R202 ;  /* 0x800000cabad77221 */ /* 0x020fe20000010000 */
[----:B------:R-:W-:Y:S02]  /*43c0*/  WARPGROUP.DEPBAR.LE gsb0, 0x0 ;  /* 0x00008000000079c5 */ /* 0x000fe40000010000 */
[----:B------:R-:W3:Y:S04]  /*43d0*/  LDS.64 R192, [R23+0x2e420] ;  /* 0x02e4200017c07984 */ /* 0x000ee80000000a00 */
[----:B------:R-:W5:Y:S04]  /*43e0*/  LDS.64 R202, [R23+0x2e4a0] ;  /* 0x02e4a00017ca7984 */ /* 0x000f680000000a00 */
[----:B------:R-:W5:Y:S04]  /*43f0*/  LDS.64 R196, [R23+0x2e440] ;  /* 0x02e4400017c47984 */ /* 0x000f680000000a00 */
[----:B------:R-:W5:Y:S04]  /*4400*/  LDS.64 R194, [R23+0x2e460] ;  /* 0x02e4600017c27984 */ /* 0x000f680000000a00 */
[----:B------:R5:W5:Y:S01]  /*4410*/  LDS.64 R198, [R23+0x2e480] ;  /* 0x02e4800017c67984 */ /* 0x000b620000000a00 */
[----:B------:R-:W5:Y:S01]  /*4420*/  MUFU.EX2 R3, R3 ;  /* 0x0000000300037308 */ /* 0x000f620000000800 */
[--C-:B-1----:R-:W-:Y:S01]  /*4430*/  FADD.FTZ R176, R176, -R188.reuse ;  /* 0x800000bcb0b07221 */ /* 0x102fe20000010000 */
[----:B------:R-:W-:Y:S01]  /*4440*/  FADD.FTZ R178, R178, -R188 ;  /* 0x800000bcb2b27221 */ /* 0x000fe20000010000 */
[--C-:B----4-:R-:W-:Y:S01]  /*4450*/  FADD.FTZ R188, R168, -R190.reuse ;  /* 0x800000bea8bc7221 */ /* 0x110fe20000010000 */
[----:B------:R-:W-:-:S04]  /*4460*/  FADD.FTZ R170, R170, -R190 ;  /* 0x800000beaaaa7221 */ /* 0x000fc80000010000 */
[----:B------:R-:W1:Y:S01]  /*4470*/  MUFU.EX2 R7, R7 ;  /* 0x0000000700077308 */ /* 0x000e620000000800 */
[--C-:B------:R-:W-:Y:S01]  /*4480*/  FADD.FTZ R177, R177, -R189.reuse ;  /* 0x800000bdb1b17221 */ /* 0x100fe20000010000 */
[----:B------:R-:W-:Y:S01]  /*4490*/  FADD.FTZ R179, R179, -R189 ;  /* 0x800000bdb3b37221 */ /* 0x000fe20000010000 */
[----:B------:R-:W-:-:S05]  /*44a0*/  FADD.FTZ R189, R169, -R191 ;  /* 0x800000bfa9bd7221 */ /* 0x000fca0000010000 */
[----:B------:R2:W-:Y:S01]  /*44b0*/  MUFU.EX2 R185, R210 ;  /* 0x000000d200b97308 */ /* 0x0005e20000000800 */
[----:B------:R-:W-:Y:S01]  /*44c0*/  FADD.FTZ R171, R171, -R191 ;  /* 0x800000bfabab7221 */ /* 0x000fe20000010000 */
[--C-:B---3--:R-:W-:Y:S01]  /*44d0*/  FADD.FTZ R190, R173, -R193.reuse ;  /* 0x800000c1adbe7221 */ /* 0x108fe20000010000 */
[----:B------:R-:W-:-:S05]  /*44e0*/  FADD.FTZ R175, R175, -R193 ;  /* 0x800000c1afaf7221 */ /* 0x000fca0000010000 */
[----:B------:R-:W3:Y:S01]  /*44f0*/  MUFU.EX2 R227, R227 ;  /* 0x000000e300e37308 */ /* 0x000ee20000000800 */
[----:B--2---:R-:W-:Y:S01]  /*4500*/  FMUL.FTZ R210, R226, R216 ;  /* 0x000000d8e2d27220 */ /* 0x004fe20000410000 */
[----:B-----5:R-:W-:Y:S01]  /*4510*/  FADD.FTZ R193, R157, -R203 ;  /* 0x800000cb9dc17221 */ /* 0x020fe20000010000 */
[----:B------:R-:W-:Y:S01]  /*4520*/  FMUL.FTZ R157, R3, R220 ;  /* 0x000000dc039d7220 */ /* 0x000fe20000410000 */
[----:B------:R-:W-:-:S04]  /*4530*/  FADD.FTZ R172, R172, -R192 ;  /* 0x800000c0acac7221 */ /* 0x000fc80000010000 */
[----:B------:R-:W2:Y:S01]  /*4540*/  MUFU.EX2 R4, R233 ;  /* 0x000000e900047308 */ /* 0x000ea20000000800 */
[----:B------:R-:W-:Y:S01]  /*4550*/  FADD.FTZ R174, R174, -R192 ;  /* 0x800000c0aeae7221 */ /* 0x000fe20000010000 */
[----:B------:R-:W-:Y:S01]  /*4560*/  FADD.FTZ R173, R160, -R196 ;  /* 0x800000c4a0ad7221 */ /* 0x000fe20000010000 */
[----:B------:R-:W-:Y:S01]  /*4570*/  FADD.FTZ R191, R161, -R197 ;  /* 0x800000c5a1bf7221 */ /* 0x000fe20000010000 */
[----:B------:R-:W-:Y:S01]  /*4580*/  FADD.FTZ R192, R156, -R202 ;  /* 0x800000ca9cc07221 */ /* 0x000fe20000010000 */
[----:B------:R-:W-:-:S03]  /*4590*/  F2FP.BF16.F32.PACK_AB R210, R157, R210 ;  /* 0x000000d29dd2723e */ /* 0x000fc600000010ff */
[----:B------:R-:W4:Y:S01]  /*45a0*/  MUFU.EX2 R187, R219 ;  /* 0x000000db00bb7308 */ /* 0x000f220000000800 */
[----:B------:R-:W-:Y:S01]  /*45b0*/  FADD.FTZ R162, R162, -R196 ;  /* 0x800000c4a2a27221 */ /* 0x000fe20000010000 */
[----:B------:R-:W-:-:S06]  /*45c0*/  FADD.FTZ R163, R163, -R197 ;  /* 0x800000c5a3a37221 */ /* 0x000fcc0000010000 */
[----:B------:R-:W5:Y:S08]  /*45d0*/  MUFU.EX2 R186, R209 ;  /* 0x000000d100ba7308 */ /* 0x000f700000000800 */
[----:B------:R-:W5:Y:S08]  /*45e0*/  MUFU.EX2 R23, R222 ;  /* 0x000000de00177308 */ /* 0x000f700000000800 */
[----:B------:R3:W5:Y:S08]  /*45f0*/  MUFU.EX2 R168, R211 ;  /* 0x000000d300a87308 */ /* 0x0007700000000800 */
[----:B------:R4:W5:Y:S08]  /*4600*/  MUFU.EX2 R169, R204 ;  /* 0x000000cc00a97308 */ /* 0x0009700000000800 */
[----:B------:R-:W5:Y:S08]  /*4610*/  MUFU.EX2 R160, R205 ;  /* 0x000000cd00a07308 */ /* 0x000f700000000800 */
[----:B------:R-:W5:Y:S08]  /*4620*/  MUFU.EX2 R161, R208 ;  /* 0x000000d000a17308 */ /* 0x000f700000000800 */
[----:B------:R-:W5:Y:S08]  /*4630*/  MUFU.EX2 R156, R207 ;  /* 0x000000cf009c7308 */ /* 0x000f700000000800 */
[----:B------:R-:W5:Y:S08]  /*4640*/  MUFU.EX2 R157, R206 ;  /* 0x000000ce009d7308 */ /* 0x000f700000000800 */
[----:B------:R-:W5:Y:S01]  /*4650*/  MUFU.EX2 R223, R223 ;  /* 0x000000df00df7308 */ /* 0x000f620000000800 */
[----:B------:R-:W-:Y:S01]  /*4660*/  FMUL.FTZ R162, R8, R162 ;  /* 0x000000a208a27220 */ /* 0x000fe20000410000 */
[----:B------:R-:W-:Y:S01]  /*4670*/  FMUL.FTZ R163, R22, R163 ;  /* 0x000000a316a37220 */ /* 0x000fe20000410000 */
[----:B------:R-:W-:Y:S01]  /*4680*/  FMUL.FTZ R176, R5, R176 ;  /* 0x000000b005b07220 */ /* 0x000fe20000410000 */
[----:B-1----:R-:W-:Y:S01]  /*4690*/  FMUL.FTZ R177, R7, R177 ;  /* 0x000000b107b17220 */ /* 0x002fe20000410000 */
[--C-:B------:R-:W-:Y:S01]  /*46a0*/  FADD.FTZ R180, R180, -R200.reuse ;  /* 0x800000c8b4b47221 */ /* 0x100fe20000010000 */
[----:B------:R-:W-:Y:S01]  /*46b0*/  FADD.FTZ R182, R182, -R200 ;  /* 0x800000c8b6b67221 */ /* 0x000fe20000010000 */
[--C-:B------:R-:W-:Y:S01]  /*46c0*/  FADD.FTZ R181, R181, -R201.reuse ;  /* 0x800000c9b5b57221 */ /* 0x100fe20000010000 */
[----:B------:R-:W-:Y:S01]  /*46d0*/  FADD.FTZ R183, R183, -R201 ;  /* 0x800000c9b7b77221 */ /* 0x000fe20000010000 */
[--C-:B------:R-:W-:Y:S01]  /*46e0*/  FADD.FTZ R164, R164, -R194.reuse ;  /* 0x800000c2a4a47221 */ /* 0x100fe20000010000 */
[----:B------:R-:W-:Y:S01]  /*46f0*/  FADD.FTZ R166, R166, -R194 ;  /* 0x800000c2a6a67221 */ /* 0x000fe20000010000 */
[----:B---3--:R-:W-:Y:S01]  /*4700*/  FMUL.FTZ R211, R227, R221 ;  /* 0x000000dde3d37220 */ /* 0x008fe20000410000 */
[----:B--2---:R-:W-:Y:S01]  /*4710*/  FMUL.FTZ R194, R4, R229 ;  /* 0x000000e504c27220 */ /* 0x004fe20000410000 */
        /* <DEDUP_REMOVED lines=8> */
[----:B------:R-:W-:Y:S01]  /*47a0*/  FADD.FTZ R158, R158, -R202 ;  /* 0x800000ca9e9e7221 */ /* 0x000fe20000010000 */
[----:B------:R-:W-:Y:S01]  /*47b0*/  FADD.FTZ R159, R159, -R203 ;  /* 0x800000cb9f9f7221 */ /* 0x000fe20000010000 */
[----:B------:R-:W-:Y:S01]  /*47c0*/  FMUL.FTZ R209, R234, R215 ;  /* 0x000000d7ead17220 */ /* 0x000fe20000410000 */
[----:B------:R-:W-:Y:S01]  /*47d0*/  FMUL.FTZ R218, R228, R218 ;  /* 0x000000dae4da7220 */ /* 0x000fe20000410000 */
[----:B------:R-:W-:Y:S01]  /*47e0*/  F2FP.BF16.F32.PACK_AB R197, R163, R162 ;  /* 0x000000a2a3c5723e */ /* 0x000fe200000010ff */
[----:B------:R-:W-:Y:S01]  /*47f0*/  FMUL.FTZ R178, R6, R178 ;  /* 0x000000b206b27220 */ /* 0x000fe20000410000 */
[----:B------:R-:W-:Y:S01]  /*4800*/  FMUL.FTZ R179, R20, R179 ;  /* 0x000000b314b37220 */ /* 0x000fe20000410000 */
[----:B----4-:R-:W-:Y:S01]  /*4810*/  F2FP.BF16.F32.PACK_AB R204, R177, R176 ;  /* 0x000000b0b1cc723e */ /* 0x010fe200000010ff */
[----:B------:R-:W-:Y:S01]  /*4820*/  FMUL.FTZ R180, R18, R180 ;  /* 0x000000b412b47220 */ /* 0x000fe20000410000 */
[----:B------:R-:W-:Y:S01]  /*4830*/  FMUL.FTZ R182, R21, R182 ;  /* 0x000000b615b67220 */ /* 0x000fe20000410000 */
[----:B------:R-:W-:Y:S01]  /*4840*/  FMUL.FTZ R181, R19, R181 ;  /* 0x000000b513b57220 */ /* 0x000fe20000410000 */
[----:B------:R-:W-:Y:S01]  /*4850*/  FMUL.FTZ R183, R212, R183 ;  /* 0x000000b7d4b77220 */ /* 0x000fe20000410000 */
[----:B------:R-:W-:-:S02]  /*4860*/  IMAD R162, R0, 0x2800, R230 ;  /* 0x0000280000a27824 */ /* 0x000fc400078e02e6 */
        /* <DEDUP_REMOVED lines=9> */
[----:B------:R-:W-:Y:S01]  /*4900*/  FMUL.FTZ R173, R11, R173 ;  /* 0x000000ad0bad7220 */ /* 0x000fe20000410000 */
[----:B------:R-:W-:Y:S01]  /*4910*/  FMUL.FTZ R196, R9, R191 ;  /* 0x000000bf09c47220 */ /* 0x000fe20000410000 */
[----:B------:R-:W-:Y:S01]  /*4920*/  FMUL.FTZ R164, R184, R164 ;  /* 0x000000a4b8a47220 */ /* 0x000fe20000410000 */
[----:B------:R-:W-:Y:S01]  /*4930*/  FMUL.FTZ R166, R187, R166 ;  /* 0x000000a6bba67220 */ /* 0x000fe20000410000 */
[----:B------:R-:W-:Y:S01]  /*4940*/  FMUL.FTZ R165, R185, R165 ;  /* 0x000000a5b9a57220 */ /* 0x000fe20000410000 */
[----:B-----5:R-:W-:Y:S01]  /*4950*/  FMUL.FTZ R167, R186, R167 ;  /* 0x000000a7baa77220 */ /* 0x020fe20000410000 */
        /* <DEDUP_REMOVED lines=20> */
[----:B------:R-:W-:Y:S01]  /*4aa0*/  F2FP.BF16.F32.PACK_AB R199, R167, R166 ;  /* 0x000000a6a7c7723e */ /* 0x000fe200000010ff */
[----:B------:R-:W-:Y:S01]  /*4ab0*/  STSM.16.MT88.4 [R162+0x2e800], R208 ;  /* 0x02e800d0a2007844 */ /* 0x000fe20000004200 */
[----:B------:R-:W-:Y:S02]  /*4ac0*/  F2FP.BF16.F32.PACK_AB R192, R153, R152 ;  /* 0x0000009899c0723e */ /* 0x000fe400000010ff */
[----:B------:R-:W-:-:S02]  /*4ad0*/  F2FP.BF16.F32.PACK_AB R193, R155, R154 ;  /* 0x0000009a9bc1723e */ /* 0x000fc400000010ff */
[----:B------:R-:W-:Y:S02]  /*4ae0*/  F2FP.BF16.F32.PACK_AB R194, R163, R194 ;  /* 0x000000c2a3c2723e */ /* 0x000fe400000010ff */
[----:B------:R-:W-:Y:S01]  /*4af0*/  F2FP.BF16.F32.PACK_AB R195, R159, R158 ;  /* 0x0000009e9fc3723e */ /* 0x000fe200000010ff */
[----:B------:R-:W-:Y:S01]  /*4b00*/  STSM.16.MT88.4 [R162+0x2f000], R204 ;  /* 0x02f000cca2007844 */ /* 0x000fe20000004200 */
[----:B------:R-:W-:Y:S02]  /*4b10*/  F2FP.BF16.F32.PACK_AB R224, R225, R224 ;  /* 0x000000e0e1e0723e */ /* 0x000fe400000010ff */
[----:B------:R-:W-:Y:S01]  /*4b20*/  F2FP.BF16.F32.PACK_AB R225, R228, R234 ;  /* 0x000000eae4e1723e */ /* 0x000fe200000010ff */
[----:B------:R-:W-:Y:S01]  /*4b30*/  STSM.16.MT88.4 [R162+0x2f800], R200 ;  /* 0x02f800c8a2007844 */ /* 0x000fe20000004200 */
[----:B------:R-:W-:Y:S02]  /*4b40*/  F2FP.BF16.F32.PACK_AB R226, R3, R226 ;  /* 0x000000e203e2723e */ /* 0x000fe400000010ff */
[----:B------:R-:W-:Y:S01]  /*4b50*/  F2FP.BF16.F32.PACK_AB R227, R4, R227 ;  /* 0x000000e304e3723e */ /* 0x000fe200000010ff */
[----:B------:R-:W-:Y:S04]  /*4b60*/  STSM.16.MT88.4 [R162+0x30000], R196 ;  /* 0x030000c4a2007844 */ /* 0x000fe80000004200 */
[----:B------:R1:W-:Y:S01]  /*4b70*/  STSM.16.MT88.4 [R162+0x30800], R192 ;  /* 0x030800c0a2007844 */ /* 0x0003e20000004200 */
[----:B------:R-:W-:Y:S01]  /*4b80*/  WARPGROUP.ARRIVE ;  /* 0x00000000000079c5 */ /* 0x000fe20000000000 */
[----:B------:R-:W-:Y:S01]  /*4b90*/  UMOV UR6, UR12 ;  /* 0x0000000c00067c82 */ /* 0x000fe20008000000 */
[----:B------:R-:W-:Y:S01]  /*4ba0*/  UMOV UR7, 0x40000040 ;  /* 0x4000004000077882 */ /* 0x000fe20000000000 */
[----:B------:R-:W-:Y:S01]  /*4bb0*/  UIADD3 UR4, UR12, 0x80, URZ ;  /* 0x000000800c047890 */ /* 0x000fe2000fffe03f */
[----:B------:R-:W2:Y:S08]  /*4bc0*/  LDL R164, [R1+0x4] ;  /* 0x0000040001a47983 */ /* 0x000eb00000100800 */
[----:B------:R-:W-:Y:S01]  /*4bd0*/  HGMMA.64x128x16.F32.BF16 R24, R224, gdesc[UR4].tnspB, R24, gsb0 ;  /* 0x41e00004e0187df0 */ /* 0x000fe20008001818 */
[----:B------:R-:W-:-:S02]  /*4be0*/  F2FP.BF16.F32.PACK_AB R152, R7, R5 ;  /* 0x000000050798723e */ /* 0x000fc400000010ff */
[----:B------:R-:W-:Y:S02]  /*4bf0*/  F2FP.BF16.F32.PACK_AB R153, R20, R6 ;  /* 0x000000061499723e */ /* 0x000fe400000010ff */
[----:B------:R-:W-:Y:S02]  /*4c00*/  F2FP.BF16.F32.PACK_AB R154, R19, R18 ;  /* 0x00000012139a723e */ /* 0x000fe400000010ff */
[----:B------:R-:W-:Y:S01]  /*4c10*/  F2FP.BF16.F32.PACK_AB R155, R212, R21 ;  /* 0x00000015d49b723e */ /* 0x000fe200000010ff */
[----:B------:R-:W-:Y:S01]  /*4c20*/  UMOV UR6, UR4 ;  /* 0x0000000400067c82 */ /* 0x000fe20008000000 */
[----:B------:R-:W-:Y:S01]  /*4c30*/  UMOV UR7, 0x40000040 ;  /* 0x4000004000077882 */ /* 0x000fe20000000000 */
[----:B------:R-:W-:Y:S01]  /*4c40*/  UIADD3 UR4, UR12, 0x100, URZ ;  /* 0x000001000c047890 */ /* 0x000fe2000fffe03f */
[----:B------:R-:W-:Y:S02]  /*4c50*/  WARPGROUP.DEPBAR.LE gsb0, 0x0 ;  /* 0x00008000000079c5 */ /* 0x000fe40000010000 */
[----:B------:R-:W-:-:S06]  /*4c60*/  WARPGROUP.ARRIVE ;  /* 0x00000000000079c5 */ /* 0x000fcc0000000000 */
[----:B------:R-:W-:Y:S01]  /*4c70*/  HGMMA.64x128x16.F32.BF16 R24, R152, gdesc[UR4].tnspB, R24, gsb0 ;  /* 0x41e0000498187df0 */ /* 0x000fe20008001818 */
[----:B------:R-:W-:Y:S01]  /*4c80*/  UMOV UR6, UR4 ;  /* 0x0000000400067c82 */ /* 0x000fe20008000000 */
[----:B------:R-:W-:Y:S01]  /*4c90*/  UMOV UR7, 0x40000040 ;  /* 0x4000004000077882 */ /* 0x000fe20000000000 */
[----:B------:R-:W-:Y:S01]  /*4ca0*/  UIADD3 UR4, UR12, 0x180, URZ ;  /* 0x000001800c047890 */ /* 0x000fe2000fffe03f */
[----:B------:R-:W-:Y:S02]  /*4cb0*/  WARPGROUP.DEPBAR.LE gsb0, 0x0 ;  /* 0x00008000000079c5 */ /* 0x000fe40000010000 */
[----:B------:R-:W-:Y:S02]  /*4cc0*/  F2FP.BF16.F32.PACK_AB R152, R14, R16 ;  /* 0x000000100e98723e */ /* 0x000fe400000010ff */
[----:B------:R-:W-:Y:S02]  /*4cd0*/  F2FP.BF16.F32.PACK_AB R153, R15, R17 ;  /* 0x000000110f99723e */ /* 0x000fe400000010ff */
[----:B------:R-:W-:-:S02]  /*4ce0*/  F2FP.BF16.F32.PACK_AB R154, R10, R213 ;  /* 0x000000d50a9a723e */ /* 0x000fc400000010ff */
        /* <DEDUP_REMOVED lines=9> */
[----:B------:R-:W-:Y:S02]  /*4d80*/  F2FP.BF16.F32.PACK_AB R152, R9, R11 ;  /* 0x0000000b0998723e */ /* 0x000fe400000010ff */
[----:B------:R-:W-:Y:S02]  /*4d90*/  F2FP.BF16.F32.PACK_AB R153, R22, R8 ;  /* 0x000000081699723e */ /* 0x000fe400000010ff */
[----:B------:R-:W-:Y:S02]  /*4da0*/  F2FP.BF16.F32.PACK_AB R154, R185, R184 ;  /* 0x000000b8b99a723e */ /* 0x000fe400000010ff */
[----:B------:R-:W-:-:S04]  /*4db0*/  F2FP.BF16.F32.PACK_AB R155, R186, R187 ;  /* 0x000000bbba9b723e */ /* 0x000fc800000010ff */
[----:B------:R-:W-:-:S06]  /*4dc0*/  WARPGROUP.ARRIVE ;  /* 0x00000000000079c5 */ /* 0x000fcc0000000000 */
[----:B------:R-:W-:Y:S03]  /*4dd0*/  HGMMA.64x128x16.F32.BF16 R24, R152, gdesc[UR4].tnspB, R24, gsb0 ;  /* 0x41e0000498187df0 */ /* 0x000fe60008001818 */
[----:B------:R-:W3:Y:S01]  /*4de0*/  S2R R166, SR_CgaCtaId ;  /* 0x0000000000a67919 */ /* 0x000ee20000008800 */
[----:B------:R-:W-:Y:S01]  /*4df0*/  MOV R165, 0x400 ;  /* 0x0000040000a57802 */ /* 0x000fe20000000f00 */
[----:B--2---:R-:W-:Y:S01]  /*4e00*/  IMAD R4, R164, 0x4000, R232 ;  /* 0x00004000a4047824 */ /* 0x004fe200078e02e8 */
[----:B------:R-:W-:Y:S02]  /*4e10*/  WARPGROUP.DEPBAR.LE gsb0, 0x0 ;  /* 0x00008000000079c5 */ /* 0x000fe40000010000 */
[----:B------:R-:W-:Y:S02]  /*4e20*/  F2FP.BF16.F32.PACK_AB R152, R169, R23 ;  /* 0x00000017a998723e */ /* 0x000fe400000010ff */
[----:B------:R-:W-:-:S02]  /*4e30*/  F2FP.BF16.F32.PACK_AB R153, R160, R168 ;  /* 0x000000a8a099723e */ /* 0x000fc400000010ff */
[----:B------:R-:W-:Y:S02]  /*4e40*/  F2FP.BF16.F32.PACK_AB R154, R157, R161 ;  /* 0x000000a19d9a723e */ /* 0x000fe400000010ff */
[----:B------:R-:W-:-:S04]  /*4e50*/  F2FP.BF16.F32.PACK_AB R155, R223, R156 ;  /* 0x0000009cdf9b723e */ /* 0x000fc800000010ff */
        /* <DEDUP_REMOVED lines=270> */
.L_x_249:
[----:B------:R-:W-:Y:S01]  /*5f40*/  LOP3.LUT R235, R235, 0x2800000, RZ, 0xfc, !PT ;  /* 0x02800000ebeb7812 */ /* 0x000fe200078efcff */
[----:B------:R-:W-:Y:S01]  /*5f50*/  VIADD R3, R2, 0x38840 ;  /* 0x0003884002037836 */ /* 0x000fe20000000000 */
[----:B------:R-:W2:Y:S01]  /*5f60*/  LDL R7, [R1+0x10] ;  /* 0x0000100001077983 */ /* 0x000ea20000100800 */
[----:B------:R-:W-:Y:S02]  /*5f70*/  UMOV UR7, 0x40000040 ;  /* 0x4000004000077882 */ /* 0x000fe40000000000 */
[----:B------:R-:W-:Y:S01]  /*5f80*/  IMAD R235, R0, 0x500, R235 ;  /* 0x0000050000eb7824 */ /* 0x000fe200078e02eb */
[----:B------:R-:W-:Y:S01]  /*5f90*/  PRMT R3, RZ, 0x654, R3 ;  /* 0x00000654ff037816 */ /* 0x000fe20000000003 */
[----:B------:R-:W1:Y:S03]  /*5fa0*/  S2R R5, SR_TID.X ;  /* 0x0000000000057919 */ /* 0x000e660000002100 */
[----:B------:R-:W-:Y:S01]  /*5fb0*/  R2UR UR4, R235 ;  /* 0x00000000eb0472ca */ /* 0x000fe200000e0000 */
[----:B------:R2:W-:Y:S01]  /*5fc0*/  SYNCS.ARRIVE.TRANS64.RED.A1T0 RZ, [R3+URZ], RZ ;  /* 0x000000ff03ff79a7 */ /* 0x0005e2000810043f */
[----:B------:R-:W-:-:S11]  /*5fd0*/  WARPGROUP.ARRIVE ;  /* 0x00000000000079c5 */ /* 0x000fd60000000000 */
[----:B------:R-:W-:Y:S02]  /*5fe0*/  UMOV UR6, UR4 ;  /* 0x0000000400067c82 */ /* 0x000fe40008000000 */
[----:B------:R-:W-:Y:S01]  /*5ff0*/  HGMMA.64x128x16.F32.BF16 R88, R208, gdesc[UR4].tnspB, R88, gsb0 ;  /* 0x41e00004d0587df0 */ /* 0x000fe20008001858 */
[----:B------:R-:W-:Y:S01]  /*6000*/  UIADD3 UR6, UR4, 0x80, URZ ;  /* 0x0000008004067890 */ /* 0x000fe2000fffe03f */
[----:B------:R-:W-:Y:S01]  /*6010*/  UMOV UR7, 0x40000040 ;  /* 0x4000004000077882 */ /* 0x000fe20000000000 */
[C---:B-1----:R-:W-:Y:S02]  /*6020*/  VIADD R4, R5.reuse, 0xffffff80 ;  /* 0xffffff8005047836 */ /* 0x042fe40000000000 */
[----:B------:R-:W-:Y:S01]  /*6030*/  VIADD R6, R5, 0xffffff80 ;  /* 0xffffff8005067836 */ /* 0x000fe20000000000 */
[----:B------:R-:W-:Y:S02]  /*6040*/  SHF.R.U32.HI R5, RZ, 0x7, R5 ;  /* 0x00000007ff057819 */ /* 0x000fe40000011605 */
[----:B------:R-:W-:-:S04]  /*6050*/  SHF.R.S32.HI R4, RZ, 0x1f, R4 ;  /* 0x0000001fff047819 */ /* 0x000fc80000011404 */
[----:B------:R-:W-:-:S04]  /*6060*/  LEA.HI R4, R4, R6, RZ, 0x7 ;  /* 0x0000000604047211 */ /* 0x000fc800078f38ff */
[----:B------:R-:W-:Y:S01]  /*6070*/  SHF.R.S32.HI R4, RZ, 0x7, R4 ;  /* 0x00000007ff047819 */ /* 0x000fe20000011404 */
[----:B------:R-:W-:Y:S02]  /*6080*/  WARPGROUP.DEPBAR.LE gsb0, 0x0 ;  /* 0x00008000000079c5 */ /* 0x000fe40000010000 */
[----:B------:R-:W-:-:S06]  /*6090*/  WARPGROUP.ARRIVE ;  /* 0x00000000000079c5 */ /* 0x000fcc0000000000 */
[----:B------:R-:W-:Y:S01]  /*60a0*/  HGMMA.64x128x16.F32.BF16 R88, R204, gdesc[UR4].tnspB, R88, gsb0 ;  /* 0x41e00004cc587df0 */ /* 0x000fe20008001858 */
[----:B------:R-:W-:Y:S01]  /*60b0*/  UIADD3 UR6, UR4, 0x100, URZ ;  /* 0x0000010004067890 */ /* 0x000fe2000fffe03f */
[----:B------:R-:W-:Y:S01]  /*60c0*/  UMOV UR7, 0x40000040 ;  /* 0x4000004000077882 */ /* 0x000fe20000000000 */
[----:B--2---:R-:W-:Y:S02]  /*60d0*/  IMAD R3, R4, 0x1400, R7 ;  /* 0x0000140004037824 */ /* 0x004fe400078e0207 */
[----:B------:R-:W-:Y:S02]  /*60e0*/  VIADD R4, R5, 0x9 ;  /* 0x0000000905047836 */ /* 0x000fe40000000000 */
[----:B------:R-:W-:Y:S01]  /*60f0*/  IMAD R3, R3, 0x4, R232 ;  /* 0x0000000403037824 */ /* 0x000fe200078e02e8 */
[----:B------:R-:W-:Y:S02]  /*6100*/  WARPGROUP.DEPBAR.LE gsb0, 0x0 ;  /* 0x00008000000079c5 */ /* 0x000fe40000010000 */
[----:B------:R-:W-:-:S06]  /*6110*/  WARPGROUP.ARRIVE ;  /* 0x00000000000079c5 */ /* 0x000fcc0000000000 */
        /* <DEDUP_REMOVED lines=34> */
.L_x_250:
[----:B-1----:R-:W2:Y:S01]  /*6340*/  LDL R3, [R1+0x14] ;  /* 0x0000140001037983 */ /* 0x002ea20000100800 */
[----:B------:R-:W-:Y:S02]  /*6350*/  VIADD R236, R236, 0x1 ;  /* 0x00000001ecec7836 */ /* 0x000fe40000000000 */
[----:B------:R-:W-:Y:S02]  /*6360*/  VIADD R2, R2, 0x38820 ;  /* 0x0003882002027836 */ /* 0x000fe40000000000 */
[----:B------:R-:W-:-:S03]  /*6370*/  VIADD R0, R0, 0x1 ;  /* 0x0000000100007836 */ /* 0x000fc60000000000 */
[----:B------:R-:W-:Y:S02]  /*6380*/  PRMT R2, RZ, 0x654, R2 ;  /* 0x00000654ff027816 */ /* 0x000fe40000000002 */
[C---:B------:R-:W-:Y:S02]  /*6390*/  ISETP.NE.AND P0, PT, R0.reuse, 0x2, PT ;  /* 0x000000020000780c */ /* 0x040fe40003f05270 */
[----:B------:R1:W-:Y:S02]  /*63a0*/  SYNCS.ARRIVE.TRANS64.RED.A1T0 RZ, [R2+URZ], RZ ;  /* 0x000000ff02ff79a7 */ /* 0x0003e4000810043f */
[----:B------:R-:W-:Y:S02]  /*63b0*/  SEL R0, R0, RZ, P0 ;  /* 0x000000ff00007207 */ /* 0x000fe40000000000 */
[----:B-1----:R-:W-:-:S04]  /*63c0*/  SEL R2, RZ, 0x1, P0 ;  /* 0x00000001ff027807 */ /* 0x002fc80000000000 */
[----:B------:R-:W-:Y:S02]  /*63d0*/  LOP3.LUT R237, R237, R2, RZ, 0x3c, !PT ;  /* 0x00000002eded7212 */ /* 0x000fe400078e3cff */
[----:B--2---:R-:W-:-:S13]  /*63e0*/  ISETP.GE.AND P1, PT, R236, R3, PT ;  /* 0x00000003ec00720c */ /* 0x004fda0003f26270 */
[----:B------:R-:W-:Y:S05]  /*63f0*/  @!P1 BRA `(.L_x_251) ;  /* 0xffffffb000f49947 */ /* 0x000fea000383ffff */
.L_x_240:
[----:B------:R-:W2:Y:S01]  /*6400*/  LDL.LU R7, [R1+0x10] ;  /* 0x0000100001077983 */ /* 0x000ea20000300800 */
[----:B------:R-:W3:Y:S01]  /*6410*/  S2UR UR8, SR_CTAID.Y ;  /* 0x00000000000879c3 */ /* 0x000ee20000002600 */
[----:B------:R-:W-:Y:S01]  /*6420*/  ULDC UR5, c[0x0][0x850] ;  /* 0x0002140000057ab9 */ /* 0x000fe20000000800 */
[----:B------:R-:W-:Y:S01]  /*6430*/  ULDC.64 UR10, c[0x0][0x818] ;  /* 0x00020600000a7ab9 */ /* 0x000fe20000000a00 */
[----:B------:R-:W-:Y:S01]  /*6440*/  UISETP.NE.AND UP0, UPT, UR5, 0x1, UPT ;  /* 0x000000010500788c */ /* 0x000fe2000bf05270 */
[----:B------:R-:W4:Y:S01]  /*6450*/  S2R R0, SR_TID.X ;  /* 0x0000000000007919 */ /* 0x000f220000002100 */
[----:B------:R-:W-:Y:S01]  /*6460*/  ULDC.64 UR12, c[0x0][0x840] ;  /* 0x00021000000c7ab9 */ /* 0x000fe20000000a00 */
[----:B------:R-:W-:Y:S02]  /*6470*/  MOV R14, 0x400 ;  /* 0x00000400000e7802 */ /* 0x000fe40000000f00 */
[----:B------:R-:W5:Y:S01]  /*6480*/  S2UR UR4, SR_CTAID.X ;  /* 0x00000000000479c3 */ /* 0x000f620000002500 */
[----:B------:R-:W1:Y:S05]  /*6490*/  S2R R15, SR_CgaCtaId ;  /* 0x00000000000f7919 */ /* 0x000e6a0000008800 */
[----:B------:R-:W-:Y:S01]  /*64a0*/  @UP0 ULDC UR6, c[0x0][0x854] ;  /* 0x0002150000060ab9 */ /* 0x000fe20000000800 */
[----:B------:R-:W-:Y:S01]  /*64b0*/  @UP0 ULDC UR9, c[0x0][0x858] ;  /* 0x0002160000090ab9 */ /* 0x000fe20000000800 */
[----:B------:R-:W1:Y:S01]  /*64c0*/  S2UR UR16, SR_CTAID.Z ;  /* 0x00000000001079c3 */ /* 0x000e620000002700 */
[----:B---3--:R-:W-:-:S07]  /*64d0*/  UIMAD.WIDE.U32 UR6, UR8, UR6, URZ ;  /* 0x00000006080672a5 */ /* 0x008fce000f8e003f */
[----:B------:R-:W3:Y:S01]  /*64e0*/  LDC.64 R12, c[0x0][0x848] ;  /* 0x00021200ff0c7b82 */ /* 0x000ee20000000a00 */
[----:B------:R-:W-:Y:S02]  /*64f0*/  @UP0 USHF.R.U32.HI UR8, URZ, UR9, UR7 ;  /* 0x000000093f080299 */ /* 0x000fe40008011607 */
[----:B-----5:R-:W-:-:S05]  /*6500*/  USHF.L.U32 UR4, UR4, 0xe, URZ ;  /* 0x0000000e04047899 */ /* 0x020fca000800063f */
[----:B------:R-:W5:Y:S01]  /*6510*/  LDC.64 R10, c[0x0][0x820] ;  /* 0x00020800ff0a7b82 */ /* 0x000f620000000a00 */
[----:B------:R-:W-:Y:S02]  /*6520*/  USHF.R.S32.HI UR6, URZ, 0x1f, UR8 ;  /* 0x0000001f3f067899 */ /* 0x000fe40008011408 */
[----:B------:R-:W-:Y:S01]  /*6530*/  USHF.R.S32.HI UR5, URZ, 0x1f, UR4 ;  /* 0x0000001f3f057899 */ /* 0x000fe20008011404 */
[C---:B----4-:R-:W-:Y:S01]  /*6540*/  VIADD R6, R0.reuse, 0xffffff80 ;  /* 0xffffff8000067836 */ /* 0x050fe20000000000 */
[----:B------:R-:W-:Y:S01]  /*6550*/  UIMAD UR7, UR6, UR10, URZ ;  /* 0x0000000a060772a4 */ /* 0x000fe2000f8e023f */
[----:B------:R-:W-:Y:S01]  /*6560*/  VIADD R0, R0, 0xffffff80 ;  /* 0xffffff8000007836 */ /* 0x000fe20000000000 */
[----:B------:R-:W-:Y:S01]  /*6570*/  UIMAD UR6, UR6, UR12, URZ ;  /* 0x0000000c060672a4 */ /* 0x000fe2000f8e023f */
[----:B-1----:R-:W-:Y:S01]  /*6580*/  LEA R14, R15, R14, 0x18 ;  /* 0x0000000e0f0e7211 */ /* 0x002fe200078ec0ff */
[----:B------:R-:W-:Y:S02]  /*6590*/  UIMAD.WIDE.U32 UR14, UR8, UR10, UR4 ;  /* 0x0000000a080e72a5 */ /* 0x000fe4000f8e0004 */
[----:B------:R-:W-:Y:S01]  /*65a0*/  UIMAD.WIDE.U32 UR4, UR8, UR12, UR4 ;  /* 0x0000000c080472a5 */ /* 0x000fe2000f8e0004 */
[----:B------:R-:W-:Y:S01]  /*65b0*/  SHF.R.S32.HI R0, RZ, 0x1f, R0 ;  /* 0x0000001fff007819 */ /* 0x000fe20000011400 */
[----:B------:R-:W-:-:S02]  /*65c0*/  UIMAD UR6, UR8, UR13, UR6 ;  /* 0x0000000d080672a4 */ /* 0x000fc4000f8e0206 */
[----:B------:R-:W-:Y:S01]  /*65d0*/  UIMAD UR7, UR8, UR11, UR7 ;  /* 0x0000000b080772a4 */ /* 0x000fe2000f8e0207 */
[----:B------:R-:W-:Y:S01]  /*65e0*/  LEA.HI R0, R0, R6, RZ, 0x7 ;  /* 0x0000000600007211 */ /* 0x000fe200078f38ff */
[----:B------:R-:W-:Y:S02]  /*65f0*/  UIADD3 UR6, UR5, UR6, URZ ;  /* 0x0000000605067290 */ /* 0x000fe4000fffe03f */
[----:B------:R-:W-:Y:S01]  /*6600*/  IMAD.U32 R5, RZ, RZ, UR5 ;  /* 0x00000005ff057e24 */ /* 0x000fe2000f8e00ff */
[----:B------:R-:W-:Y:S01]  /*6610*/  USHF.R.S32.HI UR8, URZ, 0x1f, UR16 ;  /* 0x0000001f3f087899 */ /* 0x000fe20008011410 */
[----:B------:R-:W-:Y:S01]  /*6620*/  IMAD.U32 R4, RZ, RZ, UR4 ;  /* 0x00000004ff047e24 */ /* 0x000fe2000f8e00ff */
[----:B------:R-:W-:Y:S01]  /*6630*/  UIADD3 UR7, UR15, UR7, URZ ;  /* 0x000000070f077290 */ /* 0x000fe2000fffe03f */
[----:B------:R-:W-:Y:S01]  /*6640*/  SHF.R.S32.HI R0, RZ, 0x7, R0 ;  /* 0x00000007ff007819 */ /* 0x000fe20000011400 */
[----:B------:R-:W-:Y:S01]  /*6650*/  IMAD.U32 R5, RZ, RZ, UR6 ;  /* 0x00000006ff057e24 */ /* 0x000fe2000f8e00ff */
[----:B------:R-:W-:Y:S01]  /*6660*/  ULDC UR4, c[0x0][0x740] ;  /* 0x0001d00000047ab9 */ /* 0x000fe20000000800 */
[----:B---3--:R-:W-:-:S02]  /*6670*/  IMAD R8, R12, UR8, RZ ;  /* 0x000000080c087c24 */ /* 0x008fc4000f8e02ff */
[----:B------:R-:W-:Y:S01]  /*6680*/  FMUL.FTZ R88, R88, UR4 ;  /* 0x0000000458587c20 */ /* 0x000fe20008410000 */
[----:B------:R-:W-:-:S04]  /*6690*/  IMAD.WIDE.U32 R4, R12, UR16, R4 ;  /* 0x000000100c047c25 */ /* 0x000fc8000f8e0004 */
[----:B------:R-:W-:Y:S01]  /*66a0*/  FMUL.FTZ R89, R89, UR4 ;  /* 0x0000000459597c20 */ /* 0x000fe20008410000 */
[----:B------:R-:W1:Y:S01]  /*66b0*/  S2R R12, SR_TID.X ;  /* 0x00000000000c7919 */ /* 0x000e620000002100 */
[----:B------:R-:W-:Y:S01]  /*66c0*/  FMUL.FTZ R90, R90, UR4 ;  /* 0x000000045a5a7c20 */ /* 0x000fe20008410000 */
[----:B------:R-:W-:Y:S02]  /*66d0*/  IMAD.U32 R3, RZ, RZ, UR15 ;  /* 0x0000000fff037e24 */ /* 0x000fe4000f8e00ff */
[----:B------:R-:W-:Y:S01]  /*66e0*/  FMUL.FTZ R91, R91, UR4 ;  /* 0x000000045b5b7c20 */ /* 0x000fe20008410000 */
[----:B------:R-:W-:Y:S02]  /*66f0*/  IMAD.U32 R2, RZ, RZ, UR14 ;  /* 0x0000000eff027e24 */ /* 0x000fe4000f8e00ff */
[----:B------:R-:W-:Y:S01]  /*6700*/  FMUL.FTZ R92, R92, UR4 ;  /* 0x000000045c5c7c20 */ /* 0x000fe20008410000 */
[----:B------:R-:W-:Y:S02]  /*6710*/  IMAD.U32 R3, RZ, RZ, UR7 ;  /* 0x00000007ff037e24 */ /* 0x000fe4000f8e00ff */
[----:B------:R-:W-:Y:S01]  /*6720*/  FMUL.FTZ R93, R93, UR4 ;  /* 0x000000045d5d7c20 */ /* 0x000fe20008410000 */
[----:B-----5:R-:W-:-:S02]  /*6730*/  IMAD R6, R10, UR8, RZ ;  /* 0x000000080a067c24 */ /* 0x020fc4000f8e02ff */
[----:B------:R-:W-:Y:S01]  /*6740*/  FMUL.FTZ R94, R94, UR4 ;  /* 0x000000045e5e7c20 */ /* 0x000fe20008410000 */
[----:B------:R-:W-:-:S04]  /*6750*/  IMAD.WIDE.U32 R2, R10, UR16, R2 ;  /* 0x000000100a027c25 */ /* 0x000fc8000f8e0002 */
[----:B------:R-:W-:Y:S01]  /*6760*/  FMUL.FTZ R95, R95, UR4 ;  /* 0x000000045f5f7c20 */ /* 0x000fe20008410000 */
[----:B------:R-:W-:Y:S01]  /*6770*/  FMUL.FTZ R96, R96, UR4 ;  /* 0x0000000460607c20 */ /* 0x000fe20008410000 */
[----:B------:R-:W-:Y:S01]  /*6780*/  FMUL.FTZ R97, R97, UR4 ;  /* 0x0000000461617c20 */ /* 0x000fe20008410000 */
[----:B------:R-:W-:Y:S02]  /*6790*/  IMAD R9, R13, UR16, R8 ;  /* 0x000000100d097c24 */ /* 0x000fe4000f8e0208 */
        /* <DEDUP_REMOVED lines=54> */
[----:B--2---:R-:W-:-:S02]  /*6b00*/  IMAD R0, R0, 0x2000, R7 ;  /* 0x0000200000007824 */ /* 0x004fc400078e0207 */
[----:B------:R-:W-:Y:S01]  /*6b10*/  IMAD R7, R11, UR16, R6 ;  /* 0x000000100b077c24 */ /* 0x000fe2000f8e0206 */
[----:B------:R-:W-:Y:S05]  /*6b20*/  WARPSYNC.ALL ;  /* 0x0000000000007948 */ /* 0x000fea0003800000 */
[----:B------:R-:W-:Y:S02]  /*6b30*/  IMAD R0, R0, 0x4, R14 ;  /* 0x0000000400007824 */ /* 0x000fe400078e020e */
[----:B------:R-:W-:Y:S02]  /*6b40*/  IMAD.IADD R7, R3, 0x1, R7 ;  /* 0x0000000103077824 */ /* 0x000fe400078e0207 */
[----:B------:R-:W-:Y:S01]  /*6b50*/  IMAD.IADD R6, R5, 0x1, R9 ;  /* 0x0000000105067824 */ /* 0x000fe200078e0209 */
[----:B------:R-:W-:Y:S01]  /*6b60*/  BAR.SYNC.DEFER_BLOCKING 0x1, 0x100 ;  /* 0x0044000000007b1d */ /* 0x000fe20000010000 */
[----:B-1----:R-:W-:-:S07]  /*6b70*/  ISETP.NE.AND P1, PT, R12, 0x80, PT ;  /* 0x000000800c00780c */ /* 0x002fce0003f25270 */
[----:B------:R-:W1:Y:S01]  /*6b80*/  LDC.64 R8, c[0x0][0x800] ;  /* 0x00020000ff087b82 */ /* 0x000e620000000a00 */
[----:B------:R-:W-:Y:S07]  /*6b90*/  BSSY B0, `(.L_x_252) ;  /* 0x000002c000007945 */ /* 0x000fee0003800000 */
[----:B------:R-:W2:Y:S01]  /*6ba0*/  LDC.64 R10, c[0x0][0x828] ;  /* 0x00020a00ff0a7b82 */ /* 0x000ea20000000a00 */
[----:B------:R3:W-:Y:S04]  /*6bb0*/  STS.128 [R0], R24 ;  /* 0x0000001800007388 */ /* 0x0007e80000000c00 */
[----:B------:R3:W-:Y:S01]  /*6bc0*/  STS.128 [R0+0x800], R28 ;  /* 0x0008001c00007388 */ /* 0x0007e20000000c00 */
[----:B-1----:R-:W-:-:S03]  /*6bd0*/  LEA R8, P0, R2, R8, 0x2 ;  /* 0x0000000802087211 */ /* 0x002fc600078010ff */
[----:B------:R3:W-:Y:S01]  /*6be0*/  STS.128 [R0+0x1000], R32 ;  /* 0x0010002000007388 */ /* 0x0007e20000000c00 */
[----:B------:R-:W-:-:S03]  /*6bf0*/  LEA.HI.X R7, R2, R9, R7, 0x2, P0 ;  /* 0x0000000902077211 */ /* 0x000fc600000f1407 */
[----:B------:R3:W-:Y:S01]  /*6c00*/  STS.128 [R0+0x1800], R36 ;  /* 0x0018002400007388 */ /* 0x0007e20000000c00 */
[----:B--2---:R-:W-:-:S03]  /*6c10*/  LEA R10, P2, R4, R10, 0x2 ;  /* 0x0000000a040a7211 */ /* 0x004fc600078410ff */
[----:B------:R3:W-:Y:S01]  /*6c20*/  STS.128 [R0+0x2000], R40 ;  /* 0x0020002800007388 */ /* 0x0007e20000000c00 */
[----:B------:R-:W-:-:S03]  /*6c30*/  LEA.HI.X R6, R4, R11, R6, 0x2, P2 ;  /* 0x0000000b04067211 */ /* 0x000fc600010f1406 */
        /* <DEDUP_REMOVED lines=16> */
[----:B-1----:R-:W1:Y:S02]  /*6d40*/  FENCE.VIEW.ASYNC.S ;  /* 0x00000000000073c6 */ /* 0x002e640000000000 */
[----:B-1----:R-:W-:Y:S06]  /*6d50*/  BAR.SYNC.DEFER_BLOCKING 0x1, 0x100 ;  /* 0x0044000000007b1d */ /* 0x002fec0000010000 */
[----:B------:R-:W-:Y:S05]  /*6d60*/  @P1 BRA `(.L_x_253) ;  /* 0x0000000000381947 */ /* 0x000fea0003800000 */
[----:B------:R-:W-:Y:S01]  /*6d70*/  R2UR UR4, R10 ;  /* 0x000000000a0472ca */ /* 0x000fe200000e0000 */
[----:B------:R-:W-:Y:S01]  /*6d80*/  UMOV UR7, 0x1000 ;  /* 0x0000100000077882 */ /* 0x000fe20000000000 */
[----:B------:R-:W-:Y:S01]  /*6d90*/  R2UR UR5, R6 ;  /* 0x00000000060572ca */ /* 0x000fe200000e0000 */
[----:B------:R-:W-:Y:S01]  /*6da0*/  UMOV UR8, 0x0 ;  /* 0x0000000000087882 */ /* 0x000fe20000000000 */
[----:B------:R-:W-:Y:S01]  /*6db0*/  R2UR UR6, R14 ;  /* 0x000000000e0672ca */ /* 0x000fe200000e0000 */
[----:B------:R-:W-:Y:S01]  /*6dc0*/  UMOV UR9, 0x14f00000 ;  /* 0x14f0000000097882 */ /* 0x000fe20000000000 */
[----:B------:R-:W-:-:S13]  /*6dd0*/  PLOP3.LUT P0, PT, PT, PT, PT, 0x80, 0x0 ;  /* 0x000000000000781c */ /* 0x000fda0003f0f070 */
.L_x_254:
[----:B------:R-:W-:Y:S01]  /*6de0*/  @P0 ELECT P2, URZ, PT ;  /* 0x00000000003f082f */ /* 0x000fe20003840000 */
[----:B------:R1:W-:-:S12]  /*6df0*/  UBLKRED.G.S.ADD.F32.RN [UR4], [UR6], UR7, desc[UR8] ;  /* 0x00000804060073bb */ /* 0x0003d800080a1407 */
[----:B------:R-:W-:Y:S02]  /*6e00*/  @P2 PLOP3.LUT P0, PT, P2, PT, PT, 0x8, 0x0 ;  /* 0x000000000000281c */ /* 0x000fe4000170e170 */
[----:B------:R-:W-:-:S11]  /*6e10*/  PLOP3.LUT P2, PT, PT, PT, PT, 0x8, 0x0 ;  /* 0x000000000000781c */ /* 0x000fd60003f4e170 */
[----:B-1----:R-:W-:Y:S05]  /*6e20*/  @P0 BRA.U.ANY `(.L_x_254) ;  /* 0xfffffffd00ec0947 */ /* 0x002fea000393ffff */
[----:B------:R0:W-:Y:S01]  /*6e30*/  UTMACMDFLUSH ;  /* 0x00000000000079b7 */ /* 0x0001e20000000000 */
[----:B------:R-:W-:-:S04]  /*6e40*/  DEPBAR.LE SB0, 0x0 ;  /* 0x000080000000791a */ /* 0x000fc80000000000 */
.L_x_253:
[----:B------:R-:W-:Y:S05]  /*6e50*/  BSYNC B0 ;  /* 0x0000000000007941 */ /* 0x000fea0003800000 */
.L_x_252:
[----:B------:R-:W-:Y:S06]  /*6e60*/  BAR.SYNC.DEFER_BLOCKING 0x1, 0x100 ;  /* 0x0044000000007b1d */ /* 0x000fec0000010000 */
[----:B------:R4:W-:Y:S04]  /*6e70*/  STS.128 [R0], R88 ;  /* 0x0000005800007388 */ /* 0x0009e80000000c00 */
        /* <DEDUP_REMOVED lines=23> */
[----:B------:R-:W1:Y:S01]  /*6ff0*/  S2R R3, SR_CgaCtaId ;  /* 0x0000000000037919 */ /* 0x000e620000008800 */
[----:B------:R-:W-:Y:S01]  /*7000*/  MOV R2, 0x400 ;  /* 0x0000040000027802 */ /* 0x000fe20000000f00 */
[----:B------:R-:W-:Y:S01]  /*7010*/  UMOV UR7, 0x1000 ;  /* 0x0000100000077882 */ /* 0x000fe20000000000 */
[----:B------:R-:W-:Y:S01]  /*7020*/  R2UR UR4, R8 ;  /* 0x00000000080472ca */ /* 0x000fe200000e0000 */
[----:B------:R-:W-:Y:S01]  /*7030*/  UMOV UR8, 0x0 ;  /* 0x0000000000087882 */ /* 0x000fe20000000000 */
[----:B------:R-:W-:Y:S01]  /*7040*/  R2UR UR5, R7 ;  /* 0x00000000070572ca */ /* 0x000fe200000e0000 */
[----:B------:R-:W-:Y:S01]  /*7050*/  UMOV UR9, 0x14f00000 ;  /* 0x14f0000000097882 */ /* 0x000fe20000000000 */
[----:B------:R-:W-:Y:S02]  /*7060*/  PLOP3.LUT P0, PT, PT, PT, PT, 0x80, 0x0 ;  /* 0x000000000000781c */ /* 0x000fe40003f0f070 */
[----:B-1----:R-:W-:-:S04]  /*7070*/  LEA R2, R3, R2, 0x18 ;  /* 0x0000000203027211 */ /* 0x002fc800078ec0ff */
[----:B------:R-:W-:-:S15]  /*7080*/  R2UR UR6, R2 ;  /* 0x00000000020672ca */ /* 0x000fde00000e0000 */
.L_x_255:
[----:B------:R-:W-:Y:S01]  /*7090*/  @P0 ELECT P1, URZ, PT ;  /* 0x00000000003f082f */ /* 0x000fe20003820000 */
[----:B------:R1:W-:-:S12]  /*70a0*/  UBLKRED.G.S.ADD.F32.RN [UR4], [UR6], UR7, desc[UR8] ;  /* 0x00000804060073bb */ /* 0x0003d800080a1407 */
[----:B------:R-:W-:Y:S02]  /*70b0*/  @P1 PLOP3.LUT P0, PT, P1, PT, PT, 0x8, 0x0 ;  /* 0x000000000000181c */ /* 0x000fe40000f0e170 */
[----:B------:R-:W-:-:S11]  /*70c0*/  PLOP3.LUT P1, PT, PT, PT, PT, 0x8, 0x0 ;  /* 0x000000000000781c */ /* 0x000fd60003f2e170 */
[----:B-1----:R-:W-:Y:S05]  /*70d0*/  @P0 BRA.U.ANY `(.L_x_255) ;  /* 0xfffffffd00ec0947 */ /* 0x002fea000393ffff */
[----:B------:R0:W-:Y:S01]  /*70e0*/  UTMACMDFLUSH ;  /* 0x00000000000079b7 */ /* 0x0001e20000000000 */
[----:B------:R-:W-:-:S04]  /*70f0*/  DEPBAR.LE SB0, 0x0 ;  /* 0x000080000000791a */ /* 0x000fc80000000000 */
[----:B------:R-:W-:Y:S05]  /*7100*/  BRA `(.L_x_232) ;  /* 0x0000002800207947 */ /* 0x000fea0003800000 */
.L_x_230:
        /* <DEDUP_REMOVED lines=14> */
[----:B------:R-:W-:-:S06]  /*71f0*/  ELECT P0, URZ, PT ;  /* 0x00000000003f782f */ /* 0x000fcc0003800000 */
[----:B------:R-:W2:Y:S01]  /*7200*/  LDC R2, c[0x0][0x280] ;  /* 0x0000a000ff027b82 */ /* 0x000ea20000000800 */
[----:B-1----:R-:W-:-:S04]  /*7210*/  USHF.R.S32.HI UR4, URZ, 0x1f, UR10 ;  /* 0x0000001f3f047899 */ /* 0x002fc8000801140a */
[----:B------:R-:W-:Y:S02]  /*7220*/  UIMAD UR6, UR4, UR8, URZ ;  /* 0x00000008040672a4 */ /* 0x000fe4000f8e023f */
[----:B------:R-:W-:Y:S01]  /*7230*/  UIMAD.WIDE.U32 UR4, UR10, UR8, URZ ;  /* 0x000000080a0472a5 */ /* 0x000fe2000f8e003f */
[----:B--2---:R-:W-:Y:S01]  /*7240*/  ISETP.GE.AND P1, PT, R2, 0x1, PT ;  /* 0x000000010200780c */ /* 0x004fe20003f26270 */
[----:B------:R-:W-:Y:S02]  /*7250*/  UIMAD UR6, UR10, UR9, UR6 ;  /* 0x000000090a0672a4 */ /* 0x000fe4000f8e0206 */
[----:B------:R-:W-:Y:S01]  /*7260*/  USHF.R.S32.HI UR8, URZ, 0x1f, UR7 ;  /* 0x0000001f3f087899 */ /* 0x000fe20008011407 */
[----:B------:R-:W-:Y:S01]  /*7270*/  ULDC.64 UR10, c[0x0][0x2e0] ;  /* 0x0000b800000a7ab9 */ /* 0x000fe20000000a00 */
        /* <DEDUP_REMOVED lines=28> */
.L_x_270:
        /* <DEDUP_REMOVED lines=21> */
.L_x_259:
[----:B------:R-:W-:Y:S05]  /*7590*/  BSYNC B0 ;  /* 0x0000000000007941 */ /* 0x000fea0003800000 */
.L_x_258:
        /* <DEDUP_REMOVED lines=13> */
.L_x_261:
[----:B------:R-:W-:Y:S05]  /*7670*/  BSYNC B0 ;  /* 0x0000000000007941 */ /* 0x000fea0003800000 */
.L_x_260:
[----:B------:R-:W-:Y:S06]  /*7680*/  BAR.ARV 0xa, 0xa0 ;  /* 0x0282800000007b1d */ /* 0x000fec0000002000 */
[----:B------:R-:W-:Y:S04]  /*7690*/  BSSY B0, `(.L_x_262) ;  /* 0x0000003000007945 */ /* 0x000fe80003800000 */
[----:B------:R-:W-:Y:S05]  /*76a0*/  @!P0 BRA `(.L_x_263) ;  /* 0x0000000000048947 */ /* 0x000fea0003800000 */
[----:B------:R-:W-:-:S04]  /*76b0*/  DEPBAR.LE SB0, 0x0 ;  /* 0x000080000000791a */ /* 0x000fc80000000000 */
.L_x_263:
[----:B------:R-:W-:Y:S05]  /*76c0*/  BSYNC B0 ;  /* 0x0000000000007941 */ /* 0x000fea0003800000 */
.L_x_262:
        /* <DEDUP_REMOVED lines=13> */
.L_x_265:
[----:B------:R-:W-:Y:S05]  /*77a0*/  BSYNC B0 ;  /* 0x0000000000007941 */ /* 0x000fea0003800000 */
.L_x_264:
        /* <DEDUP_REMOVED lines=13> */
.L_x_267:
[----:B------:R-:W-:Y:S05]  /*7880*/  BSYNC B0 ;  /* 0x0000000000007941 */ /* 0x000fea0003800000 */
.L_x_266:
[----:B------:R-:W-:Y:S01]  /*7890*/  VIADD R0, R0, 0xfffffffe ;  /* 0xfffffffe00007836 */ /* 0x000fe20000000000 */
[----:B------:R-:W-:Y:S06]  /*78a0*/  BAR.ARV 0xa, 0xa0 ;  /* 0x0282800000007b1d */ /* 0x000fec0000002000 */
[----:B------:R-:W-:Y:S01]  /*78b0*/  BSSY B0, `(.L_x_268) ;  /* 0x0000004000007945 */ /* 0x000fe20003800000 */
[----:B------:R-:W-:-:S03]  /*78c0*/  ISETP.NE.AND P1, PT, R0, RZ, PT ;  /* 0x000000ff0000720c */ /* 0x000fc60003f25270 */
[----:B------:R-:W-:Y:S10]  /*78d0*/  @!P0 BRA `(.L_x_269) ;  /* 0x0000000000048947 */ /* 0x000ff40003800000 */
[----:B------:R-:W-:-:S04]  /*78e0*/  DEPBAR.LE SB0, 0x0 ;  /* 0x000080000000791a */ /* 0x000fc80000000000 */
.L_x_269:
[----:B------:R-:W-:Y:S05]  /*78f0*/  BSYNC B0 ;  /* 0x0000000000007941 */ /* 0x000fea0003800000 */
.L_x_268:
[----:B------:R-:W-:Y:S06]  /*7900*/  BAR.ARV 0xb, 0xa0 ;  /* 0x02c2800000007b1d */ /* 0x000fec0000002000 */
[----:B------:R-:W-:Y:S02]  /*7910*/  UIADD3 UR5, UR5, 0x2, URZ ;  /* 0x0000000205057890 */ /* 0x000fe4000fffe03f */
[----:B------:R-:W-:Y:S01]  /*7920*/  UIADD3 UR4, UR4, 0x1, URZ ;  /* 0x0000000104047890 */ /* 0x000fe2000fffe03f */
[----:B------:R-:W-:Y:S11]  /*7930*/  @P1 BRA `(.L_x_270) ;  /* 0xfffffff800c01947 */ /* 0x000ff6000383ffff */
[----:B------:R-:W-:-:S12]  /*7940*/  UIADD3 UR4, UR9, 0x5000, URZ ;  /* 0x0000500009047890 */ /* 0x000fd8000fffe03f */
.L_x_257:
        /* <DEDUP_REMOVED lines=19> */
.L_x_272:
[----:B------:R-:W-:Y:S05]  /*7a80*/  BSYNC B0 ;  /* 0x0000000000007941 */ /* 0x000fea0003800000 */
.L_x_271:
        /* <DEDUP_REMOVED lines=19> */
.L_x_274:
[----:B------:R-:W-:Y:S05]  /*7bc0*/  BSYNC B0 ;  /* 0x0000000000007941 */ /* 0x000fea0003800000 */
.L_x_273:
[----:B------:R-:W-:Y:S06]  /*7bd0*/  BAR.ARV 0xa, 0xa0 ;  /* 0x0282800000007b1d */ /* 0x000fec0000002000 */
[----:B------:R-:W-:Y:S04]  /*7be0*/  BSSY B0, `(.L_x_275) ;  /* 0x0000003000007945 */ /* 0x000fe80003800000 */
[----:B------:R-:W-:Y:S05]  /*7bf0*/  @!P0 BRA `(.L_x_276) ;  /* 0x0000000000048947 */ /* 0x000fea0003800000 */
[----:B------:R-:W-:-:S04]  /*7c00*/  DEPBAR.LE SB0, 0x0 ;  /* 0x000080000000791a */ /* 0x000fc80000000000 */
.L_x_276:
[----:B------:R-:W-:Y:S05]  /*7c10*/  BSYNC B0 ;  /* 0x0000000000007941 */ /* 0x000fea0003800000 */
.L_x_275:
[----:B------:R-:W-:Y:S06]  /*7c20*/  BAR.ARV 0xb, 0xa0 ;  /* 0x02c2800000007b1d */ /* 0x000fec0000002000 */
[----:B------:R-:W-:Y:S05]  /*7c30*/  BRA `(.L_x_232) ;  /* 0x0000001c00547947 */ /* 0x000fea0003800000 */
.L_x_256:
        /* <DEDUP_REMOVED lines=55> */
.L_x_307:
        /* <DEDUP_REMOVED lines=10> */
.L_x_280:
        /* <DEDUP_REMOVED lines=84> */
.L_x_291:
[----:B------:R-:W-:-:S04]  /*8590*/  SHF.L.U32 R21, R18, 0x1f, RZ ;  /* 0x0000001f12157819 */ /* 0x000fc800000006ff */
[----:B-1----:R-:W1:Y:S02]  /*85a0*/  SYNCS.PHASECHK.TRANS64.TRYWAIT P1, [R20+URZ+0x38840], R21 ;  /* 0x03884015140075a7 */ /* 0x002e64000802017f */
[----:B-12---:R-:W-:Y:S05]  /*85b0*/  @!P1 BRA `(.L_x_283) ;  /* 0x0000001400789947 */ /* 0x006fea0003800000 */
.L_x_308:
[----:B------:R-:W-:Y:S05]  /*85c0*/  @P0 BRA `(.L_x_284) ;  /* 0x0000000000140947 */ /* 0x000fea0003800000 */
[----:B------:R-:W-:Y:S01]  /*85d0*/  ISETP.NE.AND P1, PT, R12, RZ, PT ;  /* 0x000000ff0c00720c */ /* 0x000fe20003f25270 */
[----:B------:R-:W-:-:S04]  /*85e0*/  IMAD.MOV.U32 R3, RZ, RZ, 0x5140 ;  /* 0x00005140ff037424 */ /* 0x000fc800078e00ff */
[----:B------:R2:W-:Y:S08]  /*85f0*/  SYNCS.ARRIVE.TRANS64 RZ, [R20+URZ+0x38830], R3 ;  /* 0x0388300314ff79a7 */ /* 0x0005f0000800003f */
[----:B------:R-:W-:Y:S05]  /*8600*/  @!P1 BRA `(.L_x_284) ;  /* 0x0000000000049947 */ /* 0x000fea0003800000 */
[----:B------:R-:W-:Y:S01]  /*8610*/  BPT.TRAP 0x1 ;  /* 0x000000040000795c */ /* 0x000fe20000300000 */
.L_x_284:
        /* <DEDUP_REMOVED lines=36> */
.L_x_309:
[----:B------:R-:W-:Y:S05]  /*8860*/  @P0 BRA `(.L_x_286) ;  /* 0x0000000000140947 */ /* 0x000fea0003800000 */
[----:B------:R-:W-:Y:S01]  /*8870*/  ISETP.NE.AND P1, PT, R12, RZ, PT ;  /* 0x000000ff0c00720c */ /* 0x000fe20003f25270 */
[----:B------:R-:W-:-:S04]  /*8880*/  IMAD.MOV.U32 R0, RZ, RZ, 0x5140 ;  /* 0x00005140ff007424 */ /* 0x000fc800078e00ff */
[----:B------:R4:W-:Y:S08]  /*8890*/  SYNCS.ARRIVE.TRANS64 RZ, [R20+URZ+0x38818], R0 ;  /* 0x0388180014ff79a7 */ /* 0x0009f0000800003f */
[----:B------:R-:W-:Y:S05]  /*88a0*/  @!P1 BRA `(.L_x_286) ;  /* 0x0000000000049947 */ /* 0x000fea0003800000 */
[----:B------:R-:W-:Y:S01]  /*88b0*/  BPT.TRAP 0x1 ;  /* 0x000000040000795c */ /* 0x000fe20000300000 */
.L_x_286:
        /* <DEDUP_REMOVED lines=27> */
.L_x_310:
        /* <DEDUP_REMOVED lines=9> */
.L_x_288:
        /* <DEDUP_REMOVED lines=31> */
.L_x_312:
[----:B------:R-:W-:Y:S05]  /*8cf0*/  @P0 BRA `(.L_x_290) ;  /* 0x0000000000140947 */ /* 0x000fea0003800000 */
[----:B------:R-:W-:Y:S01]  /*8d00*/  ISETP.NE.AND P1, PT, R12, RZ, PT ;  /* 0x000000ff0c00720c */ /* 0x000fe20003f25270 */
[----:B-1----:R-:W-:-:S04]  /*8d10*/  IMAD.MOV.U32 R5, RZ, RZ, 0x5140 ;  /* 0x00005140ff057424 */ /* 0x002fc800078e00ff */
[----:B------:R2:W-:Y:S08]  /*8d20*/  SYNCS.ARRIVE.TRANS64 RZ, [R20+URZ+0x38810], R5 ;  /* 0x0388100514ff79a7 */ /* 0x0005f0000800003f */
[----:B------:R-:W-:Y:S05]  /*8d30*/  @!P1 BRA `(.L_x_290) ;  /* 0x0000000000049947 */ /* 0x000fea0003800000 */
[----:B------:R-:W-:Y:S01]  /*8d40*/  BPT.TRAP 0x1 ;  /* 0x000000040000795c */ /* 0x000fe20000300000 */
.L_x_290:
        /* <DEDUP_REMOVED lines=28> */
.L_x_282:
[----:B------:R-:W-:-:S13]  /*8f10*/  ISETP.NE.AND P1, PT, R10, RZ, PT ;  /* 0x000000ff0a00720c */ /* 0x000fda0003f25270 */
[----:B------:R-:W-:Y:S05]  /*8f20*/  @!P1 BRA `(.L_x_281) ;  /* 0x0000000400289947 */ /* 0x000fea0003800000 */
[----:B------:R-:W-:-:S04]  /*8f30*/  SHF.L.U32 R9, R18, 0x1f, RZ ;  /* 0x0000001f12097819 */ /* 0x000fc800000006ff */
[----:B------:R-:W3:Y:S02]  /*8f40*/  SYNCS.PHASECHK.TRANS64.TRYWAIT P1, [R20+URZ+0x38840], R9 ;  /* 0x03884009140075a7 */ /* 0x000ee4000802017f */
[----:B---3--:R-:W-:Y:S05]  /*8f50*/  @!P1 BRA `(.L_x_292) ;  /* 0x0000000c00649947 */ /* 0x008fea0003800000 */
.L_x_313:
[----:B------:R-:W-:Y:S05]  /*8f60*/  @P0 BRA `(.L_x_293) ;  /* 0x0000000000140947 */ /* 0x000fea0003800000 */
[----:B------:R-:W-:Y:S01]  /*8f70*/  ISETP.NE.AND P1, PT, R12, RZ, PT ;  /* 0x000000ff0c00720c */ /* 0x000fe20003f25270 */
[----:B-12---:R-:W-:-:S04]  /*8f80*/  IMAD.MOV.U32 R5, RZ, RZ, 0x5140 ;  /* 0x00005140ff057424 */ /* 0x006fc800078e00ff */
[----:B------:R4:W-:Y:S08]  /*8f90*/  SYNCS.ARRIVE.TRANS64 RZ, [R20+URZ+0x38830], R5 ;  /* 0x0388300514ff79a7 */ /* 0x0009f0000800003f */
[----:B------:R-:W-:Y:S05]  /*8fa0*/  @!P1 BRA `(.L_x_293) ;  /* 0x0000000000049947 */ /* 0x000fea0003800000 */
[----:B------:R-:W-:Y:S01]  /*8fb0*/  BPT.TRAP 0x1 ;  /* 0x000000040000795c */ /* 0x000fe20000300000 */
.L_x_293:
        /* <DEDUP_REMOVED lines=33> */
.L_x_314:
[----:B------:R-:W-:Y:S05]  /*91d0*/  @P0 BRA `(.L_x_295) ;  /* 0x0000000000140947 */ /* 0x000fea0003800000 */
[----:B------:R-:W-:Y:S01]  /*91e0*/  ISETP.NE.AND P0, PT, R12, RZ, PT ;  /* 0x000000ff0c00720c */ /* 0x000fe20003f05270 */
[----:B------:R-:W-:-:S04]  /*91f0*/  IMAD.MOV.U32 R5, RZ, RZ, 0x5140 ;  /* 0x00005140ff057424 */ /* 0x000fc800078e00ff */
[----:B------:R2:W-:Y:S08]  /*9200*/  SYNCS.ARRIVE.TRANS64 RZ, [R20+URZ+0x38818], R5 ;  /* 0x0388180514ff79a7 */ /* 0x0005f0000800003f */
[----:B------:R-:W-:Y:S05]  /*9210*/  @!P0 BRA `(.L_x_295) ;  /* 0x0000000000048947 */ /* 0x000fea0003800000 */
[----:B------:R-:W-:Y:S01]  /*9220*/  BPT.TRAP 0x1 ;  /* 0x000000040000795c */ /* 0x000fe20000300000 */
.L_x_295:
        /* <DEDUP_REMOVED lines=26> */
.L_x_281:
[----:B------:R-:W-:Y:S01]  /*93d0*/  IMAD R4, R13, 0x8, R20 ;  /* 0x000000080d047824 */ /* 0x000fe200078e0214 */
[----:B------:R-:W-:Y:S01]  /*93e0*/  SHF.L.U32 R3, R18, 0x1f, RZ ;  /* 0x0000001f12037819 */ /* 0x000fe200000006ff */
[----:B------:R-:W4:Y:S03]  /*93f0*/  S2R R2, SR_TID.X ;  /* 0x0000000000027919 */ /* 0x000f260000002100 */
[----:B------:R-:W5:Y:S01]  /*9400*/  SYNCS.PHASECHK.TRANS64.TRYWAIT P0, [R4+URZ+0x38840], R3 ;  /* 0x03884003040075a7 */ /* 0x000f62000800017f */
[----:B----4-:R-:W-:-:S04]  /*9410*/  LOP3.LUT R2, R2, 0x7f, RZ, 0xc0, !PT ;  /* 0x0000007f02027812 */ /* 0x010fc800078ec0ff */
[----:B------:R-:W-:Y:S01]  /*9420*/  ISETP.NE.AND P1, PT, R2, RZ, PT ;  /* 0x000000ff0200720c */ /* 0x000fe20003f25270 */
[----:B-----5:R-:W-:-:S12]  /*9430*/  @!P0 BRA `(.L_x_296) ;  /* 0x0000000800548947 */ /* 0x020fd80003800000 */
.L_x_315:
[----:B------:R-:W-:Y:S05]  /*9440*/  @P1 BRA `(.L_x_297) ;  /* 0x0000000000181947 */ /* 0x000fea0003800000 */
[----:B------:R-:W5:Y:S01]  /*9450*/  S2R R2, SR_TID.X ;  /* 0x0000000000027919 */ /* 0x000f620000002100 */
[----:B----4-:R-:W-:-:S04]  /*9460*/  IMAD.MOV.U32 R3, RZ, RZ, 0x5140 ;  /* 0x00005140ff037424 */ /* 0x010fc800078e00ff */
[----:B------:R4:W-:Y:S01]  /*9470*/  SYNCS.ARRIVE.TRANS64 RZ, [R4+URZ+0x38830], R3 ;  /* 0x0388300304ff79a7 */ /* 0x0009e2000800003f */
[----:B-----5:R-:W-:-:S13]  /*9480*/  LOP3.LUT P0, RZ, R2, 0x1f, RZ, 0xc0, !PT ;  /* 0x0000001f02ff7812 */ /* 0x020fda000780c0ff */
[----:B----4-:R-:W-:Y:S05]  /*9490*/  @!P0 BRA `(.L_x_297) ;  /* 0x0000000000048947 */ /* 0x010fea0003800000 */
[----:B------:R-:W-:Y:S01]  /*94a0*/  BPT.TRAP 0x1 ;  /* 0x000000040000795c */ /* 0x000fe20000300000 */
.L_x_297:
        /* <DEDUP_REMOVED lines=40> */
.L_x_278:
[----:B------:R-:W-:Y:S05]  /*9730*/  BSYNC B0 ;  /* 0x0000000000007941 */ /* 0x000fea0003800000 */
.L_x_277:
[----:B------:R-:W-:-:S03]  /*9740*/  UMOV UR6, 0xffffffff ;  /* 0xffffffff00067882 */ /* 0x000fc60000000000 */
[----:B------:R-:W-:Y:S05]  /*9750*/  BRA.DIV UR6, `(.L_x_298) ;  /* 0x0000000606a07947 */ /* 0x000fea000b800000 */
[----:B------:R-:W-:-:S13]  /*9760*/  ELECT P0, URZ, PT ;  /* 0x00000000003f782f */ /* 0x000fda0003800000 */
.L_x_318:
[----:B------:R-:W-:Y:S05]  /*9770*/  @!P0 BRA `(.L_x_232) ;  /* 0x0000000000848947 */ /* 0x000fea0003800000 */
[----:B------:R-:W2:Y:S02]  /*9780*/  LDL.LU R2, [R1] ;  /* 0x0000000001027983 */ /* 0x000ea40000300800 */
[----:B--2---:R-:W-:-:S04]  /*9790*/  LOP3.LUT R2, R2, 0x2, RZ, 0xfc, !PT ;  /* 0x0000000202027812 */ /* 0x004fc800078efcff */
[----:B------:R-:W-:-:S13]  /*97a0*/  ISETP.NE.AND P0, PT, R2, 0x3, PT ;  /* 0x000000030200780c */ /* 0x000fda0003f05270 */
[----:B------:R-:W-:Y:S05]  /*97b0*/  @!P0 BRA `(.L_x_299) ;  /* 0x0000000000048947 */ /* 0x000fea0003800000 */
[----:B------:R-:W-:Y:S01]  /*97c0*/  BPT.TRAP 0x1 ;  /* 0x000000040000795c */ /* 0x000fe20000300000 */
.L_x_299:
        /* <DEDUP_REMOVED lines=15> */
.L_x_319:
[----:B------:R-:W2:Y:S02]  /*98c0*/  SYNCS.PHASECHK.TRANS64.TRYWAIT P1, [R3+URZ], R2 ;  /* 0x00000002030075a7 */ /* 0x000ea4000802017f */
[----:B--2---:R-:W-:Y:S05]  /*98d0*/  @!P1 BRA `(.L_x_301) ;  /* 0x0000000400789947 */ /* 0x004fea0003800000 */
.L_x_320:
[----:B------:R-:W-:Y:S05]  /*98e0*/  @!P0 BRA `(.L_x_302) ;  /* 0x0000000000048947 */ /* 0x000fea0003800000 */
[----:B------:R-:W-:Y:S01]  /*98f0*/  BPT.TRAP 0x1 ;  /* 0x000000040000795c */ /* 0x000fe20000300000 */
.L_x_302:
[----:B--2---:R-:W-:-:S04]  /*9900*/  VIADD R3, R8, 0x38840 ;  /* 0x0003884008037836 */ /* 0x004fc80000000000 */
[----:B------:R-:W-:-:S04]  /*9910*/  IMAD R5, R0, 0x8, R3 ;  /* 0x0000000800057824 */ /* 0x000fc800078e0203 */
[----:B------:R-:W2:Y:S02]  /*9920*/  SYNCS.PHASECHK.TRANS64.TRYWAIT P0, [R5+URZ], R4 ;  /* 0x00000004050075a7 */ /* 0x000ea4000800017f */
[----:B--2---:R-:W-:Y:S05]  /*9930*/  @!P0 BRA `(.L_x_303) ;  /* 0x0000000400748947 */ /* 0x004fea0003800000 */
.L_x_321:
[----:B------:R-:W-:-:S07]  /*9940*/  IMAD R3, R6, 0x8, R3 ;  /* 0x0000000806037824 */ /* 0x000fce00078e0203 */
.L_x_304:
[----:B---3--:R3:W4:Y:S02]  /*9950*/  SYNCS.PHASECHK.TRANS64.TRYWAIT P0, [R3+URZ], R2 ;  /* 0x00000002030075a7 */ /* 0x008724000800017f */
[----:B----4-:R-:W-:Y:S05]  /*9960*/  @!P0 NANOSLEEP.SYNCS 0x989680 ;  /* 0x009896800000895d */ /* 0x010fea0003900000 */
[----:B------:R-:W4:Y:S02]  /*9970*/  @!P0 SYNCS.PHASECHK.TRANS64 P0, [R3+URZ], R2 ;  /* 0x00000002030085a7 */ /* 0x000f24000800007f */
[----:B----4-:R-:W-:Y:S05]  /*9980*/  @!P0 BRA `(.L_x_304) ;  /* 0xfffffffc00f08947 */ /* 0x010fea000383ffff */
.L_x_232:
[----:B------:R-:W-:Y:S05]  /*9990*/  BSYNC B6 ;  /* 0x0000000000067941 */ /* 0x000fea0003800000 */
.L_x_229:
[----:B------:R-:W-:Y:S05]  /*99a0*/  EXIT ;  /* 0x000000000000794d */ /* 0x000fea0003800000 */
.L_x_237:
[----:B------:R-:W-:Y:S02]  /*99b0*/  IMAD.MOV.U32 R13, RZ, RZ, R17 ;  /* 0x000000ffff0d7224 */ /* 0x000fe400078e0011 */
[----:B------:R-:W-:Y:S02]  /*99c0*/  IMAD.MOV.U32 R12, RZ, RZ, RZ ;  /* 0x000000ffff0c7224 */ /* 0x000fe400078e00ff */
[----:B------:R-:W-:Y:S02]  /*99d0*/  IMAD.MOV.U32 R11, RZ, RZ, 0x1f ;  /* 0x0000001fff0b7424 */ /* 0x000fe400078e00ff */
[----:B------:R-:W-:-:S07]  /*99e0*/  IMAD.MOV.U32 R15, RZ, RZ, -0x1 ;  /* 0xffffffffff0f7424 */ /* 0x000fce00078e00ff */
[----:B------:R-:W-:Y:S05]  /*99f0*/  WARPSYNC.COLLECTIVE R15, `(.L_x_305) ;  /* 0x000000000f087348 */ /* 0x000fea0003c00000 */
[----:B------:R1:W2:Y:S02]  /*9a00*/  SHFL.IDX P6, R14, R13, R12, R11 ;  /* 0x0000000c0d0e7389 */ /* 0x0002a400000c000b */
[----:B-12---:R-:W-:Y:S01]  /*9a10*/  ENDCOLLECTIVE ;  /* 0x000000000000791b */ /* 0x006fe20003800000 */
.L_x_305:
[----:B------:R-:W-:Y:S05]  /*9a20*/  BRA `(.L_x_306) ;  /* 0xffffff70004c7947 */ /* 0x000fea000383ffff */
.L_x_239:
[----:B------:R-:W3:Y:S01]  /*9a30*/  S2R R2, SR_CgaCtaId ;  /* 0x0000000000027919 */ /* 0x000ee20000008800 */
[----:B--2---:R-:W-:-:S04]  /*9a40*/  MOV R0, 0x400 ;  /* 0x0000040000007802 */ /* 0x004fc80000000f00 */
[----:B---3--:R-:W-:-:S04]  /*9a50*/  LEA R0, R2, R0, 0x18 ;  /* 0x0000000002007211 */ /* 0x008fc800078ec0ff */
[----:B------:R2:W3:Y:S03]  /*9a60*/  SYNCS.PHASECHK.TRANS64.TRYWAIT P0, [R0+URZ+0x38800], R10 ;  /* 0x0388000a000075a7 */ /* 0x0004e6000800017f */
[----:B---3--:R-:W-:Y:S05]  /*9a70*/  @!P0 NANOSLEEP.SYNCS 0x989680 ;  /* 0x009896800000895d */ /* 0x008fea0003900000 */
[----:B------:R-:W3:Y:S02]  /*9a80*/  @!P0 SYNCS.PHASECHK.TRANS64 P0, [R0+URZ+0x38800], R10 ;  /* 0x0388000a000085a7 */ /* 0x000ee4000800007f */
[----:B---3--:R-:W-:Y:S05]  /*9a90*/  @!P0 BRA `(.L_x_239) ;  /* 0xfffffffc00e48947 */ /* 0x008fea000383ffff */
[----:B------:R-:W-:Y:S05]  /*9aa0*/  BRA `(.L_x_238) ;  /* 0xffffff7000987947 */ /* 0x000fea000383ffff */
.L_x_244:
[----:B---3--:R3:W4:Y:S02]  /*9ab0*/  SYNCS.PHASECHK.TRANS64.TRYWAIT P1, [R2+URZ+0x38810], R153 ;  /* 0x03881099020075a7 */ /* 0x008724000802017f */
[----:B----4-:R-:W-:Y:S05]  /*9ac0*/  @!P1 NANOSLEEP.SYNCS 0x989680 ;  /* 0x009896800000995d */ /* 0x010fea0003900000 */
[----:B------:R-:W4:Y:S02]  /*9ad0*/  @!P1 SYNCS.PHASECHK.TRANS64 P1, [R2+URZ+0x38810], R153 ;  /* 0x03881099020095a7 */ /* 0x000f24000802007f */
[----:B----4-:R-:W-:Y:S05]  /*9ae0*/  @!P1 BRA `(.L_x_244) ;  /* 0xfffffffc00f09947 */ /* 0x010fea000383ffff */
[----:B------:R-:W-:Y:S05]  /*9af0*/  BRA `(.L_x_243) ;  /* 0xffffff7c00707947 */ /* 0x000fea000383ffff */
.L_x_248:
[----:B------:R1:W1:Y:S02]  /*9b00*/  SYNCS.PHASECHK.TRANS64.TRYWAIT P1, [R2+URZ+0x38830], R153 ;  /* 0x03883099020075a7 */ /* 0x000264000802017f */
[----:B-1----:R-:W-:Y:S05]  /*9b10*/  @!P1 NANOSLEEP.SYNCS 0x989680 ;  /* 0x009896800000995d */ /* 0x002fea0003900000 */
[----:B------:R-:W1:Y:S02]  /*9b20*/  @!P1 SYNCS.PHASECHK.TRANS64 P1, [R2+URZ+0x38830], R153 ;  /* 0x03883099020095a7 */ /* 0x000e64000802007f */
[----:B-1----:R-:W-:Y:S05]  /*9b30*/  @!P1 BRA `(.L_x_248) ;  /* 0xfffffffc00f09947 */ /* 0x002fea000383ffff */
[----:B------:R-:W-:Y:S05]  /*9b40*/  BRA `(.L_x_247) ;  /* 0xffffff8c00fc7947 */ /* 0x000fea000383ffff */
.L_x_279:
[----:B-1----:R1:W2:Y:S02]  /*9b50*/  SYNCS.PHASECHK.TRANS64.TRYWAIT P1, [R20+URZ+0x38820], R3 ;  /* 0x03882003140075a7 */ /* 0x0022a4000802017f */
[----:B--2---:R-:W-:Y:S05]  /*9b60*/  @!P1 NANOSLEEP.SYNCS 0x989680 ;  /* 0x009896800000995d */ /* 0x004fea0003900000 */
[----:B------:R-:W2:Y:S02]  /*9b70*/  @!P1 SYNCS.PHASECHK.TRANS64 P1, [R20+URZ+0x38820], R3 ;  /* 0x03882003140095a7 */ /* 0x000ea4000802007f */
[----:B--2---:R-:W-:Y:S05]  /*9b80*/  @!P1 BRA `(.L_x_279) ;  /* 0xfffffffc00f09947 */ /* 0x004fea000383ffff */
[----:B------:R-:W-:Y:S05]  /*9b90*/  BRA `(.L_x_307) ;  /* 0xffffffe400047947 */ /* 0x000fea000383ffff */
.L_x_283:
[----:B-1----:R1:W2:Y:S02]  /*9ba0*/  SYNCS.PHASECHK.TRANS64.TRYWAIT P1, [R20+URZ+0x38840], R21 ;  /* 0x03884015140075a7 */ /* 0x0022a4000802017f */
[----:B--2---:R-:W-:Y:S05]  /*9bb0*/  @!P1 NANOSLEEP.SYNCS 0x989680 ;  /* 0x009896800000995d */ /* 0x004fea0003900000 */
[----:B------:R-:W2:Y:S02]  /*9bc0*/  @!P1 SYNCS.PHASECHK.TRANS64 P1, [R20+URZ+0x38840], R21 ;  /* 0x03884015140095a7 */ /* 0x000ea4000802007f */
[----:B--2---:R-:W-:Y:S05]  /*9bd0*/  @!P1 BRA `(.L_x_283) ;  /* 0xfffffffc00f09947 */ /* 0x004fea000383ffff */
[----:B------:R-:W-:Y:S05]  /*9be0*/  BRA `(.L_x_308) ;  /* 0xffffffe800747947 */ /* 0x000fea000383ffff */
.L_x_285:
[----:B---3--:R3:W4:Y:S02]  /*9bf0*/  SYNCS.PHASECHK.TRANS64.TRYWAIT P1, [R20+URZ+0x38828], R21 ;  /* 0x03882815140075a7 */ /* 0x008724000802017f */
[----:B----4-:R-:W-:Y:S05]  /*9c00*/  @!P1 NANOSLEEP.SYNCS 0x989680 ;  /* 0x009896800000995d */ /* 0x010fea0003900000 */
[----:B------:R-:W4:Y:S02]  /*9c10*/  @!P1 SYNCS.PHASECHK.TRANS64 P1, [R20+URZ+0x38828], R21 ;  /* 0x03882815140095a7 */ /* 0x000f24000802007f */
[----:B----4-:R-:W-:Y:S05]  /*9c20*/  @!P1 BRA `(.L_x_285) ;  /* 0xfffffffc00f09947 */ /* 0x010fea000383ffff */
[----:B------:R-:W-:Y:S05]  /*9c30*/  BRA `(.L_x_309) ;  /* 0xffffffec00087947 */ /* 0x000fea000383ffff */
.L_x_287:
[----:B--2---:R2:W4:Y:S02]  /*9c40*/  SYNCS.PHASECHK.TRANS64.TRYWAIT P1, [R20+URZ+0x38848], R21 ;  /* 0x03884815140075a7 */ /* 0x004524000802017f */
[----:B----4-:R-:W-:Y:S05]  /*9c50*/  @!P1 NANOSLEEP.SYNCS 0x989680 ;  /* 0x009896800000995d */ /* 0x010fea0003900000 */
[----:B------:R-:W4:Y:S02]  /*9c60*/  @!P1 SYNCS.PHASECHK.TRANS64 P1, [R20+URZ+0x38848], R21 ;  /* 0x03884815140095a7 */ /* 0x000f24000802007f */
[----:B----4-:R-:W-:Y:S05]  /*9c70*/  @!P1 BRA `(.L_x_287) ;  /* 0xfffffffc00f09947 */ /* 0x010fea000383ffff */
[----:B------:R-:W-:Y:S05]  /*9c80*/  BRA `(.L_x_310) ;  /* 0xffffffec00787947 */ /* 0x000fea000383ffff */
.L_x_289:
[----:B------:R-:W-:-:S07]  /*9c90*/  SHF.L.U32 R5, R18, 0x1f, RZ ;  /* 0x0000001f12057819 */ /* 0x000fce00000006ff */
.L_x_311:
[----:B-1----:R1:W2:Y:S02]  /*9ca0*/  SYNCS.PHASECHK.TRANS64.TRYWAIT P1, [R20+URZ+0x38820], R5 ;  /* 0x03882005140075a7 */ /* 0x0022a4000802017f */
[----:B--2---:R-:W-:Y:S05]  /*9cb0*/  @!P1 NANOSLEEP.SYNCS 0x989680 ;  /* 0x009896800000995d */ /* 0x004fea0003900000 */
[----:B------:R-:W2:Y:S02]  /*9cc0*/  @!P1 SYNCS.PHASECHK.TRANS64 P1, [R20+URZ+0x38820], R5 ;  /* 0x03882005140095a7 */ /* 0x000ea4000802007f */
[----:B--2---:R-:W-:Y:S05]  /*9cd0*/  @!P1 BRA `(.L_x_311) ;  /* 0xfffffffc00f09947 */ /* 0x004fea000383ffff */
[----:B------:R-:W-:Y:S05]  /*9ce0*/  BRA `(.L_x_312) ;  /* 0xfffffff000007947 */ /* 0x000fea000383ffff */
.L_x_292:
[----:B---3--:R3:W4:Y:S02]  /*9cf0*/  SYNCS.PHASECHK.TRANS64.TRYWAIT P1, [R20+URZ+0x38840], R9 ;  /* 0x03884009140075a7 */ /* 0x008724000802017f */
[----:B----4-:R-:W-:Y:S05]  /*9d00*/  @!P1 NANOSLEEP.SYNCS 0x989680 ;  /* 0x009896800000995d */ /* 0x010fea0003900000 */
[----:B------:R-:W4:Y:S02]  /*9d10*/  @!P1 SYNCS.PHASECHK.TRANS64 P1, [R20+URZ+0x38840], R9 ;  /* 0x03884009140095a7 */ /* 0x000f24000802007f */
[----:B----4-:R-:W-:Y:S05]  /*9d20*/  @!P1 BRA `(.L_x_292) ;  /* 0xfffffffc00f09947 */ /* 0x010fea000383ffff */
[----:B------:R-:W-:Y:S05]  /*9d30*/  BRA `(.L_x_313) ;  /* 0xfffffff000887947 */ /* 0x000fea000383ffff */
.L_x_294:
[----:B-1----:R1:W2:Y:S02]  /*9d40*/  SYNCS.PHASECHK.TRANS64.TRYWAIT P1, [R20+URZ+0x38828], R9 ;  /* 0x03882809140075a7 */ /* 0x0022a4000802017f */
[----:B--2---:R-:W-:Y:S05]  /*9d50*/  @!P1 NANOSLEEP.SYNCS 0x989680 ;  /* 0x009896800000995d */ /* 0x004fea0003900000 */
[----:B------:R-:W2:Y:S02]  /*9d60*/  @!P1 SYNCS.PHASECHK.TRANS64 P1, [R20+URZ+0x38828], R9 ;  /* 0x03882809140095a7 */ /* 0x000ea4000802007f */
[----:B--2---:R-:W-:Y:S05]  /*9d70*/  @!P1 BRA `(.L_x_294) ;  /* 0xfffffffc00f09947 */ /* 0x004fea000383ffff */
[----:B------:R-:W-:Y:S05]  /*9d80*/  BRA `(.L_x_314) ;  /* 0xfffffff400107947 */ /* 0x000fea000383ffff */
.L_x_296:
[----:B----4-:R4:W1:Y:S02]  /*9d90*/  SYNCS.PHASECHK.TRANS64.TRYWAIT P0, [R4+URZ+0x38840], R3 ;  /* 0x03884003040075a7 */ /* 0x010864000800017f */
[----:B-1----:R-:W-:Y:S05]  /*9da0*/  @!P0 NANOSLEEP.SYNCS 0x989680 ;  /* 0x009896800000895d */ /* 0x002fea0003900000 */
[----:B------:R-:W1:Y:S02]  /*9db0*/  @!P0 SYNCS.PHASECHK.TRANS64 P0, [R4+URZ+0x38840], R3 ;  /* 0x03884003040085a7 */ /* 0x000e64000800007f */
[----:B-1----:R-:W-:Y:S05]  /*9dc0*/  @!P0 BRA `(.L_x_296) ;  /* 0xfffffffc00f08947 */ /* 0x002fea000383ffff */
[----:B------:R-:W-:Y:S05]  /*9dd0*/  BRA `(.L_x_315) ;  /* 0xfffffff400987947 */ /* 0x000fea000383ffff */
.L_x_298:
[----:B------:R-:W-:Y:S01]  /*9de0*/  BSSY B0, `(.L_x_316) ;  /* 0x0000006000007945 */ /* 0x000fe20003800000 */
[----:B------:R-:W-:-:S07]  /*9df0*/  IMAD.MOV.U32 R15, RZ, RZ, -0x1 ;  /* 0xffffffffff0f7424 */ /* 0x000fce00078e00ff */
[----:B------:R-:W-:Y:S05]  /*9e00*/  WARPSYNC.COLLECTIVE R15, `(.L_x_317) ;  /* 0x000000000f0c7348 */ /* 0x000fea0003c00000 */
[----:B------:R-:W-:Y:S02]  /*9e10*/  ELECT P6, UR62, PT ;  /* 0x00000000003e782f */ /* 0x000fe400038c0000 */
[----:B------:R-:W-:Y:S01]  /*9e20*/  MOV R14, UR62 ;  /* 0x0000003e000e7c02 */ /* 0x000fe20008000f00 */
[----:B------:R-:W-:Y:S10]  /*9e30*/  ENDCOLLECTIVE ;  /* 0x000000000000791b */ /* 0x000ff40003800000 */
.L_x_317:
[----:B------:R-:W-:Y:S05]  /*9e40*/  BSYNC B0 ;  /* 0x0000000000007941 */ /* 0x000fea0003800000 */
.L_x_316:
[----:B------:R-:W-:Y:S01]  /*9e50*/  PLOP3.LUT P0, PT, P6, PT, PT, 0x80, 0x0 ;  /* 0x000000000000781c */ /* 0x000fe2000370f070 */
[----:B------:R-:W-:-:S12]  /*9e60*/  BRA `(.L_x_318) ;  /* 0xfffffff800407947 */ /* 0x000fd8000383ffff */
.L_x_300:
[----:B-1----:R1:W2:Y:S02]  /*9e70*/  SYNCS.PHASECHK.TRANS64.TRYWAIT P1, [R7+URZ], R4 ;  /* 0x00000004070075a7 */ /* 0x0022a4000802017f */
[----:B--2---:R-:W-:Y:S05]  /*9e80*/  @!P1 NANOSLEEP.SYNCS 0x989680 ;  /* 0x009896800000995d */ /* 0x004fea0003900000 */
[----:B------:R-:W2:Y:S02]  /*9e90*/  @!P1 SYNCS.PHASECHK.TRANS64 P1, [R7+URZ], R4 ;  /* 0x00000004070095a7 */ /* 0x000ea4000802007f */
[----:B--2---:R-:W-:Y:S05]  /*9ea0*/  @!P1 BRA `(.L_x_300) ;  /* 0xfffffffc00f09947 */ /* 0x004fea000383ffff */
[----:B------:R-:W-:Y:S05]  /*9eb0*/  BRA `(.L_x_319) ;  /* 0xfffffff800807947 */ /* 0x000fea000383ffff */
.L_x_301:
[----:B--2---:R2:W3:Y:S02]  /*9ec0*/  SYNCS.PHASECHK.TRANS64.TRYWAIT P1, [R3+URZ], R2 ;  /* 0x00000002030075a7 */ /* 0x0044e4000802017f */
[----:B---3--:R-:W-:Y:S05]  /*9ed0*/  @!P1 NANOSLEEP.SYNCS 0x989680 ;  /* 0x009896800000995d */ /* 0x008fea0003900000 */
[----:B------:R-:W3:Y:S02]  /*9ee0*/  @!P1 SYNCS.PHASECHK.TRANS64 P1, [R3+URZ], R2 ;  /* 0x00000002030095a7 */ /* 0x000ee4000802007f */
[----:B---3--:R-:W-:Y:S05]  /*9ef0*/  @!P1 BRA `(.L_x_301) ;  /* 0xfffffffc00f09947 */ /* 0x008fea000383ffff */
[----:B------:R-:W-:Y:S05]  /*9f00*/  BRA `(.L_x_320) ;  /* 0xfffffff800747947 */ /* 0x000fea000383ffff */
.L_x_303:
[----:B--2---:R2:W3:Y:S02]  /*9f10*/  SYNCS.PHASECHK.TRANS64.TRYWAIT P0, [R5+URZ], R4 ;  /* 0x00000004050075a7 */ /* 0x0044e4000800017f */
[----:B---3--:R-:W-:Y:S05]  /*9f20*/  @!P0 NANOSLEEP.SYNCS 0x989680 ;  /* 0x009896800000895d */ /* 0x008fea0003900000 */
[----:B------:R-:W3:Y:S02]  /*9f30*/  @!P0 SYNCS.PHASECHK.TRANS64 P0, [R5+URZ], R4 ;  /* 0x00000004050085a7 */ /* 0x000ee4000800007f */
[----:B---3--:R-:W-:Y:S05]  /*9f40*/  @!P0 BRA `(.L_x_303) ;  /* 0xfffffffc00f08947 */ /* 0x008fea000383ffff */
[----:B------:R-:W-:Y:S05]  /*9f50*/  BRA `(.L_x_321) ;  /* 0xfffffff800787947 */ /* 0x000fea000383ffff */
.L_x_322:
        /* <DEDUP_REMOVED lines=10> */
.L_x_3684:


//--------------------- .text._ZN7cutlass13device_kernelIN5flash11enable_sm90INS1_16FlashAttnBwdSm90INS1_25CollectiveMainloopBwdSm90ILi2ELi2ELi2EN4cute5tupleIJNS5_1CILi1EEES8_S8_EEENS6_IJNS7_ILi80EEENS7_ILi128EEESB_EEENS_10bfloat16_tEfNS_4arch4Sm90ELb0ELb0ELb0ELb0ELb1ELb1ELb0ELb1ELi2ELi1ELi2ELi1ELb0EEENS1_24CollectiveEpilogueBwdGQAISC_fSF_Li256ELb0ELb1EEENS1_19SingleTileSchedulerILb0ELb0ELb0ELi128EEEEEEEEEvNT_6ParamsE --------------------------
	.section	.text._ZN7cutlass13device_kernelIN5flash11enable_sm90INS1_16FlashAttnBwdSm90INS1_25CollectiveMainloopBwdSm90ILi2ELi2ELi2EN4cute5tupleIJNS5_1CILi1EEES8_S8_EEENS6_IJNS7_ILi80EEENS7_ILi128EEESB_EEENS_10bfloat16_tEfNS_4arch4Sm90ELb0ELb0ELb0ELb0ELb1ELb1ELb0ELb1ELi2ELi1ELi2ELi1ELb0EEENS1_24CollectiveEpilogueBwdGQAISC_fSF_Li256ELb0ELb1EEENS1_19SingleTileSchedulerILb0ELb0ELb0ELi128EEEEEEEEEvNT_6ParamsE,"ax",@progbits
	.align	128
.text._ZN7cutlass13device_kernelIN5flash11enable_sm90INS1_16FlashAttnBwdSm90INS1_25CollectiveMainloopBwdSm90ILi2ELi2ELi2EN4cute5tupleIJNS5_1CILi1EEES8_S8_EEENS6_IJNS7_ILi80EEENS7_ILi128EEESB_EEENS_10bfloat16_tEfNS_4arch4Sm90ELb0ELb0ELb0ELb0ELb1ELb1ELb0ELb1ELi2ELi1ELi2ELi1ELb0EEENS1_24CollectiveEpilogueBwdGQAISC_fSF_Li256ELb0ELb1EEENS1_19SingleTileSchedulerILb0ELb0ELb0ELi128EEEEEEEEEvNT_6ParamsE:
        .type           _ZN7cutlass13device_kernelIN5flash11enable_sm90INS1_16FlashAttnBwdSm90INS1_25CollectiveMainloopBwdSm90ILi2ELi2ELi2EN4cute5tupleIJNS5_1CILi1EEES8_S8_EEENS6_IJNS7_ILi80EEENS7_ILi128EEESB_EEENS_10bfloat16_tEfNS_4arch4Sm90ELb0ELb0ELb0ELb0ELb1ELb1ELb0ELb1ELi2ELi1ELi2ELi1ELb0EEENS1_24CollectiveEpilogueBwdGQAISC_fSF_Li256ELb0ELb1EEENS1_19SingleTileSchedulerILb0ELb0ELb0ELi128EEEEEEEEEvNT_6ParamsE,@function
        .size           _ZN7cutlass13device_kernelIN5flash11enable_sm90INS1_16FlashAttnBwdSm90INS1_25CollectiveMainloopBwdSm90ILi2ELi2ELi2EN4cute5tupleIJNS5_1CILi1EEES8_S8_EEENS6_IJNS7_ILi80EEENS7_ILi128EEESB_EEENS_10bfloat16_tEfNS_4arch4Sm90ELb0ELb0ELb0ELb0ELb1ELb1ELb0ELb1ELi2ELi1ELi2ELi1ELb0EEENS1_24CollectiveEpilogueBwdGQAISC_fSF_Li256ELb0ELb1EEENS1_19SingleTileSchedulerILb0ELb0ELb0ELi128EEEEEEEEEvNT_6ParamsE,(.L_x_3685 - _ZN7cutlass13device_kernelIN5flash11enable_sm90INS1_16FlashAttnBwdSm90INS1_25CollectiveMainloopBwdSm90ILi2ELi2ELi2EN4cute5tupleIJNS5_1CILi1EEES8_S8_EEENS6_IJNS7_ILi80EEENS7_ILi128EEESB_EEENS_10bfloat16_tEfNS_4arch4Sm90ELb0ELb0ELb0ELb0ELb1ELb1ELb0ELb1ELi2ELi1ELi2ELi1ELb0EEENS1_24CollectiveEpilogueBwdGQAISC_fSF_Li256ELb0ELb1EEENS1_19SingleTileSchedulerILb0ELb0ELb0ELi128EEEEEEEEEvNT_6ParamsE)
        .other          _ZN7cutlass13device_kernelIN5flash11enable_sm90INS1_16FlashAttnBwdSm90INS1_25CollectiveMainloopBwdSm90ILi2ELi2ELi2EN4cute5tupleIJNS5_1CILi1EEES8_S8_EEENS6_IJNS7_ILi80EEENS7_ILi128EEESB_EEENS_10bfloat16_tEfNS_4arch4Sm90ELb0ELb0ELb0ELb0ELb1ELb1ELb0ELb1ELi2ELi1ELi2ELi1ELb0EEENS1_24CollectiveEpilogueBwdGQAISC_fSF_Li256ELb0ELb1EEENS1_19SingleTileSchedulerILb0ELb0ELb0ELi128EEEEEEEEEvNT_6ParamsE,@"STO_CUDA_ENTRY STV_DEFAULT"
_ZN7cutlass13device_kernelIN5flash11enable_sm90INS1_16FlashAttnBwdSm90INS1_25CollectiveMainloopBwdSm90ILi2ELi2ELi2EN4cute5tupleIJNS5_1CILi1EEES8_S8_EEENS6_IJNS7_ILi80EEENS7_ILi128EEESB_EEENS_10bfloat16_tEfNS_4arch4Sm90ELb0ELb0ELb0ELb0ELb1ELb1ELb0ELb1ELi2ELi1ELi2ELi1ELb0EEENS1_24CollectiveEpilogueBwdGQAISC_fSF_Li256ELb0ELb1EEENS1_19SingleTileSchedulerILb0ELb0ELb0ELi128EEEEEEEEEvNT_6ParamsE:
        /* <DEDUP_REMOVED lines=23> */
.L_x_324:
[----:B------:R-:W-:Y:S05]  /*0170*/  BSYNC B0 ;  /* 0x0000000000007941 */ /* 0x000fea0003800000 */
.L_x_323:
        /* <DEDUP_REMOVED lines=34> */
.L_x_325:
        /* <DEDUP_REMOVED lines=22> */
.L_x_326:
[----:B---3--:R-:W-:Y:S01]  /*0500*/  ISETP.NE.AND P0, PT, R2, RZ, PT ;  /* 0x000000ff0200720c */ /* 0x008fe20003f05270 */
[----:B------:R-:W-:Y:S01]  /*0510*/  IMAD.MOV.U32 R2, RZ, RZ, 0x1 ;  /* 0x00000001ff027424 */ /* 0x000fe200078e00ff */
[----:B------:R-:W-:Y:S01]  /*0520*/  NOP ;  /* 0x0000000000007918 */ /* 0x000fe20000000000 */
[----:B------:R-:W-:Y:S01]  /*0530*/  ULDC.64 UR38, c[0x0][0x208] ;  /* 0x0000820000267ab9 */ /* 0x000fe20000000a00 */
[----:B------:R-:W-:Y:S02]  /*0540*/  BSSY B6, `(.L_x_327) ;  /* 0x0000a0d000067945 */ /* 0x000fe40003800000 */
[----:B------:R-:W-:-:S05]  /*0550*/  SEL R2, R2, 0x2, !P0 ;  /* 0x0000000202027807 */ /* 0x000fca0004000000 */
[----:B------:R3:W-:Y:S01]  /*0560*/  STL [R1+0x4], R2 ;  /* 0x0000040201007387 */ /* 0x0007e20000100800 */
[----:B-12-4-:R-:W-:Y:S06]  /*0570*/  BAR.SYNC.DEFER_BLOCKING 0x0 ;  /* 0x0000000000007b1d */ /* 0x016fec0000010000 */
[----:B------:R-:W-:Y:S05]  /*0580*/  @!P0 BRA `(.L_x_328) ;  /* 0x0000006c00fc8947 */ /* 0x000fea0003800000 */
.L_x_329:
        /* <DEDUP_REMOVED lines=33> */
.L_x_332:
        /* <DEDUP_REMOVED lines=15> */
.L_x_331:
        /* <DEDUP_REMOVED lines=23> */
.L_x_334:
        /* <DEDUP_REMOVED lines=15> */
.L_x_333:
        /* <DEDUP_REMOVED lines=8> */
.L_x_432:
        /* <DEDUP_REMOVED lines=23> */
[----:B------:R2:W-:Y:S01]  /*0ce0*/  STL [R1], R0 ;  /* 0x0000000001007387 */ /* 0x0005e20000100800 */
[----:B---3--:R-:W-:Y:S05]  /*0cf0*/  @P0 BRA `(.L_x_336) ;  /* 0x0000000000080947 */ /* 0x008fea0003800000 */
[----:B------:R-:W3:Y:S02]  /*0d00*/  SYNCS.PHASECHK.TRANS64.TRYWAIT P0, [R16+URZ+0x38800], R10 ;  /* 0x0388000a100075a7 */ /* 0x000ee4000800017f */
[----:B---3--:R-:W-:Y:S05]  /*0d10*/  @!P0 BRA `(.L_x_337) ;  /* 0x0000009800648947 */ /* 0x008fea0003800000 */
.L_x_336:
        /* <DEDUP_REMOVED lines=76> */
[----:B------:R-:W2:Y:S01]  /*11e0*/  LDL.LU R8, [R1+0x4] ;  /* 0x0000040001087983 */ /* 0x000ea20000300800 */
[----:B------:R-:W3:Y:S01]  /*11f0*/  LDC R7, c[0x0][0x290] ;  /* 0x0000a400ff077b82 */ /* 0x000ee20000000800 */
[----:B------:R-:W-:Y:S01]  /*1200*/  LEA.HI R5, R0, R5, RZ, 0x5 ;  /* 0x0000000500057211 */ /* 0x000fe200078f28ff */
[----:B------:R-:W-:Y:S01]  /*1210*/  VIADD R6, R6, 0x4f ;  /* 0x0000004f06067836 */ /* 0x000fe20000000000 */
[----:B------:R-:W4:Y:S01]  /*1220*/  S2R R9, SR_TID.X ;  /* 0x0000000000097919 */ /* 0x000f220000002100 */
[--C-:B------:R-:W-:Y:S01]  /*1230*/  SHF.R.S32.HI R0, RZ, 0x2, R2.reuse ;  /* 0x00000002ff007819 */ /* 0x100fe20000011402 */
[----:B------:R-:W-:Y:S01]  /*1240*/  IMAD.MOV.U32 R235, RZ, RZ, RZ ;  /* 0x000000ffffeb7224 */ /* 0x000fe200078e00ff */
[----:B------:R-:W-:Y:S01]  /*1250*/  SHF.R.S32.HI R3, RZ, 0x1f, R2 ;  /* 0x0000001fff037819 */ /* 0x000fe20000011402 */
[----:B------:R-:W3:Y:S01]  /*1260*/  S2R R4, SR_CTAID.X ;  /* 0x0000000000047919 */ /* 0x000ee20000002500 */
[----:B------:R-:W-:Y:S01]  /*1270*/  SHF.R.S32.HI R5, RZ, 0x5, R5 ;  /* 0x00000005ff057819 */ /* 0x000fe20000011405 */
[----:B------:R-:W-:Y:S01]  /*1280*/  IMAD.HI R6, R6, 0x66666667, RZ ;  /* 0x6666666706067827 */ /* 0x000fe200078e02ff */
[----:B------:R-:W-:-:S02]  /*1290*/  LEA.HI R3, R3, R0, RZ, 0x3 ;  /* 0x0000000003037211 */ /* 0x000fc400078f18ff */
[----:B------:R-:W-:Y:S02]  /*12a0*/  CS2R R150, SRZ ;  /* 0x0000000000967805 */ /* 0x000fe4000001ff00 */
[----:B------:R-:W-:Y:S01]  /*12b0*/  CS2R R148, SRZ ;  /* 0x0000000000947805 */ /* 0x000fe2000001ff00 */
[----:B------:R-:W-:Y:S01]  /*12c0*/  IMAD.MOV.U32 R236, RZ, RZ, RZ ;  /* 0x000000ffffec7224 */ /* 0x000fe200078e00ff */
[----:B------:R-:W-:Y:S02]  /*12d0*/  LOP3.LUT R3, R3, 0xfffffff8, RZ, 0xc0, !PT ;  /* 0xfffffff803037812 */ /* 0x000fe400078ec0ff */
        /* <DEDUP_REMOVED lines=67> */
[----:B---3--:R-:W-:Y:S01]  /*1710*/  IMAD.MOV.U32 R0, RZ, RZ, RZ ;  /* 0x000000ffff007224 */ /* 0x008fe200078e00ff */
        /* <DEDUP_REMOVED lines=11> */
[----:B--2---:R-:W-:-:S07]  /*17d0*/  LOP3.LUT R237, R8, 0x1, RZ, 0xfc, !PT ;  /* 0x0000000108ed7812 */ /* 0x004fce00078efcff */
.L_x_349:
[----:B------:R-:W-:-:S13]  /*17e0*/  ISETP.NE.AND P0, PT, R237, 0x3, PT ;  /* 0x00000003ed00780c */ /* 0x000fda0003f05270 */
[----:B------:R-:W-:Y:S05]  /*17f0*/  @!P0 BRA `(.L_x_339) ;  /* 0x0000000000048947 */ /* 0x000fea0003800000 */
[----:B------:R-:W-:Y:S01]  /*1800*/  BPT.TRAP 0x1 ;  /* 0x000000040000795c */ /* 0x000fe20000300000 */
.L_x_339:
        /* <DEDUP_REMOVED lines=8> */
.L_x_340:
[----:B---3--:R-:W-:Y:S05]  /*1890*/  @P1 BRA `(.L_x_341) ;  /* 0x0000000000081947 */ /* 0x008fea0003800000 */
[----:B------:R-:W3:Y:S02]  /*18a0*/  SYNCS.PHASECHK.TRANS64.TRYWAIT P1, [R2+URZ+0x38810], R153 ;  /* 0x03881099020075a7 */ /* 0x000ee4000802017f */
[----:B---3--:R-:W-:Y:S05]  /*18b0*/  @!P1 BRA `(.L_x_342) ;  /* 0x0000008c009c9947 */ /* 0x008fea0003800000 */
.L_x_341:
[----:B------:R-:W-:Y:S05]  /*18c0*/  WARPSYNC.ALL ;  /* 0x0000000000007948 */ /* 0x000fea0003800000 */
[----:B------:R-:W4:Y:S01]  /*18d0*/  LDL R4, [R1] ;  /* 0x0000000001047983 */ /* 0x000f220000100800 */
        /* <DEDUP_REMOVED lines=284> */
.L_x_343:
[----:B------:R1:W1:Y:S01]  /*2aa0*/  SYNCS.PHASECHK.TRANS64.TRYWAIT P1, [R2+URZ+0x38830], R153 ;  /* 0x03883099020075a7 */ /* 0x000262000802017f */
[----:B------:R-:W-:Y:S05]  /*2ab0*/  @!P0 BRA `(.L_x_344) ;  /* 0x0000000000048947 */ /* 0x000fea0003800000 */
[----:B------:R-:W-:Y:S01]  /*2ac0*/  BPT.TRAP 0x1 ;  /* 0x000000040000795c */ /* 0x000fe20000300000 */
.L_x_344:
[----:B------:R-:W-:-:S05]  /*2ad0*/  VIADD R3, R22, 0x24000 ;  /* 0x0002400016037836 */ /* 0x000fca0000000000 */
[----:B------:R-:W-:-:S04]  /*2ae0*/  SHF.R.U32.HI R3, RZ, 0x4, R3 ;  /* 0x00000004ff037819 */ /* 0x000fc80000011603 */
[----:B------:R-:W-:-:S04]  /*2af0*/  LOP3.LUT R22, R3, 0x3fff, RZ, 0xc0, !PT ;  /* 0x00003fff03167812 */ /* 0x000fc800078ec0ff */
[----:B------:R-:W-:Y:S01]  /*2b00*/  LOP3.LUT R3, R22, 0x10000, RZ, 0xfc, !PT ;  /* 0x0001000016037812 */ /* 0x000fe200078efcff */
[----:B-1----:R-:W-:Y:S06]  /*2b10*/  @P1 BRA `(.L_x_345) ;  /* 0x0000000000081947 */ /* 0x002fec0003800000 */
[----:B------:R-:W1:Y:S02]  /*2b20*/  SYNCS.PHASECHK.TRANS64.TRYWAIT P1, [R2+URZ+0x38830], R153 ;  /* 0x03883099020075a7 */ /* 0x000e64000802017f */
[----:B-1----:R-:W-:Y:S05]  /*2b30*/  @!P1 BRA `(.L_x_346) ;  /* 0x0000007c00109947 */ /* 0x002fea0003800000 */
.L_x_345:
[----:B------:R-:W-:Y:S01]  /*2b40*/  UIADD3 UR4, UR4, 0x8000, URZ ;  /* 0x0000800004047890 */ /* 0x000fe2000fffe03f */
[----:B------:R-:W-:-:S03]  /*2b50*/  IMAD R3, R0, 0x500, R3 ;  /* 0x0000050000037824 */ /* 0x000fc600078e0203 */
[----:B------:R-:W-:-:S03]  /*2b60*/  USHF.R.U32.HI UR5, URZ, 0x4, UR4 ;  /* 0x000000043f057899 */ /* 0x000fc60008011604 */
[----:B------:R-:W-:Y:S01]  /*2b70*/  R2UR UR4, R3 ;  /* 0x00000000030472ca */ /* 0x000fe200000e0000 */
[----:B------:R-:W-:Y:S01]  /*2b80*/  ULOP3.LUT UR5, UR5, 0x3fff, URZ, 0xc0, !UPT ;  /* 0x00003fff05057892 */ /* 0x000fe2000f8ec03f */
[----:B------:R-:W-:Y:S01]  /*2b90*/  WARPGROUP.ARRIVE ;  /* 0x00000000000079c5 */ /* 0x000fe20000000000 */
[----:B------:R-:W-:Y:S01]  /*2ba0*/  UMOV UR11, 0x40000040 ;  /* 0x40000040000b7882 */ /* 0x000fe20000000000 */
[----:B------:R-:W-:Y:S01]  /*2bb0*/  UMOV UR9, 0x40000040 ;  /* 0x4000004000097882 */ /* 0x000fe20000000000 */
[----:B------:R-:W-:Y:S01]  /*2bc0*/  ULOP3.LUT UR6, UR5, 0x10000, URZ, 0xfc, !UPT ;  /* 0x0001000005067892 */ /* 0x000fe2000f8efc3f */
[----:B------:R-:W5:Y:S01]  /*2bd0*/  LDL R3, [R1+0x4] ;  /* 0x0000040001037983 */ /* 0x000f620000100800 */
[----:B------:R-:W-:Y:S01]  /*2be0*/  UMOV UR15, 0x40000040 ;  /* 0x40000040000f7882 */ /* 0x000fe20000000000 */
[----:B------:R-:W-:Y:S01]  /*2bf0*/  UMOV UR13, UR9 ;  /* 0x00000009000d7c82 */ /* 0x000fe20008000000 */
[----:B------:R-:W-:Y:S01]  /*2c00*/  UMOV UR19, 0x40000040 ;  /* 0x4000004000137882 */ /* 0x000fe20000000000 */
[----:B------:R-:W-:Y:S01]  /*2c10*/  UMOV UR17, UR9 ;  /* 0x0000000900117c82 */ /* 0x000fe20008000000 */
[----:B------:R-:W-:Y:S01]  /*2c20*/  UMOV UR23, 0x40000040 ;  /* 0x4000004000177882 */ /* 0x000fe20000000000 */
        /* <DEDUP_REMOVED lines=35> */
[----:B------:R-:W-:Y:S02]  /*2e60*/  WARPGROUP.DEPBAR.LE gsb0, 0x0 ;  /* 0x00008000000079c5 */ /* 0x000fe40000010000 */
[----:B------:R-:W-:Y:S01]  /*2e70*/  WARPGROUP.ARRIVE ;  /* 0x00000000000079c5 */ /* 0x000fe20000000000 */
[----:B------:R-:W-:Y:S01]  /*2e80*/  UIADD3 UR13, UR4, 0x206, URZ ;  /* 0x00000206040d7890 */ /* 0x000fe2000fffe03f */
[----:B------:R-:W-:Y:S02]  /*2e90*/  ISETP.GT.AND P1, PT, R3, 0x8, PT ;  /* 0x000000080300780c */ /* 0x000fe40003f24270 */
[----:B------:R-:W-:Y:S02]  /*2ea0*/  FSEL R228, R228, -INF , P2 ;  /* 0xff800000e4e47808 */ /* 0x000fe40001000000 */
[----:B------:R-:W-:Y:S01]  /*2eb0*/  HGMMA.64x16x16.F32.BF16 R184, gdesc[UR8], R184, gsb0 ;  /* 0x0020000008b879f0 */ /* 0x000fe200080018b8 */
[----:B------:R-:W-:Y:S01]  /*2ec0*/  UIADD3 UR10, UR4, 0x82, URZ ;  /* 0x00000082040a7890 */ /* 0x000fe2000fffe03f */
[----:B------:R-:W-:Y:S01]  /*2ed0*/  FSEL R3, R230, -INF , P1 ;  /* 0xff800000e6037808 */ /* 0x000fe20000800000 */
[----:B------:R-:W-:Y:S01]  /*2ee0*/  UMOV UR11, 0x40000040 ;  /* 0x40000040000b7882 */ /* 0x000fe20000000000 */
[----:B------:R-:W-:-:S02]  /*2ef0*/  FSEL R218, R218, -INF , P1 ;  /* 0xff800000dada7808 */ /* 0x000fc40000800000 */
[----:B------:R-:W-:Y:S02]  /*2f00*/  FSEL R225, R225, -INF , P2 ;  /* 0xff800000e1e17808 */ /* 0x000fe40001000000 */
[----:B------:R-:W-:Y:S02]  /*2f10*/  FSEL R227, R227, -INF , P1 ;  /* 0xff800000e3e37808 */ /* 0x000fe40000800000 */
[----:B------:R-:W-:Y:S02]  /*2f20*/  FSEL R229, R229, -INF , P2 ;  /* 0xff800000e5e57808 */ /* 0x000fe40001000000 */
[----:B------:R-:W-:Y:S02]  /*2f30*/  FSEL R217, R217, -INF , P2 ;  /* 0xff800000d9d97808 */ /* 0x000fe40001000000 */
[----:B------:R-:W-:Y:S02]  /*2f40*/  FSEL R231, R231, -INF , P1 ;  /* 0xff800000e7e77808 */ /* 0x000fe40000800000 */
[----:B------:R-:W-:-:S02]  /*2f50*/  FSEL R220, R220, -INF , P2 ;  /* 0xff800000dcdc7808 */ /* 0x000fc40001000000 */
[----:B------:R-:W-:Y:S02]  /*2f60*/  FSEL R222, R222, -INF , P1 ;  /* 0xff800000dede7808 */ /* 0x000fe40000800000 */
[----:B------:R-:W-:Y:S02]  /*2f70*/  FSEL R208, R208, -INF , P2 ;  /* 0xff800000d0d07808 */ /* 0x000fe40001000000 */
[----:B------:R-:W-:Y:S02]  /*2f80*/  FSEL R210, R210, -INF , P1 ;  /* 0xff800000d2d27808 */ /* 0x000fe40000800000 */
[----:B------:R-:W-:Y:S02]  /*2f90*/  FSEL R221, R221, -INF , P2 ;  /* 0xff800000dddd7808 */ /* 0x000fe40001000000 */
[----:B------:R-:W-:Y:S02]  /*2fa0*/  FSEL R223, R223, -INF , P1 ;  /* 0xff800000dfdf7808 */ /* 0x000fe40000800000 */
[----:B------:R-:W-:-:S02]  /*2fb0*/  FSEL R224, R224, -INF , P2 ;  /* 0xff800000e0e07808 */ /* 0x000fc40001000000 */
        /* <DEDUP_REMOVED lines=58> */
[----:B------:R-:W-:Y:S01]  /*3360*/  WARPGROUP.ARRIVE ;  /* 0x00000000000079c5 */ /* 0x000fe20000000000 */
[----:B------:R-:W-:Y:S01]  /*3370*/  UIADD3 UR12, UR4, 0x186, URZ ;  /* 0x00000186040c7890 */ /* 0x000fe2000fffe03f */
[----:B------:R-:W-:-:S04]  /*3380*/  ULDC UR5, c[0x0][0x744] ;  /* 0x0001d10000057ab9 */ /* 0x000fc80000000800 */
[----:B------:R-:W-:Y:S01]  /*3390*/  HGMMA.64x16x16.F32.BF16 R184, gdesc[UR8], R184, gsb0 ;  /* 0x0020000008b879f0 */ /* 0x000fe200080018b8 */
[----:B------:R-:W-:Y:S02]  /*33a0*/  UIADD3 UR10, UR4, 0x86, URZ ;  /* 0x00000086040a7890 */ /* 0x000fe4000fffe03f */
[----:B------:R-:W-:Y:S01]  /*33b0*/  UIADD3 UR7, UR4, 0x106, URZ ;  /* 0x0000010604077890 */ /* 0x000fe2000fffe03f */
[--C-:B--2---:R-:W-:Y:S01]  /*33c0*/  FFMA.FTZ R228, R228, UR5, -R6.reuse ;  /* 0x00000005e4e47c23 */ /* 0x104fe20008010806 */
[----:B------:R-:W-:Y:S01]  /*33d0*/  UMOV UR11, 0x40000040 ;  /* 0x40000040000b7882 */ /* 0x000fe20000000000 */
[----:B------:R-:W-:Y:S01]  /*33e0*/  FFMA.FTZ R3, R3, UR5, -R6 ;  /* 0x0000000503037c23 */ /* 0x000fe20008010806 */
[----:B------:R-:W-:Y:S01]  /*33f0*/  FFMA.FTZ R218, R218, UR5, -R4 ;  /* 0x00000005dada7c23 */ /* 0x000fe20008010804 */
[----:B----4-:R-:W-:Y:S01]  /*3400*/  FFMA.FTZ R225, R225, UR5, -R233 ;  /* 0x00000005e1e17c23 */ /* 0x010fe200080108e9 */
[----:B------:R-:W-:Y:S01]  /*3410*/  FFMA.FTZ R220, R220, UR5, -R20 ;  /* 0x00000005dcdc7c23 */ /* 0x000fe20008010814 */
[--C-:B------:R-:W-:Y:S01]  /*3420*/  FFMA.FTZ R224, R224, UR5, -R232.reuse ;  /* 0x00000005e0e07c23 */ /* 0x100fe200080108e8 */
[----:B------:R-:W-:Y:S01]  /*3430*/  FFMA.FTZ R226, R226, UR5, -R232 ;  /* 0x00000005e2e27c23 */ /* 0x000fe200080108e8 */
[----:B------:R-:W-:-:S02]  /*3440*/  WARPGROUP.DEPBAR.LE gsb0, 0x0 ;  /* 0x00008000000079c5 */ /* 0x000fc40000010000 */
[----:B------:R-:W-:Y:S01]  /*3450*/  WARPGROUP.ARRIVE ;  /* 0x00000000000079c5 */ /* 0x000fe20000000000 */
[----:B------:R-:W-:Y:S01]  /*3460*/  FSEL R6, R216, -INF , P2 ;  /* 0xff800000d8067808 */ /* 0x000fe20001000000 */
[----:B------:R-:W-:Y:S01]  /*3470*/  FFMA.FTZ R233, R227, UR5, -R233 ;  /* 0x00000005e3e97c23 */ /* 0x000fe200080108e9 */
[----:B------:R-:W2:Y:S01]  /*3480*/  LDL R232, [R1+0x8] ;  /* 0x0000080001e87983 */ /* 0x000ea20000100800 */
[--C-:B------:R-:W-:Y:S01]  /*3490*/  FFMA.FTZ R227, R229, UR5, -R7.reuse ;  /* 0x00000005e5e37c23 */ /* 0x100fe20008010807 */
[----:B------:R-:W-:Y:S01]  /*34a0*/  FFMA.FTZ R7, R231, UR5, -R7 ;  /* 0x00000005e7077c23 */ /* 0x000fe20008010807 */
[----:B------:R-:W-:Y:S01]  /*34b0*/  HGMMA.64x16x16.F32.BF16 R176, gdesc[UR8], R176, gsb0 ;  /* 0x0020000008b079f0 */ /* 0x000fe200080018b0 */
[----:B------:R-:W-:Y:S01]  /*34c0*/  UMOV UR10, UR7 ;  /* 0x00000007000a7c82 */ /* 0x000fe20008000000 */
[----:B------:R-:W-:Y:S01]  /*34d0*/  UMOV UR11, 0x40000040 ;  /* 0x40000040000b7882 */ /* 0x000fe20000000000 */
[----:B------:R-:W-:Y:S01]  /*34e0*/  UIADD3 UR7, UR4, 0x280, URZ ;  /* 0x0000028004077890 */ /* 0x000fe2000fffe03f */
[----:B------:R-:W-:Y:S01]  /*34f0*/  FFMA.FTZ R6, R6, UR5, -R4 ;  /* 0x0000000506067c23 */ /* 0x000fe20008010804 */
[----:B------:R-:W3:Y:S01]  /*3500*/  LDL R231, [R1+0x14] ;  /* 0x0000140001e77983 */ /* 0x000ee20000100800 */
[----:B------:R-:W-:Y:S08]  /*3510*/  MUFU.EX2 R226, R226 ;  /* 0x000000e200e27308 */ /* 0x000ff00000000800 */
[----:B------:R-:W-:Y:S08]  /*3520*/  MUFU.EX2 R216, R233 ;  /* 0x000000e900d87308 */ /* 0x000ff00000000800 */
[----:B------:R-:W-:Y:S08]  /*3530*/  MUFU.EX2 R224, R224 ;  /* 0x000000e000e07308 */ /* 0x000ff00000000800 */
[----:B------:R-:W-:Y:S08]  /*3540*/  MUFU.EX2 R225, R225 ;  /* 0x000000e100e17308 */ /* 0x000ff00000000800 */
[----:B------:R-:W-:Y:S08]  /*3550*/  MUFU.EX2 R228, R228 ;  /* 0x000000e400e47308 */ /* 0x000ff00000000800 */
[----:B------:R-:W-:Y:S01]  /*3560*/  MUFU.EX2 R227, R227 ;  /* 0x000000e300e37308 */ /* 0x000fe20000000800 */
[----:B------:R-:W-:-:S02]  /*3570*/  WARPGROUP.DEPBAR.LE gsb0, 0x0 ;  /* 0x00008000000079c5 */ /* 0x000fc40000010000 */
        /* <DEDUP_REMOVED lines=113> */
[----:B------:R-:W-:Y:S01]  /*3c90*/  FSEL R4, R219, -INF , P1 ;  /* 0xff800000db047808 */ /* 0x000fe20000800000 */
[----:B------:R-:W-:-:S04]  /*3ca0*/  FFMA.FTZ R219, R217, UR5, -R5 ;  /* 0x00000005d9db7c23 */ /* 0x000fc80008010805 */
[----:B------:R-:W-:Y:S01]  /*3cb0*/  FFMA.FTZ R217, R4, UR5, -R5 ;  /* 0x0000000504d97c23 */ /* 0x000fe20008010805 */
[----:B------:R-:W-:Y:S02]  /*3cc0*/  WARPGROUP.DEPBAR.LE gsb0, 0x0 ;  /* 0x00008000000079c5 */ /* 0x000fe40000010000 */
[----:B------:R-:W-:-:S06]  /*3cd0*/  WARPGROUP.ARRIVE ;  /* 0x00000000000079c5 */ /* 0x000fcc0000000000 */
[----:B------:R-:W-:Y:S01]  /*3ce0*/  HGMMA.64x16x16.F32.BF16 R184, gdesc[UR8], R184, gsb0 ;  /* 0x0020000008b879f0 */ /* 0x000fe200080018b8 */
[----:B------:R-:W-:Y:S08]  /*3cf0*/  MUFU.EX2 R5, R6 ;  /* 0x0000000600057308 */ /* 0x000ff00000000800 */
[----:B------:R1:W-:Y:S02]  /*3d00*/  MUFU.EX2 R6, R218 ;  /* 0x000000da00067308 */ /* 0x0003e40000000800 */
[----:B-1----:R-:W-:-:S06]  /*3d10*/  FFMA.FTZ R218, R222, UR5, -R20 ;  /* 0x00000005deda7c23 */ /* 0x002fcc0008010814 */
[----:B------:R-:W-:Y:S08]  /*3d20*/  MUFU.EX2 R4, R7 ;  /* 0x0000000700047308 */ /* 0x000ff00000000800 */
[----:B------:R1:W-:Y:S08]  /*3d30*/  MUFU.EX2 R20, R217 ;  /* 0x000000d900147308 */ /* 0x0003f00000000800 */
[----:B------:R4:W-:Y:S01]  /*3d40*/  MUFU.EX2 R7, R219 ;  /* 0x000000db00077308 */ /* 0x0009e20000000800 */
[--C-:B-1----:R-:W-:Y:S01]  /*3d50*/  FFMA.FTZ R217, R208, UR5, -R18.reuse ;  /* 0x00000005d0d97c23 */ /* 0x102fe20008010812 */
[----:B------:R-:W-:Y:S01]  /*3d60*/  FFMA.FTZ R208, R210, UR5, -R18 ;  /* 0x00000005d2d07c23 */ /* 0x000fe20008010812 */
[----:B------:R-:W-:-:S02]  /*3d70*/  FSEL R210, R209, -INF , P2 ;  /* 0xff800000d1d27808 */ /* 0x000fc40001000000 */
[----:B------:R-:W-:Y:S02]  /*3d80*/  FSEL R209, R211, -INF , P1 ;  /* 0xff800000d3d17808 */ /* 0x000fe40000800000 */
[----:B------:R-:W-:Y:S01]  /*3d90*/  FSEL R211, R214, -INF , P1 ;  /* 0xff800000d6d37808 */ /* 0x000fe20000800000 */
[--C-:B----4-:R-:W-:Y:S01]  /*3da0*/  FFMA.FTZ R219, R221, UR5, -R21.reuse ;  /* 0x00000005dddb7c23 */ /* 0x110fe20008010815 */
[----:B------:R-:W-:Y:S01]  /*3db0*/  FFMA.FTZ R221, R223, UR5, -R21 ;  /* 0x00000005dfdd7c23 */ /* 0x000fe20008010815 */
[----:B------:R-:W-:Y:S01]  /*3dc0*/  FSEL R214, R213, -INF , P2 ;  /* 0xff800000d5d67808 */ /* 0x000fe20001000000 */
[----:B------:R1:W-:Y:S01]  /*3dd0*/  MUFU.EX2 R21, R218 ;  /* 0x000000da00157308 */ /* 0x0003e20000000800 */
[----:B------:R-:W-:Y:S01]  /*3de0*/  FSEL R213, R200, -INF , P2 ;  /* 0xff800000c8d57808 */ /* 0x000fe20001000000 */
[--C-:B------:R-:W-:Y:S01]  /*3df0*/  FFMA.FTZ R210, R210, UR5, -R19.reuse ;  /* 0x00000005d2d27c23 */ /* 0x100fe20008010813 */
[----:B------:R-:W-:Y:S01]  /*3e00*/  FSEL R200, R201, -INF , P2 ;  /* 0xff800000c9c87808 */ /* 0x000fe20001000000 */
[----:B------:R-:W-:Y:S01]  /*3e10*/  FFMA.FTZ R209, R209, UR5, -R19 ;  /* 0x00000005d1d17c23 */ /* 0x000fe20008010813 */
[----:B-1----:R-:W-:-:S03]  /*3e20*/  FSEL R218, R215, -INF , P1 ;  /* 0xff800000d7da7808 */ /* 0x002fc60000800000 */
[----:B------:R1:W-:Y:S01]  /*3e30*/  MUFU.EX2 R18, R220 ;  /* 0x000000dc00127308 */ /* 0x0003e20000000800 */
[----:B------:R-:W-:Y:S02]  /*3e40*/  FSEL R215, R202, -INF , P1 ;  /* 0xff800000cad77808 */ /* 0x000fe40000800000 */
[----:B------:R-:W-:-:S05]  /*3e50*/  FSEL R202, R203, -INF , P1 ;  /* 0xff800000cbca7808 */ /* 0x000fca0000800000 */
[----:B------:R4:W-:Y:S01]  /*3e60*/  MUFU.EX2 R19, R219 ;  /* 0x000000db00137308 */ /* 0x0009e20000000800 */
[----:B-1----:R-:W-:Y:S01]  /*3e70*/  FSEL R220, R212, -INF , P2 ;  /* 0xff800000d4dc7808 */ /* 0x002fe20001000000 */
[--C-:B------:R-:W-:Y:S01]  /*3e80*/  FFMA.FTZ R211, R211, UR5, -R16.reuse ;  /* 0x00000005d3d37c23 */ /* 0x100fe20008010810 */
[----:B------:R-:W-:Y:S01]  /*3e90*/  FSEL R201, R206, -INF , P1 ;  /* 0xff800000cec97808 */ /* 0x000fe20000800000 */
[--C-:B------:R-:W-:Y:S02]  /*3ea0*/  FFMA.FTZ R218, R218, UR5, -R17.reuse ;  /* 0x00000005dada7c23 */ /* 0x100fe40008010811 */
[----:B------:R-:W-:Y:S01]  /*3eb0*/  FFMA.FTZ R220, R220, UR5, -R16 ;  /* 0x00000005dcdc7c23 */ /* 0x000fe20008010810 */
[----:B----4-:R-:W-:Y:S01]  /*3ec0*/  FFMA.FTZ R219, R214, UR5, -R17 ;  /* 0x00000005d6db7c23 */ /* 0x010fe20008010811 */
[----:B------:R-:W-:Y:S01]  /*3ed0*/  FFMA.FTZ R214, R215, UR5, -R14 ;  /* 0x00000005d7d67c23 */ /* 0x000fe2000801080e */
[----:B------:R-:W-:Y:S01]  /*3ee0*/  FFMA.FTZ R215, R200, UR5, -R15 ;  /* 0x00000005c8d77c23 */ /* 0x000fe2000801080f */
[----:B------:R-:W-:Y:S01]  /*3ef0*/  FSEL R200, R207, -INF , P1 ;  /* 0xff800000cfc87808 */ /* 0x000fe20000800000 */
[----:B------:R1:W-:Y:S01]  /*3f00*/  MUFU.EX2 R16, R217 ;  /* 0x000000d900107308 */ /* 0x0003e20000000800 */
[----:B------:R-:W-:Y:S01]  /*3f10*/  UIADD3 UR10, UR4, 0x306, URZ ;  /* 0x00000306040a7890 */ /* 0x000fe2000fffe03f */
[----:B------:R-:W-:-:S06]  /*3f20*/  WARPGROUP.DEPBAR.LE gsb0, 0x0 ;  /* 0x00008000000079c5 */ /* 0x000fcc0000010000 */
[----:B------:R4:W-:Y:S01]  /*3f30*/  MUFU.EX2 R17, R208 ;  /* 0x000000d000117308 */ /* 0x0009e20000000800 */
[----:B-1----:R-:W-:Y:S02]  /*3f40*/  FFMA.FTZ R217, R202, UR5, -R15 ;  /* 0x00000005cad97c23 */ /* 0x002fe4000801080f */
[----:B------:R-:W1:Y:S05]  /*3f50*/  LDS.64 R202, [R23+0x2e380] ;  /* 0x02e3800017ca7984 */ /* 0x000e6a0000000a00 */
[----:B------:R5:W-:Y:S01]  /*3f60*/  MUFU.EX2 R15, R209 ;  /* 0x000000d1000f7308 */ /* 0x000be20000000800 */
[----:B----4-:R-:W-:-:S07]  /*3f70*/  FFMA.FTZ R208, R213, UR5, -R14 ;  /* 0x00000005d5d07c23 */ /* 0x010fce000801080e */
[----:B------:R4:W-:Y:S01]  /*3f80*/  MUFU.EX2 R213, R220 ;  /* 0x000000dc00d57308 */ /* 0x0009e20000000800 */
[----:B-----5:R-:W-:Y:S01]  /*3f90*/  FFMA.FTZ R209, R200, UR5, -R13 ;  /* 0x00000005c8d17c23 */ /* 0x020fe2000801080d */
[----:B------:R-:W-:Y:S01]  /*3fa0*/  UMOV UR11, 0x40000040 ;  /* 0x40000040000b7882 */ /* 0x000fe20000000000 */
[----:B----4-:R-:W-:Y:S02]  /*3fb0*/  FFMA.FTZ R220, R201, UR5, -R12 ;  /* 0x00000005c9dc7c23 */ /* 0x010fe4000801080c */
[----:B------:R-:W4:Y:S01]  /*3fc0*/  LDS.64 R200, [R23+0x2e3a0] ;  /* 0x02e3a00017c87984 */ /* 0x000f220000000a00 */
[----:B------:R-:W-:-:S06]  /*3fd0*/  WARPGROUP.ARRIVE ;  /* 0x00000000000079c5 */ /* 0x000fcc0000000000 */
[----:B------:R-:W-:Y:S01]  /*3fe0*/  HGMMA.64x16x16.F32.BF16 R176, gdesc[UR8], R176, gsb0 ;  /* 0x0020000008b079f0 */ /* 0x000fe200080018b0 */
[----:B------:R5:W-:Y:S01]  /*3ff0*/  MUFU.EX2 R212, R221 ;  /* 0x000000dd00d47308 */ /* 0x000be20000000800 */
[----:B------:R-:W-:Y:S02]  /*4000*/  FSEL R223, R192, -INF , P2 ;  /* 0xff800000c0df7808 */ /* 0x000fe40001000000 */
[----:B------:R-:W-:Y:S02]  /*4010*/  FSEL R192, R195, -INF , P1 ;  /* 0xff800000c3c07808 */ /* 0x000fe40000800000 */
[----:B-----5:R-:W-:Y:S02]  /*4020*/  FSEL R221, R204, -INF , P2 ;  /* 0xff800000ccdd7808 */ /* 0x020fe40001000000 */
[----:B------:R-:W-:Y:S01]  /*4030*/  FSEL R204, R193, -INF , P2 ;  /* 0xff800000c1cc7808 */ /* 0x000fe20001000000 */
[----:B------:R5:W-:Y:S01]  /*4040*/  MUFU.EX2 R14, R210 ;  /* 0x000000d2000e7308 */ /* 0x000be20000000800 */
[----:B------:R-:W-:-:S03]  /*4050*/  FSEL R193, R196, -INF , P2 ;  /* 0xff800000c4c17808 */ /* 0x000fc60001000000 */
[--C-:B------:R-:W-:Y:S01]  /*4060*/  FFMA.FTZ R204, R204, UR5, -R11.reuse ;  /* 0x00000005cccc7c23 */ /* 0x100fe2000801080b */
[----:B-----5:R-:W-:Y:S01]  /*4070*/  FSEL R210, R205, -INF , P2 ;  /* 0xff800000cdd27808 */ /* 0x020fe20001000000 */
[----:B------:R-:W-:Y:S02]  /*4080*/  FFMA.FTZ R205, R192, UR5, -R11 ;  /* 0x00000005c0cd7c23 */ /* 0x000fe4000801080b */
[----:B------:R5:W-:Y:S01]  /*4090*/  MUFU.EX2 R11, R208 ;  /* 0x000000d0000b7308 */ /* 0x000be20000000800 */
[----:B------:R-:W-:Y:S01]  /*40a0*/  FSEL R207, R198, -INF , P1 ;  /* 0xff800000c6cf7808 */ /* 0x000fe20000800000 */
[----:B------:R-:W-:Y:S01]  /*40b0*/  FFMA.FTZ R210, R210, UR5, -R13 ;  /* 0x00000005d2d27c23 */ /* 0x000fe2000801080d */
[----:B------:R-:W-:Y:S02]  /*40c0*/  FSEL R13, R194, -INF , P1 ;  /* 0xff800000c20d7808 */ /* 0x000fe40000800000 */
[----:B------:R-:W-:Y:S01]  /*40d0*/  FSEL R206, R197, -INF , P2 ;  /* 0xff800000c5ce7808 */ /* 0x000fe20001000000 */
[----:B-----5:R-:W-:Y:S01]  /*40e0*/  FFMA.FTZ R208, R193, UR5, -R8 ;  /* 0x00000005c1d07c23 */ /* 0x020fe20008010808 */
[----:B------:R-:W-:-:S02]  /*40f0*/  LOP3.LUT R193, R22, 0x2800000, RZ, 0xfc, !PT ;  /* 0x0280000016c17812 */ /* 0x000fc400078efcff */
[----:B------:R-:W-:Y:S01]  /*4100*/  FSEL R22, R199, -INF , P1 ;  /* 0xff800000c7167808 */ /* 0x000fe20000800000 */
[----:B------:R-:W-:Y:S01]  /*4110*/  FFMA.FTZ R221, R221, UR5, -R12 ;  /* 0x00000005dddd7c23 */ /* 0x000fe2000801080c */
[----:B------:R-:W-:Y:S01]  /*4120*/  FFMA.FTZ R223, R223, UR5, -R10 ;  /* 0x00000005dfdf7c23 */ /* 0x000fe2000801080a */
[----:B------:R5:W-:Y:S01]  /*4130*/  MUFU.EX2 R12, R211 ;  /* 0x000000d3000c7308 */ /* 0x000be20000000800 */
[----:B------:R-:W-:Y:S01]  /*4140*/  FFMA.FTZ R207, R207, UR5, -R8 ;  /* 0x00000005cfcf7c23 */ /* 0x000fe20008010808 */
[--C-:B------:R-:W-:Y:S01]  /*4150*/  FFMA.FTZ R206, R206, UR5, -R9.reuse ;  /* 0x00000005cece7c23 */ /* 0x100fe20008010809 */
[----:B------:R-:W-:Y:S01]  /*4160*/  FFMA.FTZ R229, R22, UR5, -R9 ;  /* 0x0000000516e57c23 */ /* 0x000fe20008010809 */
[----:B-----5:R-:W-:Y:S01]  /*4170*/  FFMA.FTZ R211, R13, UR5, -R10 ;  /* 0x000000050dd37c23 */ /* 0x020fe2000801080a */
[----:B------:R-:W-:Y:S01]  /*4180*/  UIADD3 UR5, UR4, 0x386, URZ ;  /* 0x0000038604057890 */ /* 0x000fe2000fffe03f */
[----:B------:R-:W-:Y:S02]  /*4190*/  WARPGROUP.DEPBAR.LE gsb0, 0x0 ;  /* 0x00008000000079c5 */ /* 0x000fe40000010000 */
[----:B------:R-:W-:Y:S01]  /*41a0*/  WARPGROUP.ARRIVE ;  /* 0x00000000000079c5 */ /* 0x000fe20000000000 */
[----:B------:R-:W-:-:S03]  /*41b0*/  UMOV UR11, 0x40000040 ;  /* 0x40000040000b7882 */ /* 0x000fc60000000000 */
[----:B------:R-:W-:Y:S02]  /*41c0*/  UMOV UR10, UR5 ;  /* 0x00000005000a7c82 */ /* 0x000fe40008000000 */
[----:B------:R-:W-:Y:S01]  /*41d0*/  HGMMA.64x16x16.F32.BF16 R168, gdesc[UR8], R168, gsb0 ;  /* 0x0020000008a879f0 */ /* 0x000fe200080018a8 */
[----:B------:R1:W5:Y:S01]  /*41e0*/  MUFU.EX2 R8, R214 ;  /* 0x000000d600087308 */ /* 0x0003620000000800 */
[----:B------:R-:W-:-:S07]  /*41f0*/  UIADD3 UR6, UR4, 0x406, URZ ;  /* 0x0000040604067890 */ /* 0x000fce000fffe03f */
[----:B------:R4:W2:Y:S01]  /*4200*/  MUFU.EX2 R22, R217 ;  /* 0x000000d900167308 */ /* 0x0008a20000000800 */
        /* <DEDUP_REMOVED lines=26> */
[----:B---3--:R-:W-:-:S07]  /*43b0*/  FADD.FTZ R219, R187, -R203 ;  /* 0x800000cbbbdb7221 */ /* 0x008fce0000010000 */
[----:B------:R3:W-:Y:S01]  /*43c0*/  MUFU.EX2 R9, R215 ;  /* 0x000000d700097308 */ /* 0x0007e20000000800 */
[----:B-----5:R-:W-:Y:S01]  /*43d0*/  FADD.FTZ R218, R185, -R203 ;  /* 0x800000cbb9da7221 */ /* 0x020fe20000010000 */
[----:B---3--:R-:W-:Y:S01]  /*43e0*/  FADD.FTZ R215, R186, -R202 ;  /* 0x800000cabad77221 */ /* 0x008fe20000010000 */
[----:B------:R-:W-:Y:S02]  /*43f0*/  WARPGROUP.DEPBAR.LE gsb0, 0x0 ;  /* 0x00008000000079c5 */ /* 0x000fe40000010000 */
[----:B------:R-:W3:Y:S04]  /*4400*/  LDS.64 R192, [R23+0x2e420] ;  /* 0x02e4200017c07984 */ /* 0x000ee80000000a00 */
[----:B------:R-:W5:Y:S04]  /*4410*/  LDS.64 R196, [R23+0x2e440] ;  /* 0x02e4400017c47984 */ /* 0x000f680000000a00 */
[----:B------:R-:W2:Y:S04]  /*4420*/  LDS.64 R202, [R23+0x2e4a0] ;  /* 0x02e4a00017ca7984 */ /* 0x000ea80000000a00 */
[----:B------:R-:W2:Y:S04]  /*4430*/  LDS.64 R194, [R23+0x2e460] ;  /* 0x02e4600017c27984 */ /* 0x000ea80000000a00 */
[----:B------:R2:W2:Y:S01]  /*4440*/  LDS.64 R198, [R23+0x2e480] ;  /* 0x02e4800017c67984 */ /* 0x0004a20000000a00 */
[----:B------:R-:W2:Y:S01]  /*4450*/  MUFU.EX2 R3, R3 ;  /* 0x0000000300037308 */ /* 0x000ea20000000800 */
[--C-:B-1----:R-:W-:Y:S01]  /*4460*/  FADD.FTZ R176, R176, -R188.reuse ;  /* 0x800000bcb0b07221 */ /* 0x102fe20000010000 */
[----:B------:R-:W-:Y:S01]  /*4470*/  FADD.FTZ R178, R178, -R188 ;  /* 0x800000bcb2b27221 */ /* 0x000fe20000010000 */
[--C-:B------:R-:W-:Y:S01]  /*4480*/  FADD.FTZ R177, R177, -R189.reuse ;  /* 0x800000bdb1b17221 */ /* 0x100fe20000010000 */
[----:B------:R-:W-:Y:S01]  /*4490*/  FADD.FTZ R179, R179, -R189 ;  /* 0x800000bdb3b37221 */ /* 0x000fe20000010000 */
[--C-:B----4-:R-:W-:Y:S01]  /*44a0*/  FADD.FTZ R188, R168, -R190.reuse ;  /* 0x800000bea8bc7221 */ /* 0x110fe20000010000 */
[----:B------:R-:W-:Y:S01]  /*44b0*/  FADD.FTZ R170, R170, -R190 ;  /* 0x800000beaaaa7221 */ /* 0x000fe20000010000 */
[--C-:B------:R-:W-:Y:S01]  /*44c0*/  FADD.FTZ R189, R169, -R191.reuse ;  /* 0x800000bfa9bd7221 */ /* 0x100fe20000010000 */
[----:B------:R-:W-:Y:S01]  /*44d0*/  FADD.FTZ R171, R171, -R191 ;  /* 0x800000bfabab7221 */ /* 0x000fe20000010000 */
[----:B------:R-:W1:Y:S08]  /*44e0*/  MUFU.EX2 R187, R220 ;  /* 0x000000dc00bb7308 */ /* 0x000e700000000800 */
[----:B------:R-:W4:Y:S01]  /*44f0*/  MUFU.EX2 R185, R210 ;  /* 0x000000d200b97308 */ /* 0x000f220000000800 */
[--C-:B---3--:R-:W-:Y:S01]  /*4500*/  FADD.FTZ R172, R172, -R192.reuse ;  /* 0x800000c0acac7221 */ /* 0x108fe20000010000 */
[----:B------:R-:W-:Y:S01]  /*4510*/  FADD.FTZ R174, R174, -R192 ;  /* 0x800000c0aeae7221 */ /* 0x000fe20000010000 */
[--C-:B------:R-:W-:Y:S01]  /*4520*/  FADD.FTZ R190, R173, -R193.reuse ;  /* 0x800000c1adbe7221 */ /* 0x100fe20000010000 */
[----:B------:R-:W-:-:S04]  /*4530*/  FADD.FTZ R175, R175, -R193 ;  /* 0x800000c1afaf7221 */ /* 0x000fc80000010000 */
[----:B------:R3:W4:Y:S01]  /*4540*/  MUFU.EX2 R186, R209 ;  /* 0x000000d100ba7308 */ /* 0x0007220000000800 */
[----:B-----5:R-:W-:Y:S01]  /*4550*/  FADD.FTZ R173, R160, -R196 ;  /* 0x800000c4a0ad7221 */ /* 0x020fe20000010000 */
[----:B------:R-:W-:Y:S01]  /*4560*/  FADD.FTZ R191, R161, -R197 ;  /* 0x800000c5a1bf7221 */ /* 0x000fe20000010000 */
[----:B--2---:R-:W-:Y:S01]  /*4570*/  FADD.FTZ R192, R156, -R202 ;  /* 0x800000ca9cc07221 */ /* 0x004fe20000010000 */
[----:B------:R-:W-:-:S04]  /*4580*/  FADD.FTZ R193, R157, -R203 ;  /* 0x800000cb9dc17221 */ /* 0x000fc80000010000 */
[----:B------:R-:W2:Y:S01]  /*4590*/  MUFU.EX2 R23, R223 ;  /* 0x000000df00177308 */ /* 0x000ea20000000800 */
[----:B------:R-:W-:Y:S01]  /*45a0*/  FADD.FTZ R162, R162, -R196 ;  /* 0x800000c4a2a27221 */ /* 0x000fe20000010000 */
[----:B------:R-:W-:-:S06]  /*45b0*/  FADD.FTZ R163, R163, -R197 ;  /* 0x800000c5a3a37221 */ /* 0x000fcc0000010000 */
[----:B------:R5:W2:Y:S08]  /*45c0*/  MUFU.EX2 R168, R211 ;  /* 0x000000d300a87308 */ /* 0x000ab00000000800 */
[----:B------:R1:W2:Y:S08]  /*45d0*/  MUFU.EX2 R169, R204 ;  /* 0x000000cc00a97308 */ /* 0x0002b00000000800 */
[----:B------:R-:W2:Y:S08]  /*45e0*/  MUFU.EX2 R160, R205 ;  /* 0x000000cd00a07308 */ /* 0x000eb00000000800 */
[----:B------:R-:W2:Y:S08]  /*45f0*/  MUFU.EX2 R161, R208 ;  /* 0x000000d000a17308 */ /* 0x000eb00000000800 */
[----:B------:R-:W2:Y:S08]  /*4600*/  MUFU.EX2 R156, R207 ;  /* 0x000000cf009c7308 */ /* 0x000eb00000000800 */
[----:B------:R-:W2:Y:S08]  /*4610*/  MUFU.EX2 R157, R206 ;  /* 0x000000ce009d7308 */ /* 0x000eb00000000800 */
[----:B------:R-:W2:Y:S01]  /*4620*/  MUFU.EX2 R229, R229 ;  /* 0x000000e500e57308 */ /* 0x000ea20000000800 */
[----:B------:R-:W-:Y:S01]  /*4630*/  FMUL.FTZ R162, R8, R162 ;  /* 0x000000a208a27220 */ /* 0x000fe20000410000 */
[----:B------:R-:W-:Y:S01]  /*4640*/  FMUL.FTZ R163, R22, R163 ;  /* 0x000000a316a37220 */ /* 0x000fe20000410000 */
[----:B------:R-:W-:Y:S01]  /*4650*/  FMUL.FTZ R176, R5, R176 ;  /* 0x000000b005b07220 */ /* 0x000fe20000410000 */
[----:B------:R-:W-:Y:S01]  /*4660*/  FMUL.FTZ R177, R7, R177 ;  /* 0x000000b107b17220 */ /* 0x000fe20000410000 */
[--C-:B------:R-:W-:Y:S01]  /*4670*/  FADD.FTZ R180, R180, -R200.reuse ;  /* 0x800000c8b4b47221 */ /* 0x100fe20000010000 */
[----:B------:R-:W-:Y:S01]  /*4680*/  FADD.FTZ R182, R182, -R200 ;  /* 0x800000c8b6b67221 */ /* 0x000fe20000010000 */
[--C-:B------:R-:W-:Y:S01]  /*4690*/  FADD.FTZ R181, R181, -R201.reuse ;  /* 0x800000c9b5b57221 */ /* 0x100fe20000010000 */
[----:B------:R-:W-:Y:S01]  /*46a0*/  FADD.FTZ R183, R183, -R201 ;  /* 0x800000c9b7b77221 */ /* 0x000fe20000010000 */
[--C-:B------:R-:W-:Y:S01]  /*46b0*/  FADD.FTZ R164, R164, -R194.reuse ;  /* 0x800000c2a4a47221 */ /* 0x100fe20000010000 */
[----:B------:R-:W-:Y:S01]  /*46c0*/  FADD.FTZ R166, R166, -R194 ;  /* 0x800000c2a6a67221 */ /* 0x000fe20000010000 */
[----:B---3--:R-:W-:Y:S01]  /*46d0*/  FMUL.FTZ R209, R226, R215 ;  /* 0x000000d7e2d17220 */ /* 0x008fe20000410000 */
[----:B------:R-:W-:Y:S01]  /*46e0*/  FMUL.FTZ R194, R216, R219 ;  /* 0x000000dbd8c27220 */ /* 0x000fe20000410000 */
        /* <DEDUP_REMOVED lines=11> */
[----:B-----5:R-:W-:Y:S01]  /*47a0*/  FMUL.FTZ R211, R3, R222 ;  /* 0x000000de03d37220 */ /* 0x020fe20000410000 */
[----:B------:R-:W-:Y:S01]  /*47b0*/  FMUL.FTZ R221, R227, R221 ;  /* 0x000000dde3dd7220 */ /* 0x000fe20000410000 */
[----:B------:R-:W-:Y:S01]  /*47c0*/  FMUL.FTZ R230, R4, R230 ;  /* 0x000000e604e67220 */ /* 0x000fe20000410000 */
[----:B------:R-:W-:Y:S01]  /*47d0*/  F2FP.BF16.F32.PACK_AB R197, R163, R162 ;  /* 0x000000a2a3c5723e */ /* 0x000fe200000010ff */
[----:B------:R-:W-:Y:S01]  /*47e0*/  FMUL.FTZ R178, R6, R178 ;  /* 0x000000b206b27220 */ /* 0x000fe20000410000 */
[----:B------:R-:W-:Y:S01]  /*47f0*/  FMUL.FTZ R179, R20, R179 ;  /* 0x000000b314b37220 */ /* 0x000fe20000410000 */
[----:B-1----:R-:W-:Y:S01]  /*4800*/  F2FP.BF16.F32.PACK_AB R204, R177, R176 ;  /* 0x000000b0b1cc723e */ /* 0x002fe200000010ff */
        /* <DEDUP_REMOVED lines=18> */
[----:B----4-:R-:W-:Y:S01]  /*4930*/  FMUL.FTZ R165, R185, R165 ;  /* 0x000000a5b9a57220 */ /* 0x010fe20000410000 */
[----:B------:R-:W-:Y:S01]  /*4940*/  FMUL.FTZ R167, R186, R167 ;  /* 0x000000a7baa77220 */ /* 0x000fe20000410000 */
[----:B--2---:R-:W-:Y:S01]  /*4950*/  FMUL.FTZ R152, R23, R152 ;  /* 0x0000009817987220 */ /* 0x004fe20000410000 */
        /* <DEDUP_REMOVED lines=26> */
[----:B------:R-:W-:Y:S02]  /*4b00*/  F2FP.BF16.F32.PACK_AB R195, R159, R158 ;  /* 0x0000009e9fc3723e */ /* 0x000fe400000010ff */
[----:B------:R-:W-:Y:S01]  /*4b10*/  F2FP.BF16.F32.PACK_AB R225, R216, R226 ;  /* 0x000000e2d8e1723e */ /* 0x000fe200000010ff */
[----:B------:R-:W-:Y:S01]  /*4b20*/  STSM.16.MT88.4 [R162+0x2f000], R204 ;  /* 0x02f000cca2007844 */ /* 0x000fe20000004200 */
[----:B------:R-:W-:Y:S02]  /*4b30*/  F2FP.BF16.F32.PACK_AB R226, R227, R228 ;  /* 0x000000e4e3e2723e */ /* 0x000fe400000010ff */
[----:B------:R-:W-:Y:S01]  /*4b40*/  F2FP.BF16.F32.PACK_AB R227, R4, R3 ;  /* 0x0000000304e3723e */ /* 0x000fe200000010ff */
[----:B------:R-:W-:Y:S04]  /*4b50*/  STSM.16.MT88.4 [R162+0x2f800], R200 ;  /* 0x02f800c8a2007844 */ /* 0x000fe80000004200 */
[----:B------:R-:W-:Y:S04]  /*4b60*/  STSM.16.MT88.4 [R162+0x30000], R196 ;  /* 0x030000c4a2007844 */ /* 0x000fe80000004200 */
[----:B------:R1:W-:Y:S01]  /*4b70*/  STSM.16.MT88.4 [R162+0x30800], R192 ;  /* 0x030800c0a2007844 */ /* 0x0003e20000004200 */
[----:B------:R-:W-:Y:S01]  /*4b80*/  WARPGROUP.ARRIVE ;  /* 0x00000000000079c5 */ /* 0x000fe20000000000 */
[----:B------:R-:W-:Y:S01]  /*4b90*/  UMOV UR6, UR12 ;  /* 0x0000000c00067c82 */ /* 0x000fe20008000000 */
[----:B------:R-:W-:Y:S01]  /*4ba0*/  UMOV UR7, 0x40000040 ;  /* 0x4000004000077882 */ /* 0x000fe20000000000 */
[----:B------:R-:W-:Y:S01]  /*4bb0*/  UIADD3 UR4, UR12, 0x80, URZ ;  /* 0x000000800c047890 */ /* 0x000fe2000fffe03f */
[----:B------:R-:W2:Y:S08]  /*4bc0*/  LDL R164, [R1] ;  /* 0x0000000001a47983 */ /* 0x000eb00000100800 */
        /* <DEDUP_REMOVED lines=311> */
.L_x_347:
[----:B------:R-:W-:Y:S01]  /*5f40*/  LOP3.LUT R3, R234, 0x2800000, RZ, 0xfc, !PT ;  /* 0x02800000ea037812 */ /* 0x000fe200078efcff */
[----:B------:R-:W2:Y:S01]  /*5f50*/  LDL R7, [R1+0xc] ;  /* 0x00000c0001077983 */ /* 0x000ea20000100800 */
[----:B------:R-:W-:-:S03]  /*5f60*/  UMOV UR7, 0x40000040 ;  /* 0x4000004000077882 */ /* 0x000fc60000000000 */
[----:B------:R-:W-:Y:S01]  /*5f70*/  IMAD R3, R0, 0x500, R3 ;  /* 0x0000050000037824 */ /* 0x000fe200078e0203 */
[----:B------:R-:W1:Y:S04]  /*5f80*/  S2R R5, SR_TID.X ;  /* 0x0000000000057919 */ /* 0x000e680000002100 */
[----:B------:R-:W-:Y:S01]  /*5f90*/  R2UR UR4, R3 ;  /* 0x00000000030472ca */ /* 0x000fe200000e0000 */
[----:B------:R-:W-:-:S05]  /*5fa0*/  VIADD R3, R2, 0x38840 ;  /* 0x0003884002037836 */ /* 0x000fca0000000000 */
[----:B------:R-:W-:-:S04]  /*5fb0*/  PRMT R3, RZ, 0x654, R3 ;  /* 0x00000654ff037816 */ /* 0x000fc80000000003 */
[----:B------:R2:W-:Y:S01]  /*5fc0*/  SYNCS.ARRIVE.TRANS64.RED.A1T0 RZ, [R3+URZ], RZ ;  /* 0x000000ff03ff79a7 */ /* 0x0005e2000810043f */
[----:B------:R-:W-:Y:S02]  /*5fd0*/  WARPGROUP.ARRIVE ;  /* 0x00000000000079c5 */ /* 0x000fe40000000000 */
[----:B------:R-:W-:-:S04]  /*5fe0*/  UMOV UR6, UR4 ;  /* 0x0000000400067c82 */ /* 0x000fc80008000000 */
        /* <DEDUP_REMOVED lines=53> */
.L_x_348:
        /* <DEDUP_REMOVED lines=12> */
.L_x_338:
[----:B------:R-:W2:Y:S01]  /*6400*/  LDL.LU R14, [R1+0xc] ;  /* 0x00000c00010e7983 */ /* 0x000ea20000300800 */
[----:B------:R-:W3:Y:S01]  /*6410*/  LDC R0, c[0x0][0x850] ;  /* 0x00021400ff007b82 */ /* 0x000ee20000000800 */
[----:B------:R-:W-:Y:S01]  /*6420*/  ULDC.64 UR4, c[0x0][0x818] ;  /* 0x0002060000047ab9 */ /* 0x000fe20000000a00 */
[----:B------:R-:W-:Y:S01]  /*6430*/  ULDC.64 UR6, c[0x0][0x840] ;  /* 0x0002100000067ab9 */ /* 0x000fe20000000a00 */
[----:B------:R-:W4:Y:S01]  /*6440*/  S2R R5, SR_CTAID.Y ;  /* 0x0000000000057919 */ /* 0x000f220000002600 */
[----:B------:R-:W5:Y:S01]  /*6450*/  S2R R10, SR_TID.X ;  /* 0x00000000000a7919 */ /* 0x000f620000002100 */
[----:B------:R-:W1:Y:S01]  /*6460*/  S2R R20, SR_CTAID.X ;  /* 0x0000000000147919 */ /* 0x000e620000002500 */
[----:B------:R-:W1:Y:S01]  /*6470*/  S2R R15, SR_CTAID.Z ;  /* 0x00000000000f7919 */ /* 0x000e620000002700 */
[----:B------:R-:W2:Y:S01]  /*6480*/  S2R R16, SR_TID.X ;  /* 0x0000000000107919 */ /* 0x000ea20000002100 */
[----:B---3--:R-:W-:Y:S01]  /*6490*/  ISETP.NE.AND P0, PT, R0, 0x1, PT ;  /* 0x000000010000780c */ /* 0x008fe20003f05270 */
[----:B----4-:R-:W-:-:S12]  /*64a0*/  IMAD.MOV.U32 R4, RZ, RZ, R5 ;  /* 0x000000ffff047224 */ /* 0x010fd800078e0005 */
[----:B------:R-:W3:Y:S01]  /*64b0*/  @P0 LDC R2, c[0x0][0x854] ;  /* 0x00021500ff020b82 */ /* 0x000ee20000000800 */
[C---:B-----5:R-:W-:Y:S02]  /*64c0*/  VIADD R12, R10.reuse, 0xffffff80 ;  /* 0xffffff800a0c7836 */ /* 0x060fe40000000000 */
[----:B------:R-:W-:Y:S02]  /*64d0*/  VIADD R10, R10, 0xffffff80 ;  /* 0xffffff800a0a7836 */ /* 0x000fe40000000000 */
[----:B-1----:R-:W-:-:S03]  /*64e0*/  IMAD.SHL.U32 R6, R20, 0x4000, RZ ;  /* 0x0000400014067824 */ /* 0x002fc600078e00ff */
[----:B------:R-:W1:Y:S01]  /*64f0*/  @P0 LDC R3, c[0x0][0x858] ;  /* 0x00021600ff030b82 */ /* 0x000e620000000800 */
[----:B------:R-:W-:Y:S02]  /*6500*/  SHF.R.S32.HI R10, RZ, 0x1f, R10 ;  /* 0x0000001fff0a7819 */ /* 0x000fe4000001140a */
[----:B------:R-:W-:Y:S02]  /*6510*/  SHF.R.S32.HI R7, RZ, 0x1f, R6 ;  /* 0x0000001fff077819 */ /* 0x000fe40000011406 */
[----:B------:R-:W-:Y:S02]  /*6520*/  LEA.HI R10, R10, R12, RZ, 0x7 ;  /* 0x0000000c0a0a7211 */ /* 0x000fe400078f38ff */
[----:B------:R-:W-:Y:S02]  /*6530*/  MOV R12, 0x400 ;  /* 0x00000400000c7802 */ /* 0x000fe40000000f00 */
[----:B------:R-:W-:Y:S01]  /*6540*/  SHF.R.S32.HI R10, RZ, 0x7, R10 ;  /* 0x00000007ff0a7819 */ /* 0x000fe2000001140a */
[----:B---3--:R-:W-:-:S05]  /*6550*/  @P0 IMAD.HI.U32 R2, R5, R2, RZ ;  /* 0x0000000205020227 */ /* 0x008fca00078e00ff */
[----:B-1----:R-:W-:-:S04]  /*6560*/  @P0 SHF.R.U32.HI R4, RZ, R3, R2 ;  /* 0x00000003ff040219 */ /* 0x002fc80000011602 */
[----:B------:R-:W-:Y:S01]  /*6570*/  SHF.R.S32.HI R8, RZ, 0x1f, R4 ;  /* 0x0000001fff087819 */ /* 0x000fe20000011404 */
[----:B------:R-:W-:-:S04]  /*6580*/  IMAD.WIDE.U32 R2, R4, UR4, R6 ;  /* 0x0000000404027c25 */ /* 0x000fc8000f8e0006 */
[C---:B------:R-:W-:Y:S02]  /*6590*/  IMAD R9, R8.reuse, UR4, RZ ;  /* 0x0000000408097c24 */ /* 0x040fe4000f8e02ff */
[----:B------:R-:W-:Y:S02]  /*65a0*/  IMAD R13, R8, UR6, RZ ;  /* 0x00000006080d7c24 */ /* 0x000fe4000f8e02ff */
[C---:B------:R-:W-:Y:S01]  /*65b0*/  IMAD R11, R4.reuse, UR5, R9 ;  /* 0x00000005040b7c24 */ /* 0x040fe2000f8e0209 */
[----:B------:R-:W-:Y:S01]  /*65c0*/  ULDC.64 UR4, c[0x0][0x820] ;  /* 0x0002080000047ab9 */ /* 0x000fe20000000a00 */
[----:B------:R-:W-:-:S04]  /*65d0*/  IMAD.WIDE.U32 R6, R4, UR6, R6 ;  /* 0x0000000604067c25 */ /* 0x000fc8000f8e0006 */
[----:B------:R-:W-:Y:S01]  /*65e0*/  IMAD R13, R4, UR7, R13 ;  /* 0x00000007040d7c24 */ /* 0x000fe2000f8e020d */
[----:B------:R-:W-:Y:S01]  /*65f0*/  ULDC.64 UR6, c[0x0][0x848] ;  /* 0x0002120000067ab9 */ /* 0x000fe20000000a00 */
[----:B------:R-:W-:Y:S02]  /*6600*/  IMAD.IADD R3, R3, 0x1, R11 ;  /* 0x0000000103037824 */ /* 0x000fe400078e020b */
[----:B------:R-:W-:Y:S02]  /*6610*/  IMAD.IADD R7, R7, 0x1, R13 ;  /* 0x0000000107077824 */ /* 0x000fe400078e020d */
[----:B------:R-:W-:-:S04]  /*6620*/  IMAD.WIDE.U32 R2, R15, UR4, R2 ;  /* 0x000000040f027c25 */ /* 0x000fc8000f8e0002 */
[----:B------:R-:W-:-:S04]  /*6630*/  IMAD.WIDE.U32 R6, R15, UR6, R6 ;  /* 0x000000060f067c25 */ /* 0x000fc8000f8e0006 */
[----:B--2---:R-:W-:Y:S01]  /*6640*/  IMAD R9, R10, 0x2000, R14 ;  /* 0x000020000a097824 */ /* 0x004fe200078e020e */
[----:B------:R-:W-:Y:S01]  /*6650*/  SHF.R.S32.HI R10, RZ, 0x1f, R15 ;  /* 0x0000001fff0a7819 */ /* 0x000fe2000001140f */
[----:B------:R-:W1:Y:S04]  /*6660*/  S2R R14, SR_CgaCtaId ;  /* 0x00000000000e7919 */ /* 0x000e680000008800 */
[C---:B------:R-:W-:Y:S01]  /*6670*/  IMAD R11, R10.reuse, UR4, RZ ;  /* 0x000000040a0b7c24 */ /* 0x040fe2000f8e02ff */
[----:B------:R-:W-:Y:S01]  /*6680*/  ULDC UR4, c[0x0][0x740] ;  /* 0x0001d00000047ab9 */ /* 0x000fe20000000800 */
[----:B------:R-:W-:Y:S02]  /*6690*/  IMAD R10, R10, UR6, RZ ;  /* 0x000000060a0a7c24 */ /* 0x000fe4000f8e02ff */
[----:B------:R-:W-:Y:S01]  /*66a0*/  FMUL.FTZ R88, R88, UR4 ;  /* 0x0000000458587c20 */ /* 0x000fe20008410000 */
[----:B------:R-:W-:-:S02]  /*66b0*/  IMAD R11, R15, UR5, R11 ;  /* 0x000000050f0b7c24 */ /* 0x000fc4000f8e020b */
        /* <DEDUP_REMOVED lines=23> */
[----:B-1----:R-:W-:Y:S01]  /*6830*/  LEA R12, R14, R12, 0x18 ;  /* 0x0000000c0e0c7211 */ /* 0x002fe200078ec0ff */
        /* <DEDUP_REMOVED lines=41> */
[----:B------:R-:W-:Y:S05]  /*6ad0*/  WARPSYNC.ALL ;  /* 0x0000000000007948 */ /* 0x000fea0003800000 */
[----:B------:R-:W-:-:S02]  /*6ae0*/  IMAD R10, R9, 0x4, R12 ;  /* 0x00000004090a7824 */ /* 0x000fc400078e020c */
[----:B------:R-:W-:Y:S02]  /*6af0*/  IMAD.IADD R14, R3, 0x1, R11 ;  /* 0x00000001030e7824 */ /* 0x000fe400078e020b */
[----:B------:R-:W-:Y:S01]  /*6b00*/  IMAD.IADD R12, R7, 0x1, R13 ;  /* 0x00000001070c7824 */ /* 0x000fe200078e020d */
[----:B------:R-:W-:Y:S01]  /*6b10*/  BAR.SYNC.DEFER_BLOCKING 0x1, 0x100 ;  /* 0x0044000000007b1d */ /* 0x000fe20000010000 */
[----:B------:R-:W-:-:S05]  /*6b20*/  ISETP.NE.AND P1, PT, R16, 0x80, PT ;  /* 0x000000801000780c */ /* 0x000fca0003f25270 */
[----:B------:R-:W-:Y:S02]  /*6b30*/  ULDC UR4, c[0x0][0x870] ;  /* 0x00021c0000047ab9 */ /* 0x000fe40000000800 */
[----:B------:R-:W1:Y:S01]  /*6b40*/  LDC.64 R16, c[0x0][0x800] ;  /* 0x00020000ff107b82 */ /* 0x000e620000000a00 */
[----:B------:R-:W-:Y:S01]  /*6b50*/  IMAD R11, R20, UR4, RZ ;  /* 0x00000004140b7c24 */ /* 0x000fe2000f8e02ff */
[----:B------:R-:W-:Y:S01]  /*6b60*/  ULDC UR4, c[0x0][0x80c] ;  /* 0x0002030000047ab9 */ /* 0x000fe20000000800 */
[----:B------:R-:W-:Y:S01]  /*6b70*/  BSSY B0, `(.L_x_350) ;  /* 0x0000027000007945 */ /* 0x000fe20003800000 */
[----:B------:R-:W-:Y:S02]  /*6b80*/  IMAD R9, R15, UR4, RZ ;  /* 0x000000040f097c24 */ /* 0x000fe4000f8e02ff */
[----:B------:R-:W-:Y:S01]  /*6b90*/  IMAD R11, R11, UR4, RZ ;  /* 0x000000040b0b7c24 */ /* 0x000fe2000f8e02ff */
[----:B------:R-:W-:Y:S01]  /*6ba0*/  ULDC.64 UR4, c[0x0][0x868] ;  /* 0x00021a0000047ab9 */ /* 0x000fe20000000a00 */
[----:B------:R-:W2:Y:S01]  /*6bb0*/  LDC.64 R18, c[0x0][0x828] ;  /* 0x00020a00ff127b82 */ /* 0x000ea20000000a00 */
[----:B------:R-:W-:-:S02]  /*6bc0*/  SHF.R.S32.HI R13, RZ, 0x1f, R9 ;  /* 0x0000001fff0d7819 */ /* 0x000fc40000011409 */
[--C-:B------:R-:W-:Y:S01]  /*6bd0*/  IADD3 R9, P0, P2, R11, R9, R4.reuse ;  /* 0x000000090b097210 */ /* 0x100fe20007a1e004 */
[----:B------:R-:W-:Y:S01]  /*6be0*/  IMAD.MOV R4, RZ, RZ, -R4 ;  /* 0x000000ffff047224 */ /* 0x000fe200078e0a04 */
[----:B------:R-:W-:-:S03]  /*6bf0*/  SHF.R.S32.HI R11, RZ, 0x1f, R11 ;  /* 0x0000001fff0b7819 */ /* 0x000fc6000001140b */
[----:B------:R-:W-:Y:S01]  /*6c00*/  IMAD R5, R0, R4, R5 ;  /* 0x0000000400057224 */ /* 0x000fe200078e0205 */
[----:B------:R3:W-:Y:S01]  /*6c10*/  STS.128 [R10], R24 ;  /* 0x000000180a007388 */ /* 0x0007e20000000c00 */
[----:B------:R-:W-:Y:S01]  /*6c20*/  IADD3.X R8, R11, R13, R8, P0, P2 ;  /* 0x0000000d0b087210 */ /* 0x000fe200007e4408 */
[C---:B------:R-:W-:Y:S02]  /*6c30*/  IMAD.SHL.U32 R13, R9.reuse, 0x4, RZ ;  /* 0x00000004090d7824 */ /* 0x040fe400078e00ff */
[----:B------:R3:W-:Y:S01]  /*6c40*/  STS.128 [R10+0x800], R28 ;  /* 0x0008001c0a007388 */ /* 0x0007e20000000c00 */
[----:B------:R-:W-:Y:S02]  /*6c50*/  SHF.L.U64.HI R11, R9, 0x2, R8 ;  /* 0x00000002090b7819 */ /* 0x000fe40000010208 */
[----:B------:R-:W-:Y:S01]  /*6c60*/  IADD3 R8, P3, R13, UR4, RZ ;  /* 0x000000040d087c10 */ /* 0x000fe2000ff7e0ff */
[----:B------:R3:W-:Y:S01]  /*6c70*/  STS.128 [R10+0x1000], R32 ;  /* 0x001000200a007388 */ /* 0x0007e20000000c00 */
[----:B-1----:R-:W-:-:S02]  /*6c80*/  LEA R16, P2, R2, R16, 0x2 ;  /* 0x0000001002107211 */ /* 0x002fc400078410ff */
[----:B------:R-:W-:Y:S01]  /*6c90*/  IADD3.X R9, R11, UR5, RZ, P3, !PT ;  /* 0x000000050b097c10 */ /* 0x000fe20009ffe4ff */
[----:B------:R3:W-:Y:S01]  /*6ca0*/  STS.128 [R10+0x1800], R36 ;  /* 0x001800240a007388 */ /* 0x0007e20000000c00 */
[----:B--2---:R-:W-:-:S03]  /*6cb0*/  LEA R18, P0, R6, R18, 0x2 ;  /* 0x0000001206127211 */ /* 0x004fc600078010ff */
        /* <DEDUP_REMOVED lines=12> */
[----:B------:R-:W-:Y:S05]  /*6d80*/  @P1 BRA `(.L_x_351) ;  /* 0x0000000000141947 */ /* 0x000fea0003800000 */
.L_x_352:
[----:B------:R-:W2:Y:S04]  /*6d90*/  LDG.E.STRONG.GPU R0, desc[UR38][R8.64] ;  /* 0x0000002608007981 */ /* 0x000ea8000c1ef900 */
[----:B--2---:R-:W-:Y:S01]  /*6da0*/  CCTL.IVALL ;  /* 0x00000000ff00798f */ /* 0x004fe20002000000 */
[----:B------:R-:W-:Y:S05]  /*6db0*/  YIELD ;  /* 0x0000000000007946 */ /* 0x000fea0003800000 */
[----:B------:R-:W-:-:S13]  /*6dc0*/  ISETP.NE.AND P3, PT, R0, R5, PT ;  /* 0x000000050000720c */ /* 0x000fda0003f65270 */
[----:B------:R-:W-:Y:S05]  /*6dd0*/  @P3 BRA `(.L_x_352) ;  /* 0xfffffffc00ec3947 */ /* 0x000fea000383ffff */
.L_x_351:
[----:B------:R-:W-:Y:S05]  /*6de0*/  BSYNC B0 ;  /* 0x0000000000007941 */ /* 0x000fea0003800000 */
.L_x_350:
[----:B------:R-:W-:Y:S01]  /*6df0*/  UMOV UR4, 0xffffffff ;  /* 0xffffffff00047882 */ /* 0x000fe20000000000 */
[----:B------:R-:W-:Y:S02]  /*6e00*/  LEA.HI.X R14, R2, R17, R14, 0x2, P2 ;  /* 0x00000011020e7211 */ /* 0x000fe400010f140e */
[----:B------:R-:W-:Y:S01]  /*6e10*/  LEA.HI.X R12, R6, R19, R12, 0x2, P0 ;  /* 0x00000013060c7211 */ /* 0x000fe200000f140c */
[----:B------:R-:W-:Y:S06]  /*6e20*/  BRA.DIV UR4, `(.L_x_353) ;  /* 0x0000003a04687947 */ /* 0x000fec000b800000 */
[----:B------:R-:W-:Y:S01]  /*6e30*/  NOP ;  /* 0x0000000000007918 */ /* 0x000fe20000000000 */
.L_x_435:
[----:B------:R-:W-:Y:S01]  /*6e40*/  @!PT LDS RZ, [RZ] ;  /* 0x00000000fffff984 */ /* 0x000fe20000000800 */
[----:B------:R-:W-:Y:S01]  /*6e50*/  @!PT LDS RZ, [RZ] ;  /* 0x00000000fffff984 */ /* 0x000fe20000000800 */
[----:B------:R-:W-:Y:S01]  /*6e60*/  @!PT LDS RZ, [RZ] ;  /* 0x00000000fffff984 */ /* 0x000fe20000000800 */
[----:B------:R-:W-:Y:S01]  /*6e70*/  @!PT LDS RZ, [RZ] ;  /* 0x00000000fffff984 */ /* 0x000fe20000000800 */
[----:B------:R1:W-:Y:S06]  /*6e80*/  MEMBAR.ALL.CTA ;  /* 0x0000000000007992 */ /* 0x0003ec0000008000 */
[----:B-1----:R-:W1:Y:S01]  /*6e90*/  FENCE.VIEW.ASYNC.S ;  /* 0x00000000000073c6 */ /* 0x002e620000000000 */
[----:B------:R-:W-:Y:S05]  /*6ea0*/  WARPSYNC.ALL ;  /* 0x0000000000007948 */ /* 0x000fea0003800000 */
[----:B------:R-:W-:Y:S01]  /*6eb0*/  BSSY B0, `(.L_x_354) ;  /* 0x0000014000007945 */ /* 0x000fe20003800000 */
        /* <DEDUP_REMOVED lines=12> */
.L_x_356:
[----:B------:R-:W-:Y:S01]  /*6f80*/  @P0 ELECT P2, URZ, PT ;  /* 0x00000000003f082f */ /* 0x000fe20003840000 */
[----:B------:R1:W-:-:S12]  /*6f90*/  UBLKRED.G.S.ADD.F32.RN [UR4], [UR6], UR7, desc[UR8] ;  /* 0x00000804060073bb */ /* 0x0003d800080a1407 */
[----:B------:R-:W-:Y:S02]  /*6fa0*/  @P2 PLOP3.LUT P0, PT, P2, PT, PT, 0x8, 0x0 ;  /* 0x000000000000281c */ /* 0x000fe4000170e170 */
[----:B------:R-:W-:-:S11]  /*6fb0*/  PLOP3.LUT P2, PT, PT, PT, PT, 0x8, 0x0 ;  /* 0x000000000000781c */ /* 0x000fd60003f4e170 */
[----:B-1----:R-:W-:Y:S05]  /*6fc0*/  @P0 BRA.U.ANY `(.L_x_356) ;  /* 0xfffffffd00ec0947 */ /* 0x002fea000393ffff */
[----:B------:R0:W-:Y:S01]  /*6fd0*/  UTMACMDFLUSH ;  /* 0x00000000000079b7 */ /* 0x0001e20000000000 */
[----:B------:R-:W-:-:S04]  /*6fe0*/  DEPBAR.LE SB0, 0x0 ;  /* 0x000080000000791a */ /* 0x000fc80000000000 */
.L_x_355:
[----:B------:R-:W-:Y:S05]  /*6ff0*/  BSYNC B0 ;  /* 0x0000000000007941 */ /* 0x000fea0003800000 */
.L_x_354:
        /* <DEDUP_REMOVED lines=12> */
[----:B------:R-:W-:-:S05]  /*70c0*/  IMAD.MOV.U32 R3, RZ, RZ, 0x1 ;  /* 0x00000001ff037424 */ /* 0x000fca00078e00ff */
[----:B------:R1:W-:Y:S02]  /*70d0*/  REDG.E.ADD.S32.STRONG.GPU desc[UR38][R8.64], R3 ;  /* 0x000000030800798e */ /* 0x0003e4000c10e3a6 */
.L_x_358:
[----:B------:R-:W-:Y:S05]  /*70e0*/  BSYNC B0 ;  /* 0x0000000000007941 */ /* 0x000fea0003800000 */
.L_x_357:
[----:B------:R-:W-:Y:S06]  /*70f0*/  BAR.SYNC.DEFER_BLOCKING 0x1, 0x100 ;  /* 0x0044000000007b1d */ /* 0x000fec0000010000 */
[----:B------:R-:W-:Y:S01]  /*7100*/  ULDC.64 UR4, c[0x0][0x860] ;  /* 0x0002180000047ab9 */ /* 0x000fe20000000a00 */
[----:B------:R-:W-:Y:S01]  /*7110*/  BSSY B0, `(.L_x_359) ;  /* 0x0000019000007945 */ /* 0x000fe20003800000 */
[----:B------:R-:W-:-:S04]  /*7120*/  IADD3 R2, P0, R13, UR4, RZ ;  /* 0x000000040d027c10 */ /* 0x000fc8000ff1e0ff */
[----:B-1----:R-:W-:Y:S01]  /*7130*/  IADD3.X R3, R11, UR5, RZ, P0, !PT ;  /* 0x000000050b037c10 */ /* 0x002fe200087fe4ff */
        /* <DEDUP_REMOVED lines=17> */
.L_x_361:
[----:B------:R-:W2:Y:S04]  /*7250*/  LDG.E.STRONG.GPU R0, desc[UR38][R2.64] ;  /* 0x0000002602007981 */ /* 0x000ea8000c1ef900 */
[----:B--2---:R-:W-:Y:S01]  /*7260*/  CCTL.IVALL ;  /* 0x00000000ff00798f */ /* 0x004fe20002000000 */
[----:B------:R-:W-:Y:S05]  /*7270*/  YIELD ;  /* 0x0000000000007946 */ /* 0x000fea0003800000 */
[----:B------:R-:W-:-:S13]  /*7280*/  ISETP.NE.AND P0, PT, R0, R5, PT ;  /* 0x000000050000720c */ /* 0x000fda0003f05270 */
[----:B------:R-:W-:Y:S05]  /*7290*/  @P0 BRA `(.L_x_361) ;  /* 0xfffffffc00ec0947 */ /* 0x000fea000383ffff */
.L_x_360:
[----:B------:R-:W-:Y:S05]  /*72a0*/  BSYNC B0 ;  /* 0x0000000000007941 */ /* 0x000fea0003800000 */
.L_x_359:
[----:B------:R-:W-:-:S03]  /*72b0*/  UMOV UR4, 0xffffffff ;  /* 0xffffffff00047882 */ /* 0x000fc60000000000 */
[----:B------:R-:W-:Y:S05]  /*72c0*/  BRA.DIV UR4, `(.L_x_362) ;  /* 0x00000036045c7947 */ /* 0x000fea000b800000 */
[----:B------:R-:W-:Y:S01]  /*72d0*/  NOP ;  /* 0x0000000000007918 */ /* 0x000fe20000000000 */
.L_x_438:
[----:B------:R-:W-:Y:S01]  /*72e0*/  @!PT LDS RZ, [RZ] ;  /* 0x00000000fffff984 */ /* 0x000fe20000000800 */
[----:B------:R-:W-:Y:S01]  /*72f0*/  @!PT LDS RZ, [RZ] ;  /* 0x00000000fffff984 */ /* 0x000fe20000000800 */
[----:B------:R-:W-:Y:S01]  /*7300*/  @!PT LDS RZ, [RZ] ;  /* 0x00000000fffff984 */ /* 0x000fe20000000800 */
[----:B------:R-:W-:Y:S01]  /*7310*/  @!PT LDS RZ, [RZ] ;  /* 0x00000000fffff984 */ /* 0x000fe20000000800 */
[----:B------:R2:W-:Y:S06]  /*7320*/  MEMBAR.ALL.CTA ;  /* 0x0000000000007992 */ /* 0x0005ec0000008000 */
[----:B--2---:R-:W2:Y:S01]  /*7330*/  FENCE.VIEW.ASYNC.S ;  /* 0x00000000000073c6 */ /* 0x004ea20000000000 */
[----:B------:R-:W-:Y:S05]  /*7340*/  WARPSYNC.ALL ;  /* 0x0000000000007948 */ /* 0x000fea0003800000 */
[----:B------:R-:W-:Y:S01]  /*7350*/  BSSY B0, `(.L_x_363) ;  /* 0x0000014000007945 */ /* 0x000fe20003800000 */
[----:B--2---:R-:W-:Y:S06]  /*7360*/  BAR.SYNC.DEFER_BLOCKING 0x1, 0x100 ;  /* 0x0044000000007b1d */ /* 0x004fec0000010000 */
[----:B------:R-:W-:Y:S05]  /*7370*/  @P1 BRA `(.L_x_364) ;  /* 0x0000000000441947 */ /* 0x000fea0003800000 */
[----:B------:R-:W2:Y:S01]  /*7380*/  S2R R4, SR_CgaCtaId ;  /* 0x0000000000047919 */ /* 0x000ea20000008800 */
[----:B------:R-:W-:Y:S01]  /*7390*/  MOV R0, 0x400 ;  /* 0x0000040000007802 */ /* 0x000fe20000000f00 */
[----:B------:R-:W-:Y:S01]  /*73a0*/  UMOV UR7, 0x1000 ;  /* 0x0000100000077882 */ /* 0x000fe20000000000 */
[----:B------:R-:W-:Y:S01]  /*73b0*/  R2UR UR4, R16 ;  /* 0x00000000100472ca */ /* 0x000fe200000e0000 */
[----:B------:R-:W-:Y:S01]  /*73c0*/  UMOV UR8, 0x0 ;  /* 0x0000000000087882 */ /* 0x000fe20000000000 */
[----:B------:R-:W-:Y:S01]  /*73d0*/  R2UR UR5, R14 ;  /* 0x000000000e0572ca */ /* 0x000fe200000e0000 */
[----:B------:R-:W-:Y:S01]  /*73e0*/  UMOV UR9, 0x14f00000 ;  /* 0x14f0000000097882 */ /* 0x000fe20000000000 */
[----:B------:R-:W-:Y:S02]  /*73f0*/  PLOP3.LUT P0, PT, PT, PT, PT, 0x80, 0x0 ;  /* 0x000000000000781c */ /* 0x000fe40003f0f070 */
[----:B--2---:R-:W-:-:S04]  /*7400*/  LEA R0, R4, R0, 0x18 ;  /* 0x0000000004007211 */ /* 0x004fc800078ec0ff */
[----:B------:R-:W-:-:S15]  /*7410*/  R2UR UR6, R0 ;  /* 0x00000000000672ca */ /* 0x000fde00000e0000 */
.L_x_365:
[----:B------:R-:W-:Y:S01]  /*7420*/  @P0 ELECT P2, URZ, PT ;  /* 0x00000000003f082f */ /* 0x000fe20003840000 */
[----:B------:R2:W-:-:S12]  /*7430*/  UBLKRED.G.S.ADD.F32.RN [UR4], [UR6], UR7, desc[UR8] ;  /* 0x00000804060073bb */ /* 0x0005d800080a1407 */
[----:B------:R-:W-:Y:S02]  /*7440*/  @P2 PLOP3.LUT P0, PT, P2, PT, PT, 0x8, 0x0 ;  /* 0x000000000000281c */ /* 0x000fe4000170e170 */
[----:B------:R-:W-:-:S11]  /*7450*/  PLOP3.LUT P2, PT, PT, PT, PT, 0x8, 0x0 ;  /* 0x000000000000781c */ /* 0x000fd60003f4e170 */
[----:B--2---:R-:W-:Y:S05]  /*7460*/  @P0 BRA.U.ANY `(.L_x_365) ;  /* 0xfffffffd00ec0947 */ /* 0x004fea000393ffff */
[----:B------:R0:W-:Y:S01]  /*7470*/  UTMACMDFLUSH ;  /* 0x00000000000079b7 */ /* 0x0001e20000000000 */
[----:B------:R-:W-:-:S04]  /*7480*/  DEPBAR.LE SB0, 0x0 ;  /* 0x000080000000791a */ /* 0x000fc80000000000 */
.L_x_364:
[----:B------:R-:W-:Y:S05]  /*7490*/  BSYNC B0 ;  /* 0x0000000000007941 */ /* 0x000fea0003800000 */
.L_x_363:
[----:B------:R-:W-:Y:S01]  /*74a0*/  NOP ;  /* 0x0000000000007918 */ /* 0x000fe20000000000 */
[----:B------:R-:W-:Y:S05]  /*74b0*/  @P1 BRA `(.L_x_330) ;  /* 0x0000003000541947 */ /* 0x000fea0003800000 */
[----:B------:R-:W-:Y:S01]  /*74c0*/  IMAD.MOV.U32 R5, RZ, RZ, 0x1 ;  /* 0x00000001ff057424 */ /* 0x000fe200078e00ff */
        /* <DEDUP_REMOVED lines=8> */
[----:B012345:R-:W-:Y:S04]  /*7550*/  CCTL.IVALL ;  /* 0x00000000ff00798f */ /* 0x03ffe80002000000 */
[----:B------:R2:W-:Y:S01]  /*7560*/  REDG.E.ADD.S32.STRONG.GPU desc[UR38][R2.64], R5 ;  /* 0x000000050200798e */ /* 0x0005e2000c10e3a6 */
[----:B------:R-:W-:Y:S05]  /*7570*/  BRA `(.L_x_330) ;  /* 0x0000003000247947 */ /* 0x000fea0003800000 */
.L_x_328:
        /* <DEDUP_REMOVED lines=20> */
[----:B------:R-:W-:Y:S02]  /*76c0*/  UIMAD UR6, UR8, UR10, URZ ;  /* 0x0000000a080672a4 */ /* 0x000fe4000f8e023f */
[----:B------:R-:W-:Y:S01]  /*76d0*/  USHF.R.S32.HI UR10, URZ, 0x1f, UR7 ;  /* 0x0000001f3f0a7899 */ /* 0x000fe20008011407 */
[----:B--2---:R-:W-:Y:S01]  /*76e0*/  ISETP.GE.AND P1, PT, R4, 0x1, PT ;  /* 0x000000010400780c */ /* 0x004fe20003f26270 */
[----:B------:R-:W-:Y:S02]  /*76f0*/  UIMAD UR6, UR9, UR11, UR6 ;  /* 0x0000000b090672a4 */ /* 0x000fe4000f8e0206 */
[----:B------:R-:W-:-:S02]  /*7700*/  UIMAD UR11, UR7, UR13, URZ ;  /* 0x0000000d070b72a4 */ /* 0x000fc4000f8e023f */
[----:B------:R-:W-:Y:S02]  /*7710*/  UIADD3 UR5, UR5, UR6, URZ ;  /* 0x0000000605057290 */ /* 0x000fe4000fffe03f */
[----:B------:R-:W-:Y:S02]  /*7720*/  UIMAD UR6, UR10, UR14, URZ ;  /* 0x0000000e0a0672a4 */ /* 0x000fe4000f8e023f */
[----:B------:R-:W-:Y:S02]  /*7730*/  UIADD3 UR10, UP0, UR11, UR9, URZ ;  /* 0x000000090b0a7290 */ /* 0x000fe4000ff1e03f */
        /* <DEDUP_REMOVED lines=13> */
[----:B------:R-:W-:-:S03]  /*7810*/  UMOV UR4, URZ ;  /* 0x0000003f00047c82 */ /* 0x000fc60008000000 */
        /* <DEDUP_REMOVED lines=17> */
.L_x_392:
        /* <DEDUP_REMOVED lines=17> */
.L_x_370:
[----:B------:R-:W2:Y:S04]  /*7a40*/  LDG.E.STRONG.GPU R6, desc[UR38][R2.64] ;  /* 0x0000002602067981 */ /* 0x000ea8000c1ef900 */
[----:B--2---:R-:W-:Y:S01]  /*7a50*/  CCTL.IVALL ;  /* 0x00000000ff00798f */ /* 0x004fe20002000000 */
[----:B------:R-:W-:Y:S05]  /*7a60*/  YIELD ;  /* 0x0000000000007946 */ /* 0x000fea0003800000 */
[----:B------:R-:W-:-:S13]  /*7a70*/  ISETP.NE.AND P3, PT, R6, UR26, PT ;  /* 0x0000001a06007c0c */ /* 0x000fda000bf65270 */
[----:B------:R-:W-:Y:S05]  /*7a80*/  @P3 BRA `(.L_x_370) ;  /* 0xfffffffc00ec3947 */ /* 0x000fea000383ffff */
.L_x_369:
[----:B------:R-:W-:Y:S05]  /*7a90*/  BSYNC B0 ;  /* 0x0000000000007941 */ /* 0x000fea0003800000 */
.L_x_368:
[----:B------:R-:W-:-:S03]  /*7aa0*/  UMOV UR23, 0xffffffff ;  /* 0xffffffff00177882 */ /* 0x000fc60000000000 */
[----:B------:R-:W-:Y:S05]  /*7ab0*/  BRA.DIV UR23, `(.L_x_371) ;  /* 0x0000002e177c7947 */ /* 0x000fea000b800000 */
[----:B------:R-:W-:Y:S01]  /*7ac0*/  NOP ;  /* 0x0000000000007918 */ /* 0x000fe20000000000 */
.L_x_441:
        /* <DEDUP_REMOVED lines=19> */
.L_x_373:
[----:B------:R-:W-:Y:S05]  /*7c00*/  BSYNC B0 ;  /* 0x0000000000007941 */ /* 0x000fea0003800000 */
.L_x_372:
        /* <DEDUP_REMOVED lines=13> */
.L_x_375:
[----:B------:R-:W-:Y:S05]  /*7ce0*/  BSYNC B0 ;  /* 0x0000000000007941 */ /* 0x000fea0003800000 */
.L_x_374:
[----:B------:R-:W-:Y:S06]  /*7cf0*/  BAR.ARV 0xa, 0xa0 ;  /* 0x0282800000007b1d */ /* 0x000fec0000002000 */
[----:B------:R-:W-:Y:S04]  /*7d00*/  BSSY B0, `(.L_x_376) ;  /* 0x0000003000007945 */ /* 0x000fe80003800000 */
[----:B------:R-:W-:Y:S05]  /*7d10*/  @!P0 BRA `(.L_x_377) ;  /* 0x0000000000048947 */ /* 0x000fea0003800000 */
[----:B------:R-:W-:-:S04]  /*7d20*/  DEPBAR.LE SB0, 0x0 ;  /* 0x000080000000791a */ /* 0x000fc80000000000 */
.L_x_377:
[----:B------:R-:W-:Y:S05]  /*7d30*/  BSYNC B0 ;  /* 0x0000000000007941 */ /* 0x000fea0003800000 */
.L_x_376:
        /* <DEDUP_REMOVED lines=19> */
.L_x_379:
[----:B------:R-:W-:Y:S05]  /*7e70*/  BSYNC B0 ;  /* 0x0000000000007941 */ /* 0x000fea0003800000 */
.L_x_378:
        /* <DEDUP_REMOVED lines=9> */
.L_x_382:
[----:B------:R-:W2:Y:S04]  /*7f10*/  LDG.E.STRONG.GPU R6, desc[UR38][R2.64] ;  /* 0x0000002602067981 */ /* 0x000ea8000c1ef900 */
[----:B--2---:R-:W-:Y:S01]  /*7f20*/  CCTL.IVALL ;  /* 0x00000000ff00798f */ /* 0x004fe20002000000 */
[----:B------:R-:W-:Y:S05]  /*7f30*/  YIELD ;  /* 0x0000000000007946 */ /* 0x000fea0003800000 */
[----:B------:R-:W-:-:S13]  /*7f40*/  ISETP.NE.AND P3, PT, R6, UR26, PT ;  /* 0x0000001a06007c0c */ /* 0x000fda000bf65270 */
[----:B------:R-:W-:Y:S05]  /*7f50*/  @P3 BRA `(.L_x_382) ;  /* 0xfffffffc00ec3947 */ /* 0x000fea000383ffff */
.L_x_381:
[----:B------:R-:W-:Y:S05]  /*7f60*/  BSYNC B0 ;  /* 0x0000000000007941 */ /* 0x000fea0003800000 */
.L_x_380:
[----:B------:R-:W-:-:S03]  /*7f70*/  UMOV UR8, 0xffffffff ;  /* 0xffffffff00087882 */ /* 0x000fc60000000000 */
[----:B------:R-:W-:Y:S05]  /*7f80*/  BRA.DIV UR8, `(.L_x_383) ;  /* 0x0000002a08647947 */ /* 0x000fea000b800000 */
[----:B------:R-:W-:Y:S01]  /*7f90*/  NOP ;  /* 0x0000000000007918 */ /* 0x000fe20000000000 */
.L_x_444:
        /* <DEDUP_REMOVED lines=13> */
.L_x_385:
[----:B------:R-:W-:Y:S05]  /*8070*/  BSYNC B0 ;  /* 0x0000000000007941 */ /* 0x000fea0003800000 */
.L_x_384:
        /* <DEDUP_REMOVED lines=13> */
.L_x_387:
[----:B------:R-:W-:Y:S05]  /*8150*/  BSYNC B0 ;  /* 0x0000000000007941 */ /* 0x000fea0003800000 */
.L_x_386:
[----:B------:R-:W-:Y:S06]  /*8160*/  BAR.ARV 0xa, 0xa0 ;  /* 0x0282800000007b1d */ /* 0x000fec0000002000 */
[----:B------:R-:W-:Y:S04]  /*8170*/  BSSY B0, `(.L_x_388) ;  /* 0x0000003000007945 */ /* 0x000fe80003800000 */
[----:B------:R-:W-:Y:S05]  /*8180*/  @!P0 BRA `(.L_x_389) ;  /* 0x0000000000048947 */ /* 0x000fea0003800000 */
[----:B------:R-:W-:-:S04]  /*8190*/  DEPBAR.LE SB0, 0x0 ;  /* 0x000080000000791a */ /* 0x000fc80000000000 */
.L_x_389:
[----:B------:R-:W-:Y:S05]  /*81a0*/  BSYNC B0 ;  /* 0x0000000000007941 */ /* 0x000fea0003800000 */
.L_x_388:
        /* <DEDUP_REMOVED lines=19> */
.L_x_391:
[----:B------:R-:W-:Y:S05]  /*82e0*/  BSYNC B0 ;  /* 0x0000000000007941 */ /* 0x000fea0003800000 */
.L_x_390:
[----:B------:R-:W-:Y:S02]  /*82f0*/  UIADD3 UR4, UR4, 0x2, URZ ;  /* 0x0000000204047890 */ /* 0x000fe4000fffe03f */
[----:B------:R-:W-:Y:S01]  /*8300*/  UIADD3 UR5, UR5, 0x1, URZ ;  /* 0x0000000105057890 */ /* 0x000fe2000fffe03f */
[----:B------:R-:W-:Y:S11]  /*8310*/  @P2 BRA `(.L_x_392) ;  /* 0xfffffff400842947 */ /* 0x000ff6000383ffff */
.L_x_367:
        /* <DEDUP_REMOVED lines=13> */
.L_x_395:
[----:B------:R-:W2:Y:S04]  /*83f0*/  LDG.E.STRONG.GPU R0, desc[UR38][R2.64] ;  /* 0x0000002602007981 */ /* 0x000ea8000c1ef900 */
[----:B--2---:R-:W-:Y:S01]  /*8400*/  CCTL.IVALL ;  /* 0x00000000ff00798f */ /* 0x004fe20002000000 */
[----:B------:R-:W-:Y:S05]  /*8410*/  YIELD ;  /* 0x0000000000007946 */ /* 0x000fea0003800000 */
[----:B------:R-:W-:-:S13]  /*8420*/  ISETP.NE.AND P2, PT, R0, UR26, PT ;  /* 0x0000001a00007c0c */ /* 0x000fda000bf45270 */
[----:B------:R-:W-:Y:S05]  /*8430*/  @P2 BRA `(.L_x_395) ;  /* 0xfffffffc00ec2947 */ /* 0x000fea000383ffff */
.L_x_394:
[----:B------:R-:W-:Y:S05]  /*8440*/  BSYNC B0 ;  /* 0x0000000000007941 */ /* 0x000fea0003800000 */
.L_x_393:
[----:B------:R-:W-:-:S03]  /*8450*/  UMOV UR5, 0xffffffff ;  /* 0xffffffff00057882 */ /* 0x000fc60000000000 */
[----:B------:R-:W-:Y:S05]  /*8460*/  BRA.DIV UR5, `(.L_x_396) ;  /* 0x0000002605487947 */ /* 0x000fea000b800000 */
[----:B------:R-:W-:Y:S01]  /*8470*/  NOP ;  /* 0x0000000000007918 */ /* 0x000fe20000000000 */
.L_x_447:
        /* <DEDUP_REMOVED lines=22> */
.L_x_398:
[----:B------:R-:W-:Y:S05]  /*85e0*/  BSYNC B0 ;  /* 0x0000000000007941 */ /* 0x000fea0003800000 */
.L_x_397:
        /* <DEDUP_REMOVED lines=20> */
.L_x_400:
[----:B------:R-:W-:Y:S05]  /*8730*/  BSYNC B0 ;  /* 0x0000000000007941 */ /* 0x000fea0003800000 */
.L_x_399:
[----:B------:R-:W-:Y:S06]  /*8740*/  BAR.ARV 0xa, 0xa0 ;  /* 0x0282800000007b1d */ /* 0x000fec0000002000 */
[----:B------:R-:W-:Y:S04]  /*8750*/  BSSY B0, `(.L_x_401) ;  /* 0x0000003000007945 */ /* 0x000fe80003800000 */
[----:B------:R-:W-:Y:S05]  /*8760*/  @!P0 BRA `(.L_x_402) ;  /* 0x0000000000048947 */ /* 0x000fea0003800000 */
[----:B------:R-:W-:-:S04]  /*8770*/  DEPBAR.LE SB0, 0x0 ;  /* 0x000080000000791a */ /* 0x000fc80000000000 */
.L_x_402:
[----:B------:R-:W-:Y:S05]  /*8780*/  BSYNC B0 ;  /* 0x0000000000007941 */ /* 0x000fea0003800000 */
.L_x_401:
        /* <DEDUP_REMOVED lines=19> */
.L_x_366:
        /* <DEDUP_REMOVED lines=55> */
.L_x_448:
        /* <DEDUP_REMOVED lines=10> */
.L_x_406:
        /* <DEDUP_REMOVED lines=84> */
.L_x_417:
[----:B------:R-:W-:-:S04]  /*9210*/  SHF.L.U32 R21, R18, 0x1f, RZ ;  /* 0x0000001f12157819 */ /* 0x000fc800000006ff */
[----:B-1----:R-:W1:Y:S02]  /*9220*/  SYNCS.PHASECHK.TRANS64.TRYWAIT P1, [R20+URZ+0x38840], R21 ;  /* 0x03884015140075a7 */ /* 0x002e64000802017f */
[----:B-12---:R-:W-:Y:S05]  /*9230*/  @!P1 BRA `(.L_x_409) ;  /* 0x0000001800049947 */ /* 0x006fea0003800000 */
.L_x_449:
[----:B------:R-:W-:Y:S05]  /*9240*/  @P0 BRA `(.L_x_410) ;  /* 0x0000000000140947 */ /* 0x000fea0003800000 */
[----:B------:R-:W-:Y:S01]  /*9250*/  ISETP.NE.AND P1, PT, R12, RZ, PT ;  /* 0x000000ff0c00720c */ /* 0x000fe20003f25270 */
[----:B------:R-:W-:-:S04]  /*9260*/  IMAD.MOV.U32 R3, RZ, RZ, 0x5140 ;  /* 0x00005140ff037424 */ /* 0x000fc800078e00ff */
[----:B------:R2:W-:Y:S08]  /*9270*/  SYNCS.ARRIVE.TRANS64 RZ, [R20+URZ+0x38830], R3 ;  /* 0x0388300314ff79a7 */ /* 0x0005f0000800003f */
[----:B------:R-:W-:Y:S05]  /*9280*/  @!P1 BRA `(.L_x_410) ;  /* 0x0000000000049947 */ /* 0x000fea0003800000 */
[----:B------:R-:W-:Y:S01]  /*9290*/  BPT.TRAP 0x1 ;  /* 0x000000040000795c */ /* 0x000fe20000300000 */
.L_x_410:
        /* <DEDUP_REMOVED lines=36> */
.L_x_450:
[----:B------:R-:W-:Y:S05]  /*94e0*/  @P0 BRA `(.L_x_412) ;  /* 0x0000000000140947 */ /* 0x000fea0003800000 */
[----:B------:R-:W-:Y:S01]  /*94f0*/  ISETP.NE.AND P1, PT, R12, RZ, PT ;  /* 0x000000ff0c00720c */ /* 0x000fe20003f25270 */
[----:B------:R-:W-:-:S04]  /*9500*/  IMAD.MOV.U32 R0, RZ, RZ, 0x5140 ;  /* 0x00005140ff007424 */ /* 0x000fc800078e00ff */
[----:B------:R4:W-:Y:S08]  /*9510*/  SYNCS.ARRIVE.TRANS64 RZ, [R20+URZ+0x38818], R0 ;  /* 0x0388180014ff79a7 */ /* 0x0009f0000800003f */
[----:B------:R-:W-:Y:S05]  /*9520*/  @!P1 BRA `(.L_x_412) ;  /* 0x0000000000049947 */ /* 0x000fea0003800000 */
[----:B------:R-:W-:Y:S01]  /*9530*/  BPT.TRAP 0x1 ;  /* 0x000000040000795c */ /* 0x000fe20000300000 */
.L_x_412:
        /* <DEDUP_REMOVED lines=27> */
.L_x_451:
        /* <DEDUP_REMOVED lines=9> */
.L_x_414:
        /* <DEDUP_REMOVED lines=31> */
.L_x_453:
[----:B------:R-:W-:Y:S05]  /*9970*/  @P0 BRA `(.L_x_416) ;  /* 0x0000000000140947 */ /* 0x000fea0003800000 */
[----:B------:R-:W-:Y:S01]  /*9980*/  ISETP.NE.AND P1, PT, R12, RZ, PT ;  /* 0x000000ff0c00720c */ /* 0x000fe20003f25270 */
[----:B-1----:R-:W-:-:S04]  /*9990*/  IMAD.MOV.U32 R5, RZ, RZ, 0x5140 ;  /* 0x00005140ff057424 */ /* 0x002fc800078e00ff */
[----:B------:R2:W-:Y:S08]  /*99a0*/  SYNCS.ARRIVE.TRANS64 RZ, [R20+URZ+0x38810], R5 ;  /* 0x0388100514ff79a7 */ /* 0x0005f0000800003f */
[----:B------:R-:W-:Y:S05]  /*99b0*/  @!P1 BRA `(.L_x_416) ;  /* 0x0000000000049947 */ /* 0x000fea0003800000 */
[----:B------:R-:W-:Y:S01]  /*99c0*/  BPT.TRAP 0x1 ;  /* 0x000000040000795c */ /* 0x000fe20000300000 */
.L_x_416:
        /* <DEDUP_REMOVED lines=28> */
.L_x_408:
[----:B------:R-:W-:-:S13]  /*9b90*/  ISETP.NE.AND P1, PT, R10, RZ, PT ;  /* 0x000000ff0a00720c */ /* 0x000fda0003f25270 */
[----:B------:R-:W-:Y:S05]  /*9ba0*/  @!P1 BRA `(.L_x_407) ;  /* 0x0000000400289947 */ /* 0x000fea0003800000 */
[----:B------:R-:W-:-:S04]  /*9bb0*/  SHF.L.U32 R9, R18, 0x1f, RZ ;  /* 0x0000001f12097819 */ /* 0x000fc800000006ff */
[----:B------:R-:W3:Y:S02]  /*9bc0*/  SYNCS.PHASECHK.TRANS64.TRYWAIT P1, [R20+URZ+0x38840], R9 ;  /* 0x03884009140075a7 */ /* 0x000ee4000802017f */
[----:B---3--:R-:W-:Y:S05]  /*9bd0*/  @!P1 BRA `(.L_x_418) ;  /* 0x0000000c00f09947 */ /* 0x008fea0003800000 */
.L_x_454:
[----:B------:R-:W-:Y:S05]  /*9be0*/  @P0 BRA `(.L_x_419) ;  /* 0x0000000000140947 */ /* 0x000fea0003800000 */
[----:B------:R-:W-:Y:S01]  /*9bf0*/  ISETP.NE.AND P1, PT, R12, RZ, PT ;  /* 0x000000ff0c00720c */ /* 0x000fe20003f25270 */
[----:B-12---:R-:W-:-:S04]  /*9c00*/  IMAD.MOV.U32 R5, RZ, RZ, 0x5140 ;  /* 0x00005140ff057424 */ /* 0x006fc800078e00ff */
[----:B------:R4:W-:Y:S08]  /*9c10*/  SYNCS.ARRIVE.TRANS64 RZ, [R20+URZ+0x38830], R5 ;  /* 0x0388300514ff79a7 */ /* 0x0009f0000800003f */
[----:B------:R-:W-:Y:S05]  /*9c20*/  @!P1 BRA `(.L_x_419) ;  /* 0x0000000000049947 */ /* 0x000fea0003800000 */
[----:B------:R-:W-:Y:S01]  /*9c30*/  BPT.TRAP 0x1 ;  /* 0x000000040000795c */ /* 0x000fe20000300000 */
.L_x_419:
        /* <DEDUP_REMOVED lines=33> */
.L_x_455:
[----:B------:R-:W-:Y:S05]  /*9e50*/  @P0 BRA `(.L_x_421) ;  /* 0x0000000000140947 */ /* 0x000fea0003800000 */
[----:B------:R-:W-:Y:S01]  /*9e60*/  ISETP.NE.AND P0, PT, R12, RZ, PT ;  /* 0x000000ff0c00720c */ /* 0x000fe20003f05270 */
[----:B------:R-:W-:-:S04]  /*9e70*/  IMAD.MOV.U32 R5, RZ, RZ, 0x5140 ;  /* 0x00005140ff057424 */ /* 0x000fc800078e00ff */
[----:B------:R2:W-:Y:S08]  /*9e80*/  SYNCS.ARRIVE.TRANS64 RZ, [R20+URZ+0x38818], R5 ;  /* 0x0388180514ff79a7 */ /* 0x0005f0000800003f */
[----:B------:R-:W-:Y:S05]  /*9e90*/  @!P0 BRA `(.L_x_421) ;  /* 0x0000000000048947 */ /* 0x000fea0003800000 */
[----:B------:R-:W-:Y:S01]  /*9ea0*/  BPT.TRAP 0x1 ;  /* 0x000000040000795c */ /* 0x000fe20000300000 */
.L_x_421:
        /* <DEDUP_REMOVED lines=26> */
.L_x_407:
[----:B------:R-:W-:Y:S01]  /*a050*/  IMAD R4, R13, 0x8, R20 ;  /* 0x000000080d047824 */ /* 0x000fe200078e0214 */
[----:B------:R-:W-:Y:S01]  /*a060*/  SHF.L.U32 R3, R18, 0x1f, RZ ;  /* 0x0000001f12037819 */ /* 0x000fe200000006ff */
[----:B------:R-:W4:Y:S03]  /*a070*/  S2R R2, SR_TID.X ;  /* 0x0000000000027919 */ /* 0x000f260000002100 */
[----:B------:R-:W5:Y:S01]  /*a080*/  SYNCS.PHASECHK.TRANS64.TRYWAIT P0, [R4+URZ+0x38840], R3 ;  /* 0x03884003040075a7 */ /* 0x000f62000800017f */
[----:B----4-:R-:W-:-:S04]  /*a090*/  LOP3.LUT R2, R2, 0x7f, RZ, 0xc0, !PT ;  /* 0x0000007f02027812 */ /* 0x010fc800078ec0ff */
[----:B------:R-:W-:Y:S01]  /*a0a0*/  ISETP.NE.AND P1, PT, R2, RZ, PT ;  /* 0x000000ff0200720c */ /* 0x000fe20003f25270 */
[----:B-----5:R-:W-:-:S12]  /*a0b0*/  @!P0 BRA `(.L_x_422) ;  /* 0x0000000800e08947 */ /* 0x020fd80003800000 */
.L_x_456:
[----:B------:R-:W-:Y:S05]  /*a0c0*/  @P1 BRA `(.L_x_423) ;  /* 0x0000000000181947 */ /* 0x000fea0003800000 */
[----:B------:R-:W5:Y:S01]  /*a0d0*/  S2R R2, SR_TID.X ;  /* 0x0000000000027919 */ /* 0x000f620000002100 */
[----:B----4-:R-:W-:-:S04]  /*a0e0*/  IMAD.MOV.U32 R3, RZ, RZ, 0x5140 ;  /* 0x00005140ff037424 */ /* 0x010fc800078e00ff */
[----:B------:R4:W-:Y:S01]  /*a0f0*/  SYNCS.ARRIVE.TRANS64 RZ, [R4+URZ+0x38830], R3 ;  /* 0x0388300304ff79a7 */ /* 0x0009e2000800003f */
[----:B-----5:R-:W-:-:S13]  /*a100*/  LOP3.LUT P0, RZ, R2, 0x1f, RZ, 0xc0, !PT ;  /* 0x0000001f02ff7812 */ /* 0x020fda000780c0ff */
[----:B----4-:R-:W-:Y:S05]  /*a110*/  @!P0 BRA `(.L_x_423) ;  /* 0x0000000000048947 */ /* 0x010fea0003800000 */
[----:B------:R-:W-:Y:S01]  /*a120*/  BPT.TRAP 0x1 ;  /* 0x000000040000795c */ /* 0x000fe20000300000 */
.L_x_423:
        /* <DEDUP_REMOVED lines=40> */
.L_x_404:
[----:B------:R-:W-:Y:S05]  /*a3b0*/  BSYNC B0 ;  /* 0x0000000000007941 */ /* 0x000fea0003800000 */
.L_x_403:
[----:B------:R-:W-:-:S03]  /*a3c0*/  UMOV UR6, 0xffffffff ;  /* 0xffffffff00067882 */ /* 0x000fc60000000000 */
[----:B------:R-:W-:Y:S05]  /*a3d0*/  BRA.DIV UR6, `(.L_x_424) ;  /* 0x0000000a062c7947 */ /* 0x000fea000b800000 */
[----:B------:R-:W-:-:S13]  /*a3e0*/  ELECT P0, URZ, PT ;  /* 0x00000000003f782f */ /* 0x000fda0003800000 */
.L_x_459:
[----:B------:R-:W-:Y:S05]  /*a3f0*/  @!P0 BRA `(.L_x_330) ;  /* 0x0000000000848947 */ /* 0x000fea0003800000 */
[----:B------:R-:W2:Y:S02]  /*a400*/  LDL.LU R2, [R1+0x4] ;  /* 0x0000040001027983 */ /* 0x000ea40000300800 */
[----:B--2---:R-:W-:-:S04]  /*a410*/  LOP3.LUT R2, R2, 0x2, RZ, 0xfc, !PT ;  /* 0x0000000202027812 */ /* 0x004fc800078efcff */
[----:B------:R-:W-:-:S13]  /*a420*/  ISETP.NE.AND P0, PT, R2, 0x3, PT ;  /* 0x000000030200780c */ /* 0x000fda0003f05270 */
[----:B------:R-:W-:Y:S05]  /*a430*/  @!P0 BRA `(.L_x_425) ;  /* 0x0000000000048947 */ /* 0x000fea0003800000 */
[----:B------:R-:W-:Y:S01]  /*a440*/  BPT.TRAP 0x1 ;  /* 0x000000040000795c */ /* 0x000fe20000300000 */
.L_x_425:
        /* <DEDUP_REMOVED lines=15> */
.L_x_460:
[----:B------:R-:W2:Y:S02]  /*a540*/  SYNCS.PHASECHK.TRANS64.TRYWAIT P1, [R3+URZ], R2 ;  /* 0x00000002030075a7 */ /* 0x000ea4000802017f */
[----:B--2---:R-:W-:Y:S05]  /*a550*/  @!P1 BRA `(.L_x_427) ;  /* 0x0000000800049947 */ /* 0x004fea0003800000 */
.L_x_461:
[----:B------:R-:W-:Y:S05]  /*a560*/  @!P0 BRA `(.L_x_428) ;  /* 0x0000000000048947 */ /* 0x000fea0003800000 */
[----:B------:R-:W-:Y:S01]  /*a570*/  BPT.TRAP 0x1 ;  /* 0x000000040000795c */ /* 0x000fe20000300000 */
.L_x_428:
[----:B--2---:R-:W-:-:S04]  /*a580*/  VIADD R3, R8, 0x38840 ;  /* 0x0003884008037836 */ /* 0x004fc80000000000 */
[----:B------:R-:W-:-:S04]  /*a590*/  IMAD R5, R0, 0x8, R3 ;  /* 0x0000000800057824 */ /* 0x000fc800078e0203 */
[----:B------:R-:W2:Y:S02]  /*a5a0*/  SYNCS.PHASECHK.TRANS64.TRYWAIT P0, [R5+URZ], R4 ;  /* 0x00000004050075a7 */ /* 0x000ea4000800017f */
[----:B--2---:R-:W-:Y:S05]  /*a5b0*/  @!P0 BRA `(.L_x_429) ;  /* 0x0000000800008947 */ /* 0x004fea0003800000 */
.L_x_462:
[----:B------:R-:W-:-:S07]  /*a5c0*/  IMAD R3, R6, 0x8, R3 ;  /* 0x0000000806037824 */ /* 0x000fce00078e0203 */
.L_x_430:
[----:B---3--:R3:W4:Y:S02]  /*a5d0*/  SYNCS.PHASECHK.TRANS64.TRYWAIT P0, [R3+URZ], R2 ;  /* 0x00000002030075a7 */ /* 0x008724000800017f */
[----:B----4-:R-:W-:Y:S05]  /*a5e0*/  @!P0 NANOSLEEP.SYNCS 0x989680 ;  /* 0x009896800000895d */ /* 0x010fea0003900000 */
[----:B------:R-:W4:Y:S02]  /*a5f0*/  @!P0 SYNCS.PHASECHK.TRANS64 P0, [R3+URZ], R2 ;  /* 0x00000002030085a7 */ /* 0x000f24000800007f */
[----:B----4-:R-:W-:Y:S05]  /*a600*/  @!P0 BRA `(.L_x_430) ;  /* 0xfffffffc00f08947 */ /* 0x010fea000383ffff */
.L_x_330:
[----:B------:R-:W-:Y:S05]  /*a610*/  BSYNC B6 ;  /* 0x0000000000067941 */ /* 0x000fea0003800000 */
.L_x_327:
[----:B------:R-:W-:Y:S05]  /*a620*/  EXIT ;  /* 0x000000000000794d */ /* 0x000fea0003800000 */
.L_x_335:
[----:B------:R-:W-:Y:S02]  /*a630*/  IMAD.MOV.U32 R13, RZ, RZ, R17 ;  /* 0x000000ffff0d7224 */ /* 0x000fe400078e0011 */
[----:B------:R-:W-:Y:S02]  /*a640*/  IMAD.MOV.U32 R12, RZ, RZ, RZ ;  /* 0x000000ffff0c7224 */ /* 0x000fe400078e00ff */
[----:B------:R-:W-:Y:S02]  /*a650*/  IMAD.MOV.U32 R11, RZ, RZ, 0x1f ;  /* 0x0000001fff0b7424 */ /* 0x000fe400078e00ff */
[----:B------:R-:W-:-:S07]  /*a660*/  IMAD.MOV.U32 R15, RZ, RZ, -0x1 ;  /* 0xffffffffff0f7424 */ /* 0x000fce00078e00ff */
[----:B------:R-:W-:Y:S05]  /*a670*/  WARPSYNC.COLLECTIVE R15, `(.L_x_431) ;  /* 0x000000000f087348 */ /* 0x000fea0003c00000 */
[----:B------:R1:W2:Y:S02]  /*a680*/  SHFL.IDX P6, R14, R13, R12, R11 ;  /* 0x0000000c0d0e7389 */ /* 0x0002a400000c000b */
[----:B-12---:R-:W-:Y:S01]  /*a690*/  ENDCOLLECTIVE ;  /* 0x000000000000791b */ /* 0x006fe20003800000 */
.L_x_431:
[----:B------:R-:W-:Y:S05]  /*a6a0*/  BRA `(.L_x_432) ;  /* 0xffffff6400307947 */ /* 0x000fea000383ffff */
.L_x_337:
        /* <DEDUP_REMOVED lines=8> */
.L_x_342:
[----:B---3--:R3:W4:Y:S02]  /*a730*/  SYNCS.PHASECHK.TRANS64.TRYWAIT P1, [R2+URZ+0x38810], R153 ;  /* 0x03881099020075a7 */ /* 0x008724000802017f */
[----:B----4-:R-:W-:Y:S05]  /*a740*/  @!P1 NANOSLEEP.SYNCS 0x989680 ;  /* 0x009896800000995d */ /* 0x010fea0003900000 */
[----:B------:R-:W4:Y:S02]  /*a750*/  @!P1 SYNCS.PHASECHK.TRANS64 P1, [R2+URZ+0x38810], R153 ;  /* 0x03881099020095a7 */ /* 0x000f24000802007f */
[----:B----4-:R-:W-:Y:S05]  /*a760*/  @!P1 BRA `(.L_x_342) ;  /* 0xfffffffc00f09947 */ /* 0x010fea000383ffff */
[----:B------:R-:W-:Y:S05]  /*a770*/  BRA `(.L_x_341) ;  /* 0xffffff7000507947 */ /* 0x000fea000383ffff */
.L_x_346:
[----:B------:R1:W1:Y:S02]  /*a780*/  SYNCS.PHASECHK.TRANS64.TRYWAIT P1, [R2+URZ+0x38830], R153 ;  /* 0x03883099020075a7 */ /* 0x000264000802017f */
[----:B-1----:R-:W-:Y:S05]  /*a790*/  @!P1 NANOSLEEP.SYNCS 0x989680 ;  /* 0x009896800000995d */ /* 0x002fea0003900000 */
[----:B------:R-:W1:Y:S02]  /*a7a0*/  @!P1 SYNCS.PHASECHK.TRANS64 P1, [R2+URZ+0x38830], R153 ;  /* 0x03883099020095a7 */ /* 0x000e64000802007f */
[----:B-1----:R-:W-:Y:S05]  /*a7b0*/  @!P1 BRA `(.L_x_346) ;  /* 0xfffffffc00f09947 */ /* 0x002fea000383ffff */
[----:B------:R-:W-:Y:S05]  /*a7c0*/  BRA `(.L_x_345) ;  /* 0xffffff8000dc7947 */ /* 0x000fea000383ffff */
.L_x_353:
[----:B------:R-:W-:Y:S01]  /*a7d0*/  BSSY B0, `(.L_x_433) ;  /* 0x0000005000007945 */ /* 0x000fe20003800000 */
[----:B------:R-:W-:-:S07]  /*a7e0*/  IMAD.MOV.U32 R15, RZ, RZ, -0x1 ;  /* 0xffffffffff0f7424 */ /* 0x000fce00078e00ff */
[----:B---3--:R-:W-:Y:S05]  /*a7f0*/  WARPSYNC.COLLECTIVE R15, `(.L_x_434) ;  /* 0x000000000f087348 */ /* 0x008fea0003c00000 */
[----:B------:R-:W-:Y:S01]  /*a800*/  NOP ;  /* 0x0000000000007918 */ /* 0x000fe20000000000 */
[----:B---3--:R-:W-:Y:S01]  /*a810*/  ENDCOLLECTIVE ;  /* 0x000000000000791b */ /* 0x008fe20003800000 */
.L_x_434:
[----:B------:R-:W-:Y:S05]  /*a820*/  BSYNC B0 ;  /* 0x0000000000007941 */ /* 0x000fea0003800000 */
.L_x_433:
[----:B------:R-:W-:Y:S05]  /*a830*/  BRA `(.L_x_435) ;  /* 0xffffffc400807947 */ /* 0x000fea000383ffff */
.L_x_362:
[----:B------:R-:W-:Y:S01]  /*a840*/  BSSY B0, `(.L_x_436) ;  /* 0x0000005000007945 */ /* 0x000fe20003800000 */
[----:B------:R-:W-:-:S07]  /*a850*/  IMAD.MOV.U32 R15, RZ, RZ, -0x1 ;  /* 0xffffffffff0f7424 */ /* 0x000fce00078e00ff */
[----:B-1-3--:R-:W-:Y:S05]  /*a860*/  WARPSYNC.COLLECTIVE R15, `(.L_x_437) ;  /* 0x000000000f087348 */ /* 0x00afea0003c00000 */
[----:B------:R-:W-:Y:S01]  /*a870*/  NOP ;  /* 0x0000000000007918 */ /* 0x000fe20000000000 */
[----:B-1-3--:R-:W-:Y:S01]  /*a880*/  ENDCOLLECTIVE ;  /* 0x000000000000791b */ /* 0x00afe20003800000 */
.L_x_437:
[----:B------:R-:W-:Y:S05]  /*a890*/  BSYNC B0 ;  /* 0x0000000000007941 */ /* 0x000fea0003800000 */
.L_x_436:
[----:B------:R-:W-:Y:S05]  /*a8a0*/  BRA `(.L_x_438) ;  /* 0xffffffc8008c7947 */ /* 0x000fea000383ffff */
.L_x_371:
[----:B------:R-:W-:Y:S01]  /*a8b0*/  BSSY B0, `(.L_x_439) ;  /* 0x0000005000007945 */ /* 0x000fe20003800000 */
[----:B------:R-:W-:-:S07]  /*a8c0*/  IMAD.MOV.U32 R15, RZ, RZ, -0x1 ;  /* 0xffffffffff0f7424 */ /* 0x000fce00078e00ff */
[----:B------:R-:W-:Y:S05]  /*a8d0*/  WARPSYNC.COLLECTIVE R15, `(.L_x_440) ;  /* 0x000000000f087348 */ /* 0x000fea0003c00000 */
[----:B------:R-:W-:Y:S01]  /*a8e0*/  NOP ;  /* 0x0000000000007918 */ /* 0x000fe20000000000 */
[----:B------:R-:W-:Y:S01]  /*a8f0*/  ENDCOLLECTIVE ;  /* 0x000000000000791b */ /* 0x000fe20003800000 */
.L_x_440:
[----:B------:R-:W-:Y:S05]  /*a900*/  BSYNC B0 ;  /* 0x0000000000007941 */ /* 0x000fea0003800000 */
.L_x_439:
[----:B------:R-:W-:Y:S05]  /*a910*/  BRA `(.L_x_441) ;  /* 0xffffffd0006c7947 */ /* 0x000fea000383ffff */
.L_x_383:
[----:B------:R-:W-:Y:S01]  /*a920*/  BSSY B0, `(.L_x_442) ;  /* 0x0000005000007945 */ /* 0x000fe20003800000 */
[----:B------:R-:W-:-:S07]  /*a930*/  IMAD.MOV.U32 R15, RZ, RZ, -0x1 ;  /* 0xffffffffff0f7424 */ /* 0x000fce00078e00ff */
[----:B------:R-:W-:Y:S05]  /*a940*/  WARPSYNC.COLLECTIVE R15, `(.L_x_443) ;  /* 0x000000000f087348 */ /* 0x000fea0003c00000 */
[----:B------:R-:W-:Y:S01]  /*a950*/  NOP ;  /* 0x0000000000007918 */ /* 0x000fe20000000000 */
[----:B------:R-:W-:Y:S01]  /*a960*/  ENDCOLLECTIVE ;  /* 0x000000000000791b */ /* 0x000fe20003800000 */
.L_x_443:
[----:B------:R-:W-:Y:S05]  /*a970*/  BSYNC B0 ;  /* 0x0000000000007941 */ /* 0x000fea0003800000 */
.L_x_442:
[----:B------:R-:W-:Y:S05]  /*a980*/  BRA `(.L_x_444) ;  /* 0xffffffd400847947 */ /* 0x000fea000383ffff */
.L_x_396:
[----:B------:R-:W-:Y:S01]  /*a990*/  BSSY B0, `(.L_x_445) ;  /* 0x0000005000007945 */ /* 0x000fe20003800000 */
[----:B------:R-:W-:-:S07]  /*a9a0*/  IMAD.MOV.U32 R15, RZ, RZ, -0x1 ;  /* 0xffffffffff0f7424 */ /* 0x000fce00078e00ff */
[----:B------:R-:W-:Y:S05]  /*a9b0*/  WARPSYNC.COLLECTIVE R15, `(.L_x_446) ;  /* 0x000000000f087348 */ /* 0x000fea0003c00000 */
[----:B------:R-:W-:Y:S01]  /*a9c0*/  NOP ;  /* 0x0000000000007918 */ /* 0x000fe20000000000 */
[----:B------:R-:W-:Y:S01]  /*a9d0*/  ENDCOLLECTIVE ;  /* 0x000000000000791b */ /* 0x000fe20003800000 */
.L_x_446:
[----:B------:R-:W-:Y:S05]  /*a9e0*/  BSYNC B0 ;  /* 0x0000000000007941 */ /* 0x000fea0003800000 */
.L_x_445:
[----:B------:R-:W-:Y:S05]  /*a9f0*/  BRA `(.L_x_447) ;  /* 0xffffffd800a07947 */ /* 0x000fea000383ffff */
.L_x_405:
[----:B-1----:R1:W2:Y:S02]  /*aa00*/  SYNCS.PHASECHK.TRANS64.TRYWAIT P1, [R20+URZ+0x38820], R3 ;  /* 0x03882003140075a7 */ /* 0x0022a4000802017f */
[----:B--2---:R-:W-:Y:S05]  /*aa10*/  @!P1 NANOSLEEP.SYNCS 0x989680 ;  /* 0x009896800000995d */ /* 0x004fea0003900000 */
[----:B------:R-:W2:Y:S02]  /*aa20*/  @!P1 SYNCS.PHASECHK.TRANS64 P1, [R20+URZ+0x38820], R3 ;  /* 0x03882003140095a7 */ /* 0x000ea4000802007f */
[----:B--2---:R-:W-:Y:S05]  /*aa30*/  @!P1 BRA `(.L_x_405) ;  /* 0xfffffffc00f09947 */ /* 0x004fea000383ffff */
[----:B------:R-:W-:Y:S05]  /*aa40*/  BRA `(.L_x_448) ;  /* 0xffffffe000787947 */ /* 0x000fea000383ffff */
.L_x_409:
[----:B-1----:R1:W2:Y:S02]  /*aa50*/  SYNCS.PHASECHK.TRANS64.TRYWAIT P1, [R20+URZ+0x38840], R21 ;  /* 0x03884015140075a7 */ /* 0x0022a4000802017f */
[----:B--2---:R-:W-:Y:S05]  /*aa60*/  @!P1 NANOSLEEP.SYNCS 0x989680 ;  /* 0x009896800000995d */ /* 0x004fea0003900000 */
[----:B------:R-:W2:Y:S02]  /*aa70*/  @!P1 SYNCS.PHASECHK.TRANS64 P1, [R20+URZ+0x38840], R21 ;  /* 0x03884015140095a7 */ /* 0x000ea4000802007f */
[----:B--2---:R-:W-:Y:S05]  /*aa80*/  @!P1 BRA `(.L_x_409) ;  /* 0xfffffffc00f09947 */ /* 0x004fea000383ffff */
[----:B------:R-:W-:Y:S05]  /*aa90*/  BRA `(.L_x_449) ;  /* 0xffffffe400e87947 */ /* 0x000fea000383ffff */
.L_x_411:
[----:B---3--:R3:W4:Y:S02]  /*aaa0*/  SYNCS.PHASECHK.TRANS64.TRYWAIT P1, [R20+URZ+0x38828], R21 ;  /* 0x03882815140075a7 */ /* 0x008724000802017f */
[----:B----4-:R-:W-:Y:S05]  /*aab0*/  @!P1 NANOSLEEP.SYNCS 0x989680 ;  /* 0x009896800000995d */ /* 0x010fea0003900000 */
[----:B------:R-:W4:Y:S02]  /*aac0*/  @!P1 SYNCS.PHASECHK.TRANS64 P1, [R20+URZ+0x38828], R21 ;  /* 0x03882815140095a7 */ /* 0x000f24000802007f */
[----:B----4-:R-:W-:Y:S05]  /*aad0*/  @!P1 BRA `(.L_x_411) ;  /* 0xfffffffc00f09947 */ /* 0x010fea000383ffff */
[----:B------:R-:W-:Y:S05]  /*aae0*/  BRA `(.L_x_450) ;  /* 0xffffffe8007c7947 */ /* 0x000fea000383ffff */
.L_x_413:
[----:B--2---:R2:W4:Y:S02]  /*aaf0*/  SYNCS.PHASECHK.TRANS64.TRYWAIT P1, [R20+URZ+0x38848], R21 ;  /* 0x03884815140075a7 */ /* 0x004524000802017f */
[----:B----4-:R-:W-:Y:S05]  /*ab00*/  @!P1 NANOSLEEP.SYNCS 0x989680 ;  /* 0x009896800000995d */ /* 0x010fea0003900000 */
[----:B------:R-:W4:Y:S02]  /*ab10*/  @!P1 SYNCS.PHASECHK.TRANS64 P1, [R20+URZ+0x38848], R21 ;  /* 0x03884815140095a7 */ /* 0x000f24000802007f */
[----:B----4-:R-:W-:Y:S05]  /*ab20*/  @!P1 BRA `(.L_x_413) ;  /* 0xfffffffc00f09947 */ /* 0x010fea000383ffff */
[----:B------:R-:W-:Y:S05]  /*ab30*/  BRA `(.L_x_451) ;  /* 0xffffffe800ec7947 */ /* 0x000fea000383ffff */
.L_x_415:
[----:B------:R-:W-:-:S07]  /*ab40*/  SHF.L.U32 R5, R18, 0x1f, RZ ;  /* 0x0000001f12057819 */ /* 0x000fce00000006ff */
.L_x_452:
[----:B-1----:R1:W2:Y:S02]  /*ab50*/  SYNCS.PHASECHK.TRANS64.TRYWAIT P1, [R20+URZ+0x38820], R5 ;  /* 0x03882005140075a7 */ /* 0x0022a4000802017f */
[----:B--2---:R-:W-:Y:S05]  /*ab60*/  @!P1 NANOSLEEP.SYNCS 0x989680 ;  /* 0x009896800000995d */ /* 0x004fea0003900000 */
[----:B------:R-:W2:Y:S02]  /*ab70*/  @!P1 SYNCS.PHASECHK.TRANS64 P1, [R20+URZ+0x38820], R5 ;  /* 0x03882005140095a7 */ /* 0x000ea4000802007f */
[----:B--2---:R-:W-:Y:S05]  /*ab80*/  @!P1 BRA `(.L_x_452) ;  /* 0xfffffffc00f09947 */ /* 0x004fea000383ffff */
[----:B------:R-:W-:Y:S05]  /*ab90*/  BRA `(.L_x_453) ;  /* 0xffffffec00747947 */ /* 0x000fea000383ffff */
.L_x_418:
[----:B---3--:R3:W4:Y:S02]  /*aba0*/  SYNCS.PHASECHK.TRANS64.TRYWAIT P1, [R20+URZ+0x38840], R9 ;  /* 0x03884009140075a7 */ /* 0x008724000802017f */
[----:B----4-:R-:W-:Y:S05]  /*abb0*/  @!P1 NANOSLEEP.SYNCS 0x989680 ;  /* 0x009896800000995d */ /* 0x010fea0003900000 */
[----:B------:R-:W4:Y:S02]  /*abc0*/  @!P1 SYNCS.PHASECHK.TRANS64 P1, [R20+URZ+0x38840], R9 ;  /* 0x03884009140095a7 */ /* 0x000f24000802007f */
[----:B----4-:R-:W-:Y:S05]  /*abd0*/  @!P1 BRA `(.L_x_418) ;  /* 0xfffffffc00f09947 */ /* 0x010fea000383ffff */
[----:B------:R-:W-:Y:S05]  /*abe0*/  BRA `(.L_x_454) ;  /* 0xffffffec00fc7947 */ /* 0x000fea000383ffff */
.L_x_420:
[----:B-1----:R1:W2:Y:S02]  /*abf0*/  SYNCS.PHASECHK.TRANS64.TRYWAIT P1, [R20+URZ+0x38828], R9 ;  /* 0x03882809140075a7 */ /* 0x0022a4000802017f */
[----:B--2---:R-:W-:Y:S05]  /*ac00*/  @!P1 NANOSLEEP.SYNCS 0x989680 ;  /* 0x009896800000995d */ /* 0x004fea0003900000 */
[----:B------:R-:W2:Y:S02]  /*ac10*/  @!P1 SYNCS.PHASECHK.TRANS64 P1, [R20+URZ+0x38828], R9 ;  /* 0x03882809140095a7 */ /* 0x000ea4000802007f */
[----:B--2---:R-:W-:Y:S05]  /*ac20*/  @!P1 BRA `(.L_x_420) ;  /* 0xfffffffc00f09947 */ /* 0x004fea000383ffff */
[----:B------:R-:W-:Y:S05]  /*ac30*/  BRA `(.L_x_455) ;  /* 0xfffffff000847947 */ /* 0x000fea000383ffff */
.L_x_422:
[----:B----4-:R4:W1:Y:S02]  /*ac40*/  SYNCS.PHASECHK.TRANS64.TRYWAIT P0, [R4+URZ+0x38840], R3 ;  /* 0x03884003040075a7 */ /* 0x010864000800017f */
[----:B-1----:R-:W-:Y:S05]  /*ac50*/  @!P0 NANOSLEEP.SYNCS 0x989680 ;  /* 0x009896800000895d */ /* 0x002fea0003900000 */
[----:B------:R-:W1:Y:S02]  /*ac60*/  @!P0 SYNCS.PHASECHK.TRANS64 P0, [R4+URZ+0x38840], R3 ;  /* 0x03884003040085a7 */ /* 0x000e64000800007f */
[----:B-1----:R-:W-:Y:S05]  /*ac70*/  @!P0 BRA `(.L_x_422) ;  /* 0xfffffffc00f08947 */ /* 0x002fea000383ffff */
[----:B------:R-:W-:Y:S05]  /*ac80*/  BRA `(.L_x_456) ;  /* 0xfffffff4000c7947 */ /* 0x000fea000383ffff */
.L_x_424:
[----:B------:R-:W-:Y:S01]  /*ac90*/  BSSY B0, `(.L_x_457) ;  /* 0x0000006000007945 */ /* 0x000fe20003800000 */
[----:B------:R-:W-:-:S07]  /*aca0*/  IMAD.MOV.U32 R15, RZ, RZ, -0x1 ;  /* 0xffffffffff0f7424 */ /* 0x000fce00078e00ff */
[----:B------:R-:W-:Y:S05]  /*acb0*/  WARPSYNC.COLLECTIVE R15, `(.L_x_458) ;  /* 0x000000000f0c7348 */ /* 0x000fea0003c00000 */
[----:B------:R-:W-:Y:S02]  /*acc0*/  ELECT P6, UR62, PT ;  /* 0x00000000003e782f */ /* 0x000fe400038c0000 */
[----:B------:R-:W-:Y:S01]  /*acd0*/  MOV R14, UR62 ;  /* 0x0000003e000e7c02 */ /* 0x000fe20008000f00 */
[----:B------:R-:W-:Y:S10]  /*ace0*/  ENDCOLLECTIVE ;  /* 0x000000000000791b */ /* 0x000ff40003800000 */
.L_x_458:
[----:B------:R-:W-:Y:S05]  /*acf0*/  BSYNC B0 ;  /* 0x0000000000007941 */ /* 0x000fea0003800000 */
.L_x_457:
[----:B------:R-:W-:Y:S01]  /*ad00*/  PLOP3.LUT P0, PT, P6, PT, PT, 0x80, 0x0 ;  /* 0x000000000000781c */ /* 0x000fe2000370f070 */
[----:B------:R-:W-:-:S12]  /*ad10*/  BRA `(.L_x_459) ;  /* 0xfffffff400b47947 */ /* 0x000fd8000383ffff */
.L_x_426:
[----:B-1----:R1:W2:Y:S02]  /*ad20*/  SYNCS.PHASECHK.TRANS64.TRYWAIT P1, [R7+URZ], R4 ;  /* 0x00000004070075a7 */ /* 0x0022a4000802017f */
[----:B--2---:R-:W-:Y:S05]  /*ad30*/  @!P1 NANOSLEEP.SYNCS 0x989680 ;  /* 0x009896800000995d */ /* 0x004fea0003900000 */
[----:B------:R-:W2:Y:S02]  /*ad40*/  @!P1 SYNCS.PHASECHK.TRANS64 P1, [R7+URZ], R4 ;  /* 0x00000004070095a7 */ /* 0x000ea4000802007f */
[----:B--2---:R-:W-:Y:S05]  /*ad50*/  @!P1 BRA `(.L_x_426) ;  /* 0xfffffffc00f09947 */ /* 0x004fea000383ffff */
[----:B------:R-:W-:Y:S05]  /*ad60*/  BRA `(.L_x_460) ;  /* 0xfffffff400f47947 */ /* 0x000fea000383ffff */
.L_x_427:
[----:B--2---:R2:W3:Y:S02]  /*ad70*/  SYNCS.PHASECHK.TRANS64.TRYWAIT P1, [R3+URZ], R2 ;  /* 0x00000002030075a7 */ /* 0x0044e4000802017f */
[----:B---3--:R-:W-:Y:S05]  /*ad80*/  @!P1 NANOSLEEP.SYNCS 0x989680 ;  /* 0x009896800000995d */ /* 0x008fea0003900000 */
[----:B------:R-:W3:Y:S02]  /*ad90*/  @!P1 SYNCS.PHASECHK.TRANS64 P1, [R3+URZ], R2 ;  /* 0x00000002030095a7 */ /* 0x000ee4000802007f */
[----:B---3--:R-:W-:Y:S05]  /*ada0*/  @!P1 BRA `(.L_x_427) ;  /* 0xfffffffc00f09947 */ /* 0x008fea000383ffff */
[----:B------:R-:W-:Y:S05]  /*adb0*/  BRA `(.L_x_461) ;  /* 0xfffffff400e87947 */ /* 0x000fea000383ffff */
.L_x_429:
[----:B--2---:R2:W3:Y:S02]  /*adc0*/  SYNCS.PHASECHK.TRANS64.TRYWAIT P0, [R5+URZ], R4 ;  /* 0x00000004050075a7 */ /* 0x0044e4000800017f */
[----:B---3--:R-:W-:Y:S05]  /*add0*/  @!P0 NANOSLEEP.SYNCS 0x989680 ;  /* 0x009896800000895d */ /* 0x008fea0003900000 */
[----:B------:R-:W3:Y:S02]  /*ade0*/  @!P0 SYNCS.PHASECHK.TRANS64 P0, [R5+URZ], R4 ;  /* 0x00000004050085a7 */ /* 0x000ee4000800007f */
[----:B---3--:R-:W-:Y:S05]  /*adf0*/  @!P0 BRA `(.L_x_429) ;  /* 0xfffffffc00f08947 */ /* 0x008fea000383ffff */
[----:B------:R-:W-:Y:S05]  /*ae00*/  BRA `(.L_x_462) ;  /* 0xfffffff400ec7947 */ /* 0x000fea000383ffff */
.L_x_463:
        /* <DEDUP_REMOVED lines=15> */
.L_x_3685:


//--------------------- .text._ZN7cutlass13device_kernelIN5flash22FlashAttnBwdPreprocessIN4cute5tupleIJNS3_1CILi80EEENS5_ILi128EEEEEENS_10bfloat16_tEfNS_4arch4Sm90ELb1ELb0EEEEEvNT_6ParamsE --------------------------
	.section	.text._ZN7cutlass13device_kernelIN5flash22FlashAttnBwdPreprocessIN4cute5tupleIJNS3_1CILi80EEENS5_ILi128EEEEEENS_10bfloat16_tEfNS_4arch4Sm90ELb1ELb0EEEEEvNT_6ParamsE,"ax",@progbits
	.align	128
.text._ZN7cutlass13device_kernelIN5flash22FlashAttnBwdPreprocessIN4cute5tupleIJNS3_1CILi80EEENS5_ILi128EEEEEENS_10bfloat16_tEfNS_4arch4Sm90ELb1ELb0EEEEEvNT_6ParamsE:
        .type           _ZN7cutlass13device_kernelIN5flash22FlashAttnBwdPreprocessIN4cute5tupleIJNS3_1CILi80EEENS5_ILi128EEEEEENS_10bfloat16_tEfNS_4arch4Sm90ELb1ELb0EEEEEvNT_6ParamsE,@function
        .size           _ZN7cutlass13device_kernelIN5flash22FlashAttnBwdPreprocessIN4cute5tupleIJNS3_1CILi80EEENS5_ILi128EEEEEENS_10bfloat16_tEfNS_4arch4Sm90ELb1ELb0EEEEEvNT_6ParamsE,(.L_x_3686 - _ZN7cutlass13device_kernelIN5flash22FlashAttnBwdPreprocessIN4cute5tupleIJNS3_1CILi80EEENS5_ILi128EEEEEENS_10bfloat16_tEfNS_4arch4Sm90ELb1ELb0EEEEEvNT_6ParamsE)
        .other          _ZN7cutlass13device_kernelIN5flash22FlashAttnBwdPreprocessIN4cute5tupleIJNS3_1CILi80EEENS5_ILi128EEEEEENS_10bfloat16_tEfNS_4arch4Sm90ELb1ELb0EEEEEvNT_6ParamsE,@"STO_CUDA_ENTRY STV_DEFAULT"
_ZN7cutlass13device_kernelIN5flash22FlashAttnBwdPreprocessIN4cute5tupleIJNS3_1CILi80EEENS5_ILi128EEEEEENS_10bfloat16_tEfNS_4arch4Sm90ELb1ELb0EEEEEvNT_6ParamsE:
[----:B------:R-:W-:Y:S01]  /*0000*/  LDC R1, c[0x0][0x28] ;  /* 0x00000a00ff017b82 */ /* 0x000fe20000000800 */
[----:B------:R-:W0:Y:S07]  /*0010*/  S2R R0, SR_TID.X ;  /* 0x0000000000007919 */ /* 0x000e2e0000002100 */
[----:B------:R-:W1:Y:S01]  /*0020*/  LDC R7, c[0x0][0x218] ;  /* 0x00008600ff077b82 */ /* 0x000e620000000800 */
[----:B------:R-:W-:Y:S01]  /*0030*/  ULDC.64 UR4, c[0x0][0x208] ;  /* 0x0000820000047ab9 */ /* 0x000fe20000000a00 */
[----:B------:R-:W-:Y:S01]  /*0040*/  BSSY B0, `(.L_x_464) ;  /* 0x0000027000007945 */ /* 0x000fe20003800000 */
[----:B------:R-:W1:Y:S05]  /*0050*/  S2R R2, SR_CTAID.X ;  /* 0x0000000000027919 */ /* 0x000e6a0000002500 */
[----:B------:R-:W2:Y:S08]  /*0060*/  S2UR UR6, SR_CTAID.Y ;  /* 0x00000000000679c3 */ /* 0x000eb00000002600 */
[----:B------:R-:W3:Y:S08]  /*0070*/  S2UR UR7, SR_CTAID.Z ;  /* 0x00000000000779c3 */ /* 0x000ef00000002700 */
[----:B------:R-:W4:Y:S01]  /*0080*/  LDC.64 R16, c[0x0][0x230] ;  /* 0x00008c00ff107b82 */ /* 0x000f220000000a00 */
[----:B0-----:R-:W-:-:S07]  /*0090*/  SHF.R.S32.HI R3, RZ, 0x1f, R0 ;  /* 0x0000001fff037819 */ /* 0x001fce0000011400 */
[----:B------:R-:W0:Y:S01]  /*00a0*/  LDC.64 R20, c[0x0][0x238] ;  /* 0x00008e00ff147b82 */ /* 0x000e220000000a00 */
[----:B------:R-:W-:Y:S01]  /*00b0*/  ISETP.GT.AND P0, PT, R0, 0x4f, PT ;  /* 0x0000004f0000780c */ /* 0x000fe20003f04270 */
[----:B--2---:R-:W-:Y:S01]  /*00c0*/  USHF.R.S32.HI UR8, URZ, 0x1f, UR6 ;  /* 0x0000001f3f087899 */ /* 0x004fe20008011406 */
[----:B------:R-:W-:Y:S01]  /*00d0*/  LEA.HI R4, R3, R0, RZ, 0x4 ;  /* 0x0000000003047211 */ /* 0x000fe200078f20ff */
[----:B-1----:R-:W-:-:S03]  /*00e0*/  IMAD R3, R2, -0x50, R7 ;  /* 0xffffffb002037824 */ /* 0x002fc600078e0207 */
[----:B------:R-:W-:Y:S01]  /*00f0*/  LOP3.LUT R5, R4, 0xfffffff0, RZ, 0xc0, !PT ;  /* 0xfffffff004057812 */ /* 0x000fe200078ec0ff */
[----:B------:R-:W1:Y:S01]  /*0100*/  LDC.64 R8, c[0x0][0x250] ;  /* 0x00009400ff087b82 */ /* 0x000e620000000a00 */
[CC--:B------:R-:W-:Y:S01]  /*0110*/  ISETP.GE.OR P1, PT, R0.reuse, R3.reuse, P0 ;  /* 0x000000030000720c */ /* 0x0c0fe20000726670 */
[----:B---3--:R-:W-:Y:S01]  /*0120*/  USHF.R.S32.HI UR9, URZ, 0x1f, UR7 ;  /* 0x0000001f3f097899 */ /* 0x008fe20008011407 */
[----:B------:R-:W-:Y:S01]  /*0130*/  SHF.R.S32.HI R54, RZ, 0x4, R4 ;  /* 0x00000004ff367819 */ /* 0x000fe20000011404 */
[----:B------:R-:W-:Y:S02]  /*0140*/  IMAD.IADD R5, R0, 0x1, -R5 ;  /* 0x0000000100057824 */ /* 0x000fe400078e0a05 */
[----:B------:R-:W-:Y:S01]  /*0150*/  IMAD.MOV.U32 R4, RZ, RZ, 0x7f800000 ;  /* 0x7f800000ff047424 */ /* 0x000fe200078e00ff */
[----:B------:R-:W-:Y:S02]  /*0160*/  ISETP.GE.AND P3, PT, R54, R3, PT ;  /* 0x000000033600720c */ /* 0x000fe40003f66270 */
[----:B------:R-:W-:-:S05]  /*0170*/  SHF.L.U32 R22, R5, 0x3, RZ ;  /* 0x0000000305167819 */ /* 0x000fca00000006ff */
[----:B------:R-:W-:Y:S06]  /*0180*/  @P1 BRA `(.L_x_465) ;  /* 0x0000000000481947 */ /* 0x000fec0003800000 */
[----:B------:R-:W2:Y:S01]  /*0190*/  LDC.64 R12, c[0x0][0x290] ;  /* 0x0000a400ff0c7b82 */ /* 0x000ea20000000a00 */
[----:B------:R-:W-:Y:S01]  /*01a0*/  IMAD R11, R2, 0x50, RZ ;  /* 0x00000050020b7824 */ /* 0x000fe200078e02ff */
[----:B------:R-:W-:Y:S01]  /*01b0*/  SHF.R.S32.HI R4, RZ, 0x1f, R0 ;  /* 0x0000001fff047819 */ /* 0x000fe20000011400 */
[----:B------:R-:W-:-:S03]  /*01c0*/  ULDC.64 UR10, c[0x0][0x288] ;  /* 0x0000a200000a7ab9 */ /* 0x000fc60000000a00 */
[C---:B------:R-:W-:Y:S02]  /*01d0*/  IADD3 R10, P1, R11.reuse, R0, RZ ;  /* 0x000000000b0a7210 */ /* 0x040fe40007f3e0ff */
[----:B------:R-:W3:Y:S02]  /*01e0*/  LDC.64 R14, c[0x0][0x298] ;  /* 0x0000a600ff0e7b82 */ /* 0x000ee40000000a00 */
[----:B------:R-:W-:Y:S01]  /*01f0*/  LEA.HI.X.SX32 R11, R11, R4, 0x1, P1 ;  /* 0x000000040b0b7211 */ /* 0x000fe200008f0eff */
[C---:B--2---:R-:W-:Y:S02]  /*0200*/  IMAD R6, R12.reuse, UR8, RZ ;  /* 0x000000080c067c24 */ /* 0x044fe4000f8e02ff */
[----:B------:R-:W-:-:S04]  /*0210*/  IMAD.WIDE.U32 R10, R12, UR6, R10 ;  /* 0x000000060c0a7c25 */ /* 0x000fc8000f8e000a */
[----:B------:R-:W-:Y:S02]  /*0220*/  IMAD R13, R13, UR6, R6 ;  /* 0x000000060d0d7c24 */ /* 0x000fe4000f8e0206 */
[C---:B---3--:R-:W-:Y:S02]  /*0230*/  IMAD R4, R14.reuse, UR9, RZ ;  /* 0x000000090e047c24 */ /* 0x048fe4000f8e02ff */
[----:B------:R-:W-:Y:S02]  /*0240*/  IMAD.IADD R11, R11, 0x1, R13 ;  /* 0x000000010b0b7824 */ /* 0x000fe400078e020d */
[----:B------:R-:W-:Y:S02]  /*0250*/  IMAD R13, R15, UR7, R4 ;  /* 0x000000070f0d7c24 */ /* 0x000fe4000f8e0204 */
[----:B------:R-:W-:-:S05]  /*0260*/  IMAD.WIDE.U32 R10, R14, UR7, R10 ;  /* 0x000000070e0a7c25 */ /* 0x000fca000f8e000a */
[----:B------:R-:W-:Y:S02]  /*0270*/  IADD3 R11, R11, R13, RZ ;  /* 0x0000000d0b0b7210 */ /* 0x000fe40007ffe0ff */
[----:B------:R-:W-:-:S04]  /*0280*/  LEA R12, P1, R10, UR10, 0x2 ;  /* 0x0000000a0a0c7c11 */ /* 0x000fc8000f8210ff */
[----:B------:R-:W-:-:S05]  /*0290*/  LEA.HI.X R13, R10, UR11, R11, 0x2, P1 ;  /* 0x0000000b0a0d7c11 */ /* 0x000fca00088f140b */
[----:B------:R2:W5:Y:S04]  /*02a0*/  LDG.E R4, desc[UR4][R12.64] ;  /* 0x000000040c047981 */ /* 0x000568000c1e1900 */
.L_x_465:
[----:B------:R-:W-:Y:S05]  /*02b0*/  BSYNC B0 ;  /* 0x0000000000007941 */ /* 0x000fea0003800000 */
.L_x_464:
[----:B------:R-:W-:Y:S01]  /*02c0*/  ULDC UR10, c[0x0][0x21c] ;  /* 0x00008700000a7ab9 */ /* 0x000fe20000000800 */
[----:B------:R-:W3:Y:S01]  /*02d0*/  LDC.64 R18, c[0x0][0x258] ;  /* 0x00009600ff127b82 */ /* 0x000ee20000000a00 */
[----:B------:R-:W-:Y:S01]  /*02e0*/  ISETP.LT.AND P2, PT, R22, UR10, !P3 ;  /* 0x0000000a16007c0c */ /* 0x000fe2000df41270 */
[----:B----4-:R-:W-:Y:S01]  /*02f0*/  IMAD R6, R16, UR8, RZ ;  /* 0x0000000810067c24 */ /* 0x010fe2000f8e02ff */
[----:B------:R-:W-:Y:S02]  /*0300*/  SHF.R.S32.HI R23, RZ, 0x1f, R22 ;  /* 0x0000001fff177819 */ /* 0x000fe40000011416 */
[----:B------:R-:W-:Y:S01]  /*0310*/  SHF.R.S32.HI R55, RZ, 0x1f, R54 ;  /* 0x0000001fff377819 */ /* 0x000fe20000011436 */
[----:B------:R-:W-:Y:S01]  /*0320*/  IMAD R11, R17, UR6, R6 ;  /* 0x00000006110b7c24 */ /* 0x000fe2000f8e0206 */
[----:B------:R-:W-:Y:S01]  /*0330*/  ISETP.GE.AND P1, PT, R22, UR10, PT ;  /* 0x0000000a16007c0c */ /* 0x000fe2000bf26270 */
[----:B--2---:R-:W-:-:S04]  /*0340*/  IMAD.WIDE.U32 R12, R16, UR6, R22 ;  /* 0x00000006100c7c25 */ /* 0x004fc8000f8e0016 */
[----:B0-----:R-:W-:Y:S02]  /*0350*/  IMAD R6, R20, UR9, RZ ;  /* 0x0000000914067c24 */ /* 0x001fe4000f8e02ff */
[----:B------:R-:W0:Y:S01]  /*0360*/  @P2 LDC.64 R14, c[0x0][0x228] ;  /* 0x00008a00ff0e2b82 */ /* 0x000e220000000a00 */
[----:B------:R-:W-:Y:S02]  /*0370*/  IMAD.IADD R13, R13, 0x1, R11 ;  /* 0x000000010d0d7824 */ /* 0x000fe400078e020b */
[----:B-1----:R-:W-:Y:S02]  /*0380*/  IMAD R16, R8, UR8, RZ ;  /* 0x0000000808107c24 */ /* 0x002fe4000f8e02ff */
[----:B------:R-:W-:Y:S01]  /*0390*/  IMAD R17, R21, UR7, R6 ;  /* 0x0000000715117c24 */ /* 0x000fe2000f8e0206 */
[----:B------:R-:W-:Y:S01]  /*03a0*/  IADD3 R6, R54, 0x10, RZ ;  /* 0x0000001036067810 */ /* 0x000fe20007ffe0ff */
[----:B------:R-:W-:Y:S01]  /*03b0*/  IMAD.WIDE.U32 R20, R20, UR7, R12 ;  /* 0x0000000714147c25 */ /* 0x000fe2000f8e000c */
[----:B------:R-:W1:Y:S02]  /*03c0*/  @P2 LDC.64 R10, c[0x0][0x248] ;  /* 0x00009200ff0a2b82 */ /* 0x000e640000000a00 */
[----:B------:R-:W-:Y:S01]  /*03d0*/  ISETP.LT.AND P4, PT, R6, R3, !P1 ;  /* 0x000000030600720c */ /* 0x000fe20004f81270 */
[----:B------:R-:W-:-:S02]  /*03e0*/  IMAD R13, R9, UR6, R16 ;  /* 0x00000006090d7c24 */ /* 0x000fc4000f8e0210 */
[----:B------:R-:W-:-:S03]  /*03f0*/  IMAD.WIDE.U32 R8, R8, UR6, R22 ;  /* 0x0000000608087c25 */ /* 0x000fc6000f8e0016 */
[----:B------:R-:W2:Y:S01]  /*0400*/  @P2 LDC.64 R30, c[0x0][0x210] ;  /* 0x00008400ff1e2b82 */ /* 0x000ea20000000a00 */
[----:B---3--:R-:W-:Y:S02]  /*0410*/  IMAD R16, R18, UR9, RZ ;  /* 0x0000000912107c24 */ /* 0x008fe4000f8e02ff */
[----:B------:R-:W-:Y:S02]  /*0420*/  IMAD.IADD R9, R9, 0x1, R13 ;  /* 0x0000000109097824 */ /* 0x000fe400078e020d */
[----:B------:R-:W-:-:S03]  /*0430*/  IMAD.WIDE R48, R2, 0x50, R54 ;  /* 0x0000005002307825 */ /* 0x000fc600078e0236 */
[----:B------:R-:W3:Y:S01]  /*0440*/  @P2 LDC.64 R12, c[0x0][0x240] ;  /* 0x00009000ff0c2b82 */ /* 0x000ee20000000a00 */
[----:B------:R-:W-:Y:S02]  /*0450*/  IMAD R19, R19, UR7, R16 ;  /* 0x0000000713137c24 */ /* 0x000fe4000f8e0210 */
[----:B------:R-:W-:Y:S01]  /*0460*/  IMAD.WIDE.U32 R40, R18, UR7, R8 ;  /* 0x0000000712287c25 */ /* 0x000fe2000f8e0008 */
[----:B------:R-:W-:Y:S02]  /*0470*/  IADD3 R9, R21, R17, RZ ;  /* 0x0000001115097210 */ /* 0x000fe40007ffe0ff */
[----:B------:R-:W-:Y:S01]  /*0480*/  @P2 MOV R8, R20 ;  /* 0x0000001400082202 */ /* 0x000fe20000000f00 */
[----:B0-----:R-:W-:Y:S01]  /*0490*/  @P2 IMAD R16, R49, R14, RZ ;  /* 0x0000000e31102224 */ /* 0x001fe200078e02ff */
[----:B------:R-:W0:Y:S01]  /*04a0*/  @P4 LDC.64 R24, c[0x0][0x228] ;  /* 0x00008a00ff184b82 */ /* 0x000e220000000a00 */
[----:B------:R-:W-:Y:S02]  /*04b0*/  IMAD.IADD R41, R41, 0x1, R19 ;  /* 0x0000000129297824 */ /* 0x000fe400078e0213 */
[----:B------:R-:W-:-:S02]  /*04c0*/  @P2 IMAD R17, R48, R15, R16 ;  /* 0x0000000f30112224 */ /* 0x000fc400078e0210 */
[----:B------:R-:W-:Y:S01]  /*04d0*/  @P2 IMAD.WIDE.U32 R14, R48, R14, R8 ;  /* 0x0000000e300e2225 */ /* 0x000fe200078e0008 */
[----:B------:R-:W-:Y:S02]  /*04e0*/  IADD3 R8, R54, 0x20, RZ ;  /* 0x0000002036087810 */ /* 0x000fe40007ffe0ff */
[----:B------:R-:W4:Y:S01]  /*04f0*/  @P4 LDC.64 R28, c[0x0][0x248] ;  /* 0x00009200ff1c4b82 */ /* 0x000f220000000a00 */
[----:B------:R-:W-:Y:S01]  /*0500*/  @P2 IMAD.IADD R15, R15, 0x1, R17 ;  /* 0x000000010f0f2824 */ /* 0x000fe200078e0211 */
[----:B--2---:R-:W-:Y:S01]  /*0510*/  @P2 LEA R30, P5, R14, R30, 0x1 ;  /* 0x0000001e0e1e2211 */ /* 0x004fe200078a08ff */
[----:B-1----:R-:W-:-:S03]  /*0520*/  @P2 IMAD R16, R49, R10, RZ ;  /* 0x0000000a31102224 */ /* 0x002fc600078e02ff */
[----:B------:R-:W-:Y:S01]  /*0530*/  @P2 LEA.HI.X R31, R14, R31, R15, 0x1, P5 ;  /* 0x0000001f0e1f2211 */ /* 0x000fe200028f0c0f */
[----:B------:R-:W-:Y:S01]  /*0540*/  @P2 IMAD R19, R48, R11, R16 ;  /* 0x0000000b30132224 */ /* 0x000fe200078e0210 */
[----:B------:R-:W-:Y:S01]  /*0550*/  ISETP.LT.AND P5, PT, R8, R3, !P1 ;  /* 0x000000030800720c */ /* 0x000fe20004fa1270 */
[----:B------:R-:W-:Y:S01]  /*0560*/  @P2 IMAD.WIDE.U32 R10, R48, R10, R40 ;  /* 0x0000000a300a2225 */ /* 0x000fe200078e0028 */
[----:B------:R-:W-:Y:S02]  /*0570*/  CS2R R14, SRZ ;  /* 0x00000000000e7805 */ /* 0x000fe4000001ff00 */
[----:B------:R-:W-:Y:S01]  /*0580*/  CS2R R16, SRZ ;  /* 0x0000000000107805 */ /* 0x000fe2000001ff00 */
[----:B------:R-:W1:Y:S01]  /*0590*/  @P4 LDC.64 R32, c[0x0][0x210] ;  /* 0x00008400ff204b82 */ /* 0x000e620000000a00 */
[----:B------:R-:W-:Y:S01]  /*05a0*/  @P2 IMAD.IADD R11, R11, 0x1, R19 ;  /* 0x000000010b0b2824 */ /* 0x000fe200078e0213 */
[----:B---3--:R-:W-:Y:S02]  /*05b0*/  @P2 LEA R36, P6, R10, R12, 0x1 ;  /* 0x0000000c0a242211 */ /* 0x008fe400078c08ff */
[----:B------:R-:W-:-:S02]  /*05c0*/  CS2R R18, SRZ ;  /* 0x0000000000127805 */ /* 0x000fc4000001ff00 */
[----:B------:R-:W-:Y:S02]  /*05d0*/  @P2 LEA.HI.X R37, R10, R13, R11, 0x1, P6 ;  /* 0x0000000d0a252211 */ /* 0x000fe400030f0c0b */
[----:B------:R-:W-:Y:S02]  /*05e0*/  CS2R R12, SRZ ;  /* 0x00000000000c7805 */ /* 0x000fe4000001ff00 */
[C---:B------:R-:W-:Y:S01]  /*05f0*/  @P4 IADD3 R23, P6, R48.reuse, 0x10, RZ ;  /* 0x0000001030174810 */ /* 0x040fe20007fde0ff */
[----:B------:R-:W2:Y:S01]  /*0600*/  @P5 LDC.64 R26, c[0x0][0x228] ;  /* 0x00008a00ff1a5b82 */ /* 0x000ea20000000a00 */
[----:B------:R-:W3:Y:S02]  /*0610*/  @P2 LDG.E.128 R16, desc[UR4][R36.64] ;  /* 0x0000000424102981 */ /* 0x000ee4000c1e1d00 */
[----:B------:R-:W-:Y:S02]  /*0620*/  @P4 IADD3.X R11, RZ, R49, RZ, P6, !PT ;  /* 0x00000031ff0b4210 */ /* 0x000fe400037fe4ff */
[----:B------:R4:W3:Y:S01]  /*0630*/  @P2 LDG.E.128 R12, desc[UR4][R30.64] ;  /* 0x000000041e0c2981 */ /* 0x0008e2000c1e1d00 */
[----:B------:R-:W-:-:S02]  /*0640*/  @P4 IADD3 R45, P2, R48, 0x10, RZ ;  /* 0x00000010302d4810 */ /* 0x000fc40007f5e0ff */
[----:B0-----:R-:W-:Y:S01]  /*0650*/  @P4 IMAD R10, R11, R24, RZ ;  /* 0x000000180b0a4224 */ /* 0x001fe200078e02ff */
[----:B------:R-:W0:Y:S01]  /*0660*/  @P4 LDC.64 R34, c[0x0][0x240] ;  /* 0x00009000ff224b82 */ /* 0x000e220000000a00 */
[----:B------:R-:W-:Y:S02]  /*0670*/  @P4 IADD3.X R21, RZ, R49, RZ, P2, !PT ;  /* 0x00000031ff154210 */ /* 0x000fe400017fe4ff */
[----:B------:R-:W-:Y:S02]  /*0680*/  @P4 IMAD R43, R23, R25, R10 ;  /* 0x00000019172b4224 */ /* 0x000fe400078e020a */
[----:B------:R-:W-:-:S03]  /*0690*/  VIADD R10, R54, 0x40 ;  /* 0x00000040360a7836 */ /* 0x000fc60000000000 */
[----:B------:R-:W0:Y:S01]  /*06a0*/  @P5 LDC.64 R64, c[0x0][0x210] ;  /* 0x00008400ff405b82 */ /* 0x000e220000000a00 */
[----:B----4-:R-:W-:Y:S01]  /*06b0*/  @P4 IMAD R30, R21, R28, RZ ;  /* 0x0000001c151e4224 */ /* 0x010fe200078e02ff */
[----:B------:R-:W-:Y:S01]  /*06c0*/  @P5 IADD3 R39, P6, R48, 0x20, RZ ;  /* 0x0000002030275810 */ /* 0x000fe20007fde0ff */
[----:B------:R-:W-:Y:S01]  /*06d0*/  @P4 IMAD.MOV.U32 R21, RZ, RZ, R9 ;  /* 0x000000ffff154224 */ /* 0x000fe200078e0009 */
[----:B------:R-:W-:Y:S01]  /*06e0*/  ISETP.GE.AND P2, PT, R10, R3, PT ;  /* 0x000000030a00720c */ /* 0x000fe20003f46270 */
[----:B------:R-:W-:Y:S01]  /*06f0*/  VIADD R52, R54, 0x30 ;  /* 0x0000003036347836 */ /* 0x000fe20000000000 */
[----:B------:R-:W-:Y:S01]  /*0700*/  @P5 IADD3.X R11, RZ, R49, RZ, P6, !PT ;  /* 0x00000031ff0b5210 */ /* 0x000fe200037fe4ff */
[----:B------:R-:W-:Y:S01]  /*0710*/  @P4 IMAD.WIDE.U32 R24, R23, R24, R20 ;  /* 0x0000001817184225 */ /* 0x000fe200078e0014 */
[----:B------:R-:W-:Y:S01]  /*0720*/  ISETP.GE.OR P2, PT, R22, UR10, P2 ;  /* 0x0000000a16007c0c */ /* 0x000fe20009746670 */
[----:B------:R-:W4:Y:S01]  /*0730*/  @P5 LDC.64 R50, c[0x0][0x240] ;  /* 0x00009000ff325b82 */ /* 0x000f220000000a00 */
[----:B------:R-:W-:Y:S01]  /*0740*/  @P4 MOV R23, R41 ;  /* 0x0000002900174202 */ /* 0x000fe20000000f00 */
[----:B------:R-:W-:Y:S01]  /*0750*/  @P4 IMAD.MOV.U32 R22, RZ, RZ, R40 ;  /* 0x000000ffff164224 */ /* 0x000fe200078e0028 */
[----:B------:R-:W-:Y:S01]  /*0760*/  ISETP.LT.AND P1, PT, R52, R3, !P1 ;  /* 0x000000033400720c */ /* 0x000fe20004f21270 */
[----:B------:R-:W-:Y:S01]  /*0770*/  @P4 IMAD R29, R45, R29, R30 ;  /* 0x0000001d2d1d4224 */ /* 0x000fe200078e021e */
[----:B-1----:R-:W-:Y:S01]  /*0780*/  @P4 LEA R32, P6, R24, R32, 0x1 ;  /* 0x0000002018204211 */ /* 0x002fe200078c08ff */
[----:B--2---:R-:W-:Y:S01]  /*0790*/  @P5 IMAD R30, R11, R26, RZ ;  /* 0x0000001a0b1e5224 */ /* 0x004fe200078e02ff */
[----:B------:R-:W-:Y:S01]  /*07a0*/  @P4 IADD3 R11, R25, R43, RZ ;  /* 0x0000002b190b4210 */ /* 0x000fe20007ffe0ff */
[----:B------:R-:W-:-:S04]  /*07b0*/  @P4 IMAD.WIDE.U32 R22, R45, R28, R22 ;  /* 0x0000001c2d164225 */ /* 0x000fc800078e0016 */
[----:B------:R-:W-:Y:S01]  /*07c0*/  @P5 IMAD.MOV.U32 R21, RZ, RZ, R9 ;  /* 0x000000ffff155224 */ /* 0x000fe200078e0009 */
[----:B------:R-:W-:Y:S01]  /*07d0*/  @P4 LEA.HI.X R33, R24, R33, R11, 0x1, P6 ;  /* 0x0000002118214211 */ /* 0x000fe200030f0c0b */
[----:B------:R-:W-:Y:S01]  /*07e0*/  @P5 IMAD R25, R39, R27, R30 ;  /* 0x0000001b27195224 */ /* 0x000fe200078e021e */
[----:B------:R-:W-:Y:S01]  /*07f0*/  @P4 IADD3 R11, R23, R29, RZ ;  /* 0x0000001d170b4210 */ /* 0x000fe20007ffe0ff */
[----:B------:R-:W-:Y:S01]  /*0800*/  @P5 IMAD.WIDE.U32 R26, R39, R26, R20 ;  /* 0x0000001a271a5225 */ /* 0x000fe200078e0014 */
[C---:B0-----:R-:W-:Y:S01]  /*0810*/  @P4 LEA R34, P6, R22.reuse, R34, 0x1 ;  /* 0x0000002216224211 */ /* 0x041fe200078c08ff */
[----:B------:R-:W0:Y:S03]  /*0820*/  @P5 LDC.64 R28, c[0x0][0x248] ;  /* 0x00009200ff1c5b82 */ /* 0x000e260000000a00 */
[----:B------:R-:W-:Y:S01]  /*0830*/  @P4 LEA.HI.X R35, R22, R35, R11, 0x1, P6 ;  /* 0x0000002316234211 */ /* 0x000fe200030f0c0b */
[----:B------:R-:W-:Y:S01]  /*0840*/  @P5 IMAD.IADD R11, R27, 0x1, R25 ;  /* 0x000000011b0b5824 */ /* 0x000fe200078e0219 */
[----:B------:R-:W-:-:S03]  /*0850*/  @P5 LEA R64, P6, R26, R64, 0x1 ;  /* 0x000000401a405211 */ /* 0x000fc600078c08ff */
[----:B------:R-:W1:Y:S01]  /*0860*/  @P1 LDC.64 R38, c[0x0][0x228] ;  /* 0x00008a00ff261b82 */ /* 0x000e620000000a00 */
[----:B------:R-:W-:Y:S02]  /*0870*/  @P5 LEA.HI.X R65, R26, R65, R11, 0x1, P6 ;  /* 0x000000411a415211 */ /* 0x000fe400030f0c0b */
[----:B------:R-:W-:-:S05]  /*0880*/  @P5 IADD3 R31, P6, R48, 0x20, RZ ;  /* 0x00000020301f5810 */ /* 0x000fca0007fde0ff */
[----:B------:R-:W2:Y:S01]  /*0890*/  @!P2 LDC.64 R66, c[0x0][0x228] ;  /* 0x00008a00ff42ab82 */ /* 0x000ea20000000a00 */
[----:B------:R-:W-:Y:S02]  /*08a0*/  @P5 IADD3.X R11, RZ, R49, RZ, P6, !PT ;  /* 0x00000031ff0b5210 */ /* 0x000fe400037fe4ff */
[----:B------:R-:W-:-:S05]  /*08b0*/  @P1 IADD3 R27, P6, R48, 0x30, RZ ;  /* 0x00000030301b1810 */ /* 0x000fca0007fde0ff */
[----:B------:R-:W-:Y:S01]  /*08c0*/  @P1 IMAD.X R23, RZ, RZ, R49, P6 ;  /* 0x000000ffff171224 */ /* 0x000fe200030e0631 */
[----:B------:R-:W-:Y:S01]  /*08d0*/  @!P2 IADD3 R25, P6, R48, 0x40, RZ ;  /* 0x000000403019a810 */ /* 0x000fe20007fde0ff */
[----:B0-----:R-:W-:Y:S01]  /*08e0*/  @P5 IMAD R22, R11, R28, RZ ;  /* 0x0000001c0b165224 */ /* 0x001fe200078e02ff */
[----:B------:R-:W0:Y:S02]  /*08f0*/  @P1 LDC.64 R36, c[0x0][0x248] ;  /* 0x00009200ff241b82 */ /* 0x000e240000000a00 */
[----:B------:R-:W-:Y:S01]  /*0900*/  @!P2 IADD3.X R11, RZ, R49, RZ, P6, !PT ;  /* 0x00000031ff0ba210 */ /* 0x000fe200037fe4ff */
[--C-:B------:R-:W-:Y:S02]  /*0910*/  @P1 IMAD.MOV.U32 R21, RZ, RZ, R9.reuse ;  /* 0x000000ffff151224 */ /* 0x100fe400078e0009 */
[----:B------:R-:W-:Y:S01]  /*0920*/  @!P2 IMAD.MOV.U32 R47, RZ, RZ, R9 ;  /* 0x000000ffff2fa224 */ /* 0x000fe200078e0009 */
[----:B------:R-:W-:Y:S01]  /*0930*/  @!P2 MOV R46, R20 ;  /* 0x00000014002ea202 */ /* 0x000fe20000000f00 */
[----:B------:R-:W-:Y:S01]  /*0940*/  @P5 IMAD R9, R31, R29, R22 ;  /* 0x0000001d1f095224 */ /* 0x000fe200078e0216 */
[----:B------:R-:W-:Y:S01]  /*0950*/  @P5 MOV R22, R40 ;  /* 0x0000002800165202 */ /* 0x000fe20000000f00 */
[----:B-1----:R-:W-:Y:S01]  /*0960*/  @P1 IMAD R24, R23, R38, RZ ;  /* 0x0000002617181224 */ /* 0x002fe200078e02ff */
[----:B------:R-:W1:Y:S01]  /*0970*/  @!P2 LDC.64 R56, c[0x0][0x210] ;  /* 0x00008400ff38ab82 */ /* 0x000e620000000a00 */
[----:B------:R-:W-:-:S02]  /*0980*/  @P5 IMAD.MOV.U32 R23, RZ, RZ, R41 ;  /* 0x000000ffff175224 */ /* 0x000fc400078e0029 */
[----:B--2---:R-:W-:Y:S02]  /*0990*/  @!P2 IMAD R26, R11, R66, RZ ;  /* 0x000000420b1aa224 */ /* 0x004fe400078e02ff */
[----:B------:R-:W-:Y:S02]  /*09a0*/  @P1 IMAD R11, R27, R39, R24 ;  /* 0x000000271b0b1224 */ /* 0x000fe400078e0218 */
[----:B------:R-:W-:Y:S01]  /*09b0*/  @P5 IMAD.WIDE.U32 R28, R31, R28, R22 ;  /* 0x0000001c1f1c5225 */ /* 0x000fe200078e0016 */
[----:B------:R-:W-:Y:S01]  /*09c0*/  CS2R R22, SRZ ;  /* 0x0000000000167805 */ /* 0x000fe2000001ff00 */
[----:B------:R-:W2:Y:S02]  /*09d0*/  @!P2 LDC.64 R42, c[0x0][0x248] ;  /* 0x00009200ff2aab82 */ /* 0x000ea40000000a00 */
[----:B------:R-:W-:Y:S01]  /*09e0*/  @P1 IMAD.WIDE.U32 R38, R27, R38, R20 ;  /* 0x000000261b261225 */ /* 0x000fe200078e0014 */
[----:B------:R-:W-:-:S03]  /*09f0*/  CS2R R20, SRZ ;  /* 0x0000000000147805 */ /* 0x000fc6000001ff00 */
[C---:B------:R-:W-:Y:S01]  /*0a00*/  @!P2 IMAD R67, R25.reuse, R67, R26 ;  /* 0x000000431943a224 */ /* 0x040fe200078e021a */
[----:B------:R-:W-:Y:S01]  /*0a10*/  CS2R R26, SRZ ;  /* 0x00000000001a7805 */ /* 0x000fe2000001ff00 */
[----:B------:R-:W-:Y:S01]  /*0a20*/  @!P2 IMAD.WIDE.U32 R46, R25, R66, R46 ;  /* 0x00000042192ea225 */ /* 0x000fe200078e002e */
[----:B------:R-:W-:Y:S01]  /*0a30*/  CS2R R24, SRZ ;  /* 0x0000000000187805 */ /* 0x000fe2000001ff00 */
[----:B------:R0:W3:Y:S01]  /*0a40*/  @P4 LDG.E.128 R20, desc[UR4][R32.64] ;  /* 0x0000000420144981 */ /* 0x0000e2000c1e1d00 */
[----:B------:R-:W-:Y:S01]  /*0a50*/  @P5 IADD3 R9, R29, R9, RZ ;  /* 0x000000091d095210 */ /* 0x000fe20007ffe0ff */
[----:B------:R-:W2:Y:S01]  /*0a60*/  @P1 LDC.64 R58, c[0x0][0x210] ;  /* 0x00008400ff3a1b82 */ /* 0x000ea20000000a00 */
[----:B----4-:R-:W-:Y:S02]  /*0a70*/  @P5 LEA R50, P6, R28, R50, 0x1 ;  /* 0x000000321c325211 */ /* 0x010fe400078c08ff */
[----:B------:R4:W3:Y:S01]  /*0a80*/  @P4 LDG.E.128 R24, desc[UR4][R34.64] ;  /* 0x0000000422184981 */ /* 0x0008e2000c1e1d00 */
[----:B------:R-:W-:-:S02]  /*0a90*/  @P1 IADD3 R63, P4, R48, 0x30, RZ ;  /* 0x00000030303f1810 */ /* 0x000fc40007f9e0ff */
[----:B------:R-:W-:Y:S02]  /*0aa0*/  @P5 LEA.HI.X R51, R28, R51, R9, 0x1, P6 ;  /* 0x000000331c335211 */ /* 0x000fe400030f0c09 */
[----:B------:R-:W2:Y:S01]  /*0ab0*/  @P1 LDC.64 R60, c[0x0][0x240] ;  /* 0x00009000ff3c1b82 */ /* 0x000ea20000000a00 */
[----:B------:R-:W-:Y:S01]  /*0ac0*/  @P1 IMAD.X R9, RZ, RZ, R49, P4 ;  /* 0x000000ffff091224 */ /* 0x000fe200020e0631 */
[----:B------:R-:W-:Y:S02]  /*0ad0*/  CS2R R28, SRZ ;  /* 0x00000000001c7805 */ /* 0x000fe4000001ff00 */
[----:B------:R-:W-:Y:S01]  /*0ae0*/  CS2R R30, SRZ ;  /* 0x00000000001e7805 */ /* 0x000fe2000001ff00 */
[----:B0-----:R-:W-:Y:S01]  /*0af0*/  @P1 IMAD R44, R9, R36, RZ ;  /* 0x00000024092c1224 */ /* 0x001fe200078e02ff */
[----:B------:R-:W-:Y:S02]  /*0b00*/  CS2R R32, SRZ ;  /* 0x0000000000207805 */ /* 0x000fe4000001ff00 */
[----:B----4-:R-:W-:Y:S01]  /*0b10*/  CS2R R34, SRZ ;  /* 0x0000000000227805 */ /* 0x010fe2000001ff00 */
[----:B------:R-:W-:Y:S01]  /*0b20*/  @P1 IMAD R53, R63, R37, R44 ;  /* 0x000000253f351224 */ /* 0x000fe200078e022c */
[----:B------:R-:W4:Y:S01]  /*0b30*/  @P5 LDG.E.128 R28, desc[UR4][R64.64] ;  /* 0x00000004401c5981 */ /* 0x000f22000c1e1d00 */
[----:B------:R-:W0:Y:S03]  /*0b40*/  @!P2 LDC.64 R44, c[0x0][0x240] ;  /* 0x00009000ff2cab82 */ /* 0x000e260000000a00 */
[----:B------:R0:W4:Y:S01]  /*0b50*/  @P5 LDG.E.128 R32, desc[UR4][R50.64] ;  /* 0x0000000432205981 */ /* 0x000122000c1e1d00 */
[----:B------:R-:W-:-:S02]  /*0b60*/  @!P2 IADD3 R9, P5, R48, 0x40, RZ ;  /* 0x000000403009a810 */ /* 0x000fc40007fbe0ff */
[----:B------:R-:W-:Y:S02]  /*0b70*/  @!P2 IADD3 R67, R47, R67, RZ ;  /* 0x000000432f43a210 */ /* 0x000fe40007ffe0ff */
[----:B-1----:R-:W-:Y:S01]  /*0b80*/  @!P2 LEA R56, P4, R46, R56, 0x1 ;  /* 0x000000382e38a211 */ /* 0x002fe200078808ff */
[----:B------:R-:W-:-:S03]  /*0b90*/  @!P2 IMAD.X R49, RZ, RZ, R49, P5 ;  /* 0x000000ffff31a224 */ /* 0x000fc600028e0631 */
[----:B------:R-:W-:Y:S01]  /*0ba0*/  @!P2 LEA.HI.X R57, R46, R57, R67, 0x1, P4 ;  /* 0x000000392e39a211 */ /* 0x000fe200020f0c43 */
[----:B--2---:R-:W-:Y:S02]  /*0bb0*/  @!P2 IMAD R46, R49, R42, RZ ;  /* 0x0000002a312ea224 */ /* 0x004fe400078e02ff */
[----:B------:R-:W-:Y:S01]  /*0bc0*/  @P1 IMAD.WIDE.U32 R36, R63, R36, R40 ;  /* 0x000000243f241225 */ /* 0x000fe200078e0028 */
[----:B------:R-:W-:Y:S02]  /*0bd0*/  @P1 IADD3 R11, R39, R11, RZ ;  /* 0x0000000b270b1210 */ /* 0x000fe40007ffe0ff */
[----:B------:R-:W-:Y:S01]  /*0be0*/  @P1 LEA R58, P4, R38, R58, 0x1 ;  /* 0x0000003a263a1211 */ /* 0x000fe200078808ff */
[C---:B------:R-:W-:Y:S02]  /*0bf0*/  @!P2 IMAD R43, R9.reuse, R43, R46 ;  /* 0x0000002b092ba224 */ /* 0x040fe400078e022e */
[----:B------:R-:W-:Y:S01]  /*0c00*/  @!P2 IMAD.WIDE.U32 R46, R9, R42, R40 ;  /* 0x0000002a092ea225 */ /* 0x000fe200078e0028 */
[----:B------:R-:W-:-:S03]  /*0c10*/  @P1 LEA R60, P5, R36, R60, 0x1 ;  /* 0x0000003c243c1211 */ /* 0x000fc600078a08ff */
[----:B------:R-:W-:Y:S01]  /*0c20*/  @P1 IMAD.IADD R53, R37, 0x1, R53 ;  /* 0x0000000125351824 */ /* 0x000fe200078e0235 */
[----:B------:R-:W-:Y:S02]  /*0c30*/  @P1 LEA.HI.X R59, R38, R59, R11, 0x1, P4 ;  /* 0x0000003b263b1211 */ /* 0x000fe400020f0c0b */
[----:B------:R-:W-:Y:S02]  /*0c40*/  @!P2 IADD3 R9, R47, R43, RZ ;  /* 0x0000002b2f09a210 */ /* 0x000fe40007ffe0ff */
[----:B0-----:R-:W-:Y:S02]  /*0c50*/  @!P2 LEA R62, P4, R46, R44, 0x1 ;  /* 0x0000002c2e3ea211 */ /* 0x001fe400078808ff */
[----:B------:R-:W-:Y:S02]  /*0c60*/  CS2R R38, SRZ ;  /* 0x0000000000267805 */ /* 0x000fe4000001ff00 */
[----:B------:R-:W-:Y:S02]  /*0c70*/  @P1 LEA.HI.X R61, R36, R61, R53, 0x1, P5 ;  /* 0x0000003d243d1211 */ /* 0x000fe400028f0c35 */
[----:B------:R-:W-:-:S02]  /*0c80*/  CS2R R36, SRZ ;  /* 0x0000000000247805 */ /* 0x000fc4000001ff00 */
[----:B------:R-:W-:Y:S02]  /*0c90*/  CS2R R40, SRZ ;  /* 0x0000000000287805 */ /* 0x000fe4000001ff00 */
[----:B------:R-:W-:Y:S02]  /*0ca0*/  CS2R R42, SRZ ;  /* 0x00000000002a7805 */ /* 0x000fe4000001ff00 */
[----:B------:R-:W-:Y:S02]  /*0cb0*/  @!P2 LEA.HI.X R63, R46, R45, R9, 0x1, P4 ;  /* 0x0000002d2e3fa211 */ /* 0x000fe400020f0c09 */
[----:B------:R-:W-:Y:S02]  /*0cc0*/  CS2R R44, SRZ ;  /* 0x00000000002c7805 */ /* 0x000fe4000001ff00 */
[----:B------:R-:W-:Y:S02]  /*0cd0*/  CS2R R46, SRZ ;  /* 0x00000000002e7805 */ /* 0x000fe4000001ff00 */
[----:B------:R-:W-:-:S02]  /*0ce0*/  CS2R R48, SRZ ;  /* 0x0000000000307805 */ /* 0x000fc4000001ff00 */
[----:B------:R-:W-:Y:S01]  /*0cf0*/  CS2R R50, SRZ ;  /* 0x0000000000327805 */ /* 0x000fe2000001ff00 */
[----:B------:R3:W2:Y:S04]  /*0d00*/  @P1 LDG.E.128 R36, desc[UR4][R58.64] ;  /* 0x000000043a241981 */ /* 0x0006a8000c1e1d00 */
[----:B------:R-:W2:Y:S04]  /*0d10*/  @P1 LDG.E.128 R40, desc[UR4][R60.64] ;  /* 0x000000043c281981 */ /* 0x000ea8000c1e1d00 */
[----:B------:R0:W2:Y:S04]  /*0d20*/  @!P2 LDG.E.128 R44, desc[UR4][R56.64] ;  /* 0x00000004382ca981 */ /* 0x0000a8000c1e1d00 */
[----:B------:R-:W2:Y:S01]  /*0d30*/  @!P2 LDG.E.128 R48, desc[UR4][R62.64] ;  /* 0x000000043e30a981 */ /* 0x000ea2000c1e1d00 */
[----:B---3--:R-:W-:-:S02]  /*0d40*/  LOP3.LUT R58, R16, 0xffff0000, RZ, 0xc0, !PT ;  /* 0xffff0000103a7812 */ /* 0x008fc400078ec0ff */
[C---:B------:R-:W-:Y:S01]  /*0d50*/  LOP3.LUT R9, R12.reuse, 0xffff0000, RZ, 0xc0, !PT ;  /* 0xffff00000c097812 */ /* 0x040fe200078ec0ff */
[----:B------:R-:W-:Y:S01]  /*0d60*/  IMAD.U32 R12, R12, 0x10000, RZ ;  /* 0x000100000c0c7824 */ /* 0x000fe200078e00ff */
[----:B------:R-:W-:-:S03]  /*0d70*/  SHF.L.U32 R11, R16, 0x10, RZ ;  /* 0x00000010100b7819 */ /* 0x000fc600000006ff */
[----:B------:R-:W-:Y:S01]  /*0d80*/  FMUL.FTZ R53, R9, R58 ;  /* 0x0000003a09357220 */ /* 0x000fe20000410000 */
[----:B------:R-:W-:Y:S01]  /*0d90*/  SHF.L.U32 R16, R17, 0x10, RZ ;  /* 0x0000001011107819 */ /* 0x000fe200000006ff */
[C---:B------:R-:W-:Y:S02]  /*0da0*/  IMAD.U32 R9, R13.reuse, 0x10000, RZ ;  /* 0x000100000d097824 */ /* 0x040fe400078e00ff */
[----:B------:R-:W-:Y:S01]  /*0db0*/  FFMA.FTZ R58, R12, R11, R53 ;  /* 0x0000000b0c3a7223 */ /* 0x000fe20000010035 */
[----:B------:R-:W-:Y:S02]  /*0dc0*/  LOP3.LUT R13, R13, 0xffff0000, RZ, 0xc0, !PT ;  /* 0xffff00000d0d7812 */ /* 0x000fe400078ec0ff */
[----:B------:R-:W-:Y:S01]  /*0dd0*/  LOP3.LUT R12, R17, 0xffff0000, RZ, 0xc0, !PT ;  /* 0xffff0000110c7812 */ /* 0x000fe200078ec0ff */
[----:B------:R-:W-:Y:S01]  /*0de0*/  FFMA.FTZ R58, R9, R16, R58 ;  /* 0x00000010093a7223 */ /* 0x000fe2000001003a */
[----:B------:R-:W-:Y:S01]  /*0df0*/  SHF.L.U32 R16, R18, 0x10, RZ ;  /* 0x0000001012107819 */ /* 0x000fe200000006ff */
[----:B------:R-:W-:-:S02]  /*0e00*/  IMAD.U32 R9, R14, 0x10000, RZ ;  /* 0x000100000e097824 */ /* 0x000fc400078e00ff */
[----:B------:R-:W-:Y:S01]  /*0e10*/  FFMA.FTZ R12, R13, R12, R58 ;  /* 0x0000000c0d0c7223 */ /* 0x000fe2000001003a */
[----:B------:R-:W-:Y:S02]  /*0e20*/  LOP3.LUT R14, R14, 0xffff0000, RZ, 0xc0, !PT ;  /* 0xffff00000e0e7812 */ /* 0x000fe400078ec0ff */
[----:B------:R-:W-:Y:S01]  /*0e30*/  LOP3.LUT R11, R18, 0xffff0000, RZ, 0xc0, !PT ;  /* 0xffff0000120b7812 */ /* 0x000fe200078ec0ff */
[----:B------:R-:W-:Y:S01]  /*0e40*/  FFMA.FTZ R13, R9, R16, R12 ;  /* 0x00000010090d7223 */ /* 0x000fe2000001000c */
[----:B------:R-:W-:Y:S01]  /*0e50*/  SHF.L.U32 R12, R19, 0x10, RZ ;  /* 0x00000010130c7819 */ /* 0x000fe200000006ff */
[C---:B------:R-:W-:Y:S02]  /*0e60*/  IMAD.U32 R9, R15.reuse, 0x10000, RZ ;  /* 0x000100000f097824 */ /* 0x040fe400078e00ff */
[----:B------:R-:W-:Y:S01]  /*0e70*/  FFMA.FTZ R16, R14, R11, R13 ;  /* 0x0000000b0e107223 */ /* 0x000fe2000001000d */
[----:B------:R-:W-:Y:S02]  /*0e80*/  LOP3.LUT R15, R15, 0xffff0000, RZ, 0xc0, !PT ;  /* 0xffff00000f0f7812 */ /* 0x000fe400078ec0ff */
[----:B------:R-:W-:Y:S01]  /*0e90*/  LOP3.LUT R14, R19, 0xffff0000, RZ, 0xc0, !PT ;  /* 0xffff0000130e7812 */ /* 0x000fe200078ec0ff */
[----:B------:R-:W-:-:S04]  /*0ea0*/  FFMA.FTZ R12, R9, R12, R16 ;  /* 0x0000000c090c7223 */ /* 0x000fc80000010010 */
[----:B------:R-:W-:Y:S01]  /*0eb0*/  FFMA.FTZ R9, R15, R14, R12 ;  /* 0x0000000e0f097223 */ /* 0x000fe2000001000c */
[C---:B------:R-:W-:Y:S01]  /*0ec0*/  IMAD.U32 R18, R20.reuse, 0x10000, RZ ;  /* 0x0001000014127824 */ /* 0x040fe200078e00ff */
[----:B------:R-:W-:Y:S02]  /*0ed0*/  LOP3.LUT R20, R20, 0xffff0000, RZ, 0xc0, !PT ;  /* 0xffff000014147812 */ /* 0x000fe400078ec0ff */
[C---:B0-----:R-:W-:Y:S01]  /*0ee0*/  LOP3.LUT R57, R24.reuse, 0xffff0000, RZ, 0xc0, !PT ;  /* 0xffff000018397812 */ /* 0x041fe200078ec0ff */
[----:B------:R-:W-:Y:S01]  /*0ef0*/  IMAD.U32 R53, R24, 0x10000, RZ ;  /* 0x0001000018357824 */ /* 0x000fe200078e00ff */
[C---:B------:R-:W-:Y:S02]  /*0f00*/  SHF.L.U32 R56, R25.reuse, 0x10, RZ ;  /* 0x0000001019387819 */ /* 0x040fe400000006ff */
[----:B------:R-:W-:Y:S01]  /*0f10*/  LOP3.LUT R58, R25, 0xffff0000, RZ, 0xc0, !PT ;  /* 0xffff0000193a7812 */ /* 0x000fe200078ec0ff */
[----:B------:R-:W-:Y:S01]  /*0f20*/  FMUL.FTZ R57, R20, R57 ;  /* 0x0000003914397220 */ /* 0x000fe20000410000 */
[----:B------:R-:W-:-:S02]  /*0f30*/  SHF.L.U32 R14, R27, 0x10, RZ ;  /* 0x000000101b0e7819 */ /* 0x000fc400000006ff */
[----:B------:R-:W-:Y:S02]  /*0f40*/  LOP3.LUT R12, R27, 0xffff0000, RZ, 0xc0, !PT ;  /* 0xffff00001b0c7812 */ /* 0x000fe400078ec0ff */
[----:B----4-:R-:W-:Y:S02]  /*0f50*/  LOP3.LUT R19, R28, 0xffff0000, RZ, 0xc0, !PT ;  /* 0xffff00001c137812 */ /* 0x010fe400078ec0ff */
[----:B------:R-:W-:Y:S01]  /*0f60*/  LOP3.LUT R24, R32, 0xffff0000, RZ, 0xc0, !PT ;  /* 0xffff000020187812 */ /* 0x000fe200078ec0ff */
[----:B------:R-:W-:Y:S01]  /*0f70*/  IMAD.U32 R28, R28, 0x10000, RZ ;  /* 0x000100001c1c7824 */ /* 0x000fe200078e00ff */
[----:B------:R-:W-:Y:S01]  /*0f80*/  SHF.L.U32 R25, R32, 0x10, RZ ;  /* 0x0000001020197819 */ /* 0x000fe200000006ff */
[----:B------:R-:W-:Y:S01]  /*0f90*/  FFMA.FTZ R20, R18, R53, R57 ;  /* 0x0000003512147223 */ /* 0x000fe20000010039 */
[----:B------:R-:W-:Y:S01]  /*0fa0*/  SHF.L.U32 R17, R21, 0x10, RZ ;  /* 0x0000001015117819 */ /* 0x000fe200000006ff */
[----:B------:R-:W-:Y:S01]  /*0fb0*/  FMUL.FTZ R27, R19, R24 ;  /* 0x00000018131b7220 */ /* 0x000fe20000410000 */
[----:B------:R-:W-:Y:S01]  /*0fc0*/  SHF.L.U32 R19, R33, 0x10, RZ ;  /* 0x0000001021137819 */ /* 0x000fe200000006ff */
[----:B------:R-:W-:Y:S01]  /*0fd0*/  IMAD.U32 R18, R29, 0x10000, RZ ;  /* 0x000100001d127824 */ /* 0x000fe200078e00ff */
[----:B------:R-:W-:Y:S01]  /*0fe0*/  LOP3.LUT R21, R21, 0xffff0000, RZ, 0xc0, !PT ;  /* 0xffff000015157812 */ /* 0x000fe200078ec0ff */
[----:B------:R-:W-:Y:S01]  /*0ff0*/  FFMA.FTZ R25, R28, R25, R27 ;  /* 0x000000191c197223 */ /* 0x000fe2000001001b */
[----:B------:R-:W-:Y:S01]  /*1000*/  FFMA.FTZ R56, R17, R56, R20 ;  /* 0x0000003811387223 */ /* 0x000fe20000010014 */
[----:B------:R-:W-:-:S02]  /*1010*/  LOP3.LUT R29, R29, 0xffff0000, RZ, 0xc0, !PT ;  /* 0xffff00001d1d7812 */ /* 0x000fc400078ec0ff */
[----:B------:R-:W-:Y:S01]  /*1020*/  LOP3.LUT R20, R33, 0xffff0000, RZ, 0xc0, !PT ;  /* 0xffff000021147812 */ /* 0x000fe200078ec0ff */
[----:B------:R-:W-:Y:S01]  /*1030*/  FFMA.FTZ R24, R18, R19, R25 ;  /* 0x0000001312187223 */ /* 0x000fe20000010019 */
[----:B------:R-:W-:Y:S02]  /*1040*/  IMAD.U32 R13, R22, 0x10000, RZ ;  /* 0x00010000160d7824 */ /* 0x000fe400078e00ff */
[----:B------:R-:W-:Y:S01]  /*1050*/  FFMA.FTZ R56, R21, R58, R56 ;  /* 0x0000003a15387223 */ /* 0x000fe20000010038 */
[----:B------:R-:W-:Y:S01]  /*1060*/  IMAD.U32 R16, R26, 0x10000, RZ ;  /* 0x000100001a107824 */ /* 0x000fe200078e00ff */
[----:B------:R-:W-:Y:S01]  /*1070*/  SHF.L.U32 R18, R34, 0x10, RZ ;  /* 0x0000001022127819 */ /* 0x000fe200000006ff */
[----:B------:R-:W-:Y:S02]  /*1080*/  IMAD.U32 R17, R30, 0x10000, RZ ;  /* 0x000100001e117824 */ /* 0x000fe400078e00ff */
[----:B------:R-:W-:Y:S01]  /*1090*/  FFMA.FTZ R20, R29, R20, R24 ;  /* 0x000000141d147223 */ /* 0x000fe20000010018 */
[----:B------:R-:W-:Y:S01]  /*10a0*/  LOP3.LUT R22, R22, 0xffff0000, RZ, 0xc0, !PT ;  /* 0xffff000016167812 */ /* 0x000fe200078ec0ff */
[----:B------:R-:W-:Y:S01]  /*10b0*/  FFMA.FTZ R19, R13, R16, R56 ;  /* 0x000000100d137223 */ /* 0x000fe20000010038 */
[----:B------:R-:W-:Y:S01]  /*10c0*/  LOP3.LUT R15, R26, 0xffff0000, RZ, 0xc0, !PT ;  /* 0xffff00001a0f7812 */ /* 0x000fe200078ec0ff */
[----:B------:R-:W-:Y:S01]  /*10d0*/  FFMA.FTZ R17, R17, R18, R20 ;  /* 0x0000001211117223 */ /* 0x000fe20000010014 */
[----:B------:R-:W-:-:S02]  /*10e0*/  LOP3.LUT R30, R30, 0xffff0000, RZ, 0xc0, !PT ;  /* 0xffff00001e1e7812 */ /* 0x000fc400078ec0ff */
[----:B------:R-:W-:Y:S01]  /*10f0*/  LOP3.LUT R13, R34, 0xffff0000, RZ, 0xc0, !PT ;  /* 0xffff0000220d7812 */ /* 0x000fe200078ec0ff */
[----:B------:R-:W-:Y:S01]  /*1100*/  FFMA.FTZ R22, R22, R15, R19 ;  /* 0x0000000f16167223 */ /* 0x000fe20000010013 */
[----:B------:R-:W-:Y:S01]  /*1110*/  SHF.L.U32 R15, R35, 0x10, RZ ;  /* 0x00000010230f7819 */ /* 0x000fe200000006ff */
[----:B------:R-:W-:Y:S02]  /*1120*/  IMAD.U32 R18, R31, 0x10000, RZ ;  /* 0x000100001f127824 */ /* 0x000fe400078e00ff */
[----:B------:R-:W-:-:S04]  /*1130*/  FFMA.FTZ R13, R30, R13, R17 ;  /* 0x0000000d1e0d7223 */ /* 0x000fc80000010011 */
[----:B------:R-:W-:Y:S01]  /*1140*/  FFMA.FTZ R18, R18, R15, R13 ;  /* 0x0000000f12127223 */ /* 0x000fe2000001000d */
[C---:B--2---:R-:W-:Y:S01]  /*1150*/  IMAD.U32 R13, R36.reuse, 0x10000, RZ ;  /* 0x00010000240d7824 */ /* 0x044fe200078e00ff */
[----:B------:R-:W-:Y:S02]  /*1160*/  LOP3.LUT R36, R36, 0xffff0000, RZ, 0xc0, !PT ;  /* 0xffff000024247812 */ /* 0x000fe400078ec0ff */
[C---:B------:R-:W-:Y:S01]  /*1170*/  LOP3.LUT R21, R40.reuse, 0xffff0000, RZ, 0xc0, !PT ;  /* 0xffff000028157812 */ /* 0x040fe200078ec0ff */
[----:B------:R-:W-:Y:S01]  /*1180*/  IMAD.U32 R24, R40, 0x10000, RZ ;  /* 0x0001000028187824 */ /* 0x000fe200078e00ff */
[----:B------:R-:W-:-:S03]  /*1190*/  LOP3.LUT R15, R44, 0xffff0000, RZ, 0xc0, !PT ;  /* 0xffff00002c0f7812 */ /* 0x000fc600078ec0ff */
[----:B------:R-:W-:Y:S01]  /*11a0*/  FMUL.FTZ R36, R36, R21 ;  /* 0x0000001524247220 */ /* 0x000fe20000410000 */
        /* <DEDUP_REMOVED lines=8> */
[----:B------:R-:W-:Y:S01]  /*1230*/  SHF.L.U32 R24, R49, 0x10, RZ ;  /* 0x0000001031187819 */ /* 0x000fe200000006ff */
[----:B------:R-:W-:Y:S01]  /*1240*/  FFMA.FTZ R44, R44, R21, R15 ;  /* 0x000000152c2c7223 */ /* 0x000fe2000001000f */
[----:B------:R-:W-:Y:S01]  /*1250*/  LOP3.LUT R37, R37, 0xffff0000, RZ, 0xc0, !PT ;  /* 0xffff000025257812 */ /* 0x000fe200078ec0ff */
[----:B------:R-:W-:Y:S01]  /*1260*/  FFMA.FTZ R28, R17, R28, R36 ;  /* 0x0000001c111c7223 */ /* 0x000fe20000010024 */
[----:B------:R-:W-:Y:S01]  /*1270*/  LOP3.LUT R30, R41, 0xffff0000, RZ, 0xc0, !PT ;  /* 0xffff0000291e7812 */ /* 0x000fe200078ec0ff */
[----:B------:R-:W-:Y:S01]  /*1280*/  FFMA.FTZ R44, R13, R24, R44 ;  /* 0x000000180d2c7223 */ /* 0x000fe2000001002c */
[----:B------:R-:W-:-:S02]  /*1290*/  LOP3.LUT R45, R45, 0xffff0000, RZ, 0xc0, !PT ;  /* 0xffff00002d2d7812 */ /* 0x000fc400078ec0ff */
[----:B------:R-:W-:Y:S01]  /*12a0*/  LOP3.LUT R26, R49, 0xffff0000, RZ, 0xc0, !PT ;  /* 0xffff0000311a7812 */ /* 0x000fe200078ec0ff */
[----:B------:R-:W-:Y:S02]  /*12b0*/  IMAD.U32 R19, R38, 0x10000, RZ ;  /* 0x0001000026137824 */ /* 0x000fe400078e00ff */
[----:B------:R-:W-:Y:S01]  /*12c0*/  FFMA.FTZ R28, R37, R30, R28 ;  /* 0x0000001e251c7223 */ /* 0x000fe2000001001c */
[----:B------:R-:W-:Y:S01]  /*12d0*/  IMAD.U32 R32, R42, 0x10000, RZ ;  /* 0x000100002a207824 */ /* 0x000fe200078e00ff */
        /* <DEDUP_REMOVED lines=8> */
[----:B------:R-:W-:Y:S01]  /*1360*/  LOP3.LUT R46, R46, 0xffff0000, RZ, 0xc0, !PT ;  /* 0xffff00002e2e7812 */ /* 0x000fe200078ec0ff */
[----:B------:R-:W-:Y:S01]  /*1370*/  FFMA.FTZ R17, R13, R24, R26 ;  /* 0x000000180d117223 */ /* 0x000fe2000001001a */
[----:B------:R-:W-:Y:S01]  /*1380*/  LOP3.LUT R15, R50, 0xffff0000, RZ, 0xc0, !PT ;  /* 0xffff0000320f7812 */ /* 0x000fe200078ec0ff */
[----:B------:R-:W-:Y:S01]  /*1390*/  FFMA.FTZ R38, R38, R25, R19 ;  /* 0x0000001926267223 */ /* 0x000fe20000010013 */
[----:B------:R-:W-:-:S02]  /*13a0*/  LOP3.LUT R23, R23, 0xffff0000, RZ, 0xc0, !PT ;  /* 0xffff000017177812 */ /* 0x000fc400078ec0ff */
[----:B------:R-:W-:Y:S02]  /*13b0*/  LOP3.LUT R31, R31, 0xffff0000, RZ, 0xc0, !PT ;  /* 0xffff00001f1f7812 */ /* 0x000fe400078ec0ff */
[----:B------:R-:W-:Y:S02]  /*13c0*/  LOP3.LUT R16, R35, 0xffff0000, RZ, 0xc0, !PT ;  /* 0xffff000023107812 */ /* 0x000fe400078ec0ff */
[----:B------:R-:W-:Y:S02]  /*13d0*/  SHF.L.U32 R11, R39, 0x10, RZ ;  /* 0x00000010270b7819 */ /* 0x000fe400000006ff */
        /* <DEDUP_REMOVED lines=8> */
[----:B------:R-:W-:Y:S01]  /*1460*/  FFMA.FTZ R18, R31, R16, R18 ;  /* 0x000000101f127223 */ /* 0x000fe20000010012 */
[----:B------:R-:W-:Y:S01]  /*1470*/  LOP3.LUT R47, R47, 0xffff0000, RZ, 0xc0, !PT ;  /* 0xffff00002f2f7812 */ /* 0x000fe200078ec0ff */
[----:B------:R-:W-:Y:S01]  /*1480*/  FFMA.FTZ R24, R13, R24, R46 ;  /* 0x000000180d187223 */ /* 0x000fe2000001002e */
[----:B------:R-:W-:Y:S01]  /*1490*/  LOP3.LUT R22, R51, 0xffff0000, RZ, 0xc0, !PT ;  /* 0xffff000033167812 */ /* 0x000fe200078ec0ff */
[----:B------:R-:W-:Y:S01]  /*14a0*/  FFMA.FTZ R20, R39, R20, R38 ;  /* 0x0000001427147223 */ /* 0x000fe20000010026 */
[----:B------:R-:W0:Y:S03]  /*14b0*/  SHFL.BFLY PT, R12, R9, 0x8, 0x1f ;  /* 0x0d001f00090c7f89 */ /* 0x000e2600000e0000 */
[----:B------:R-:W-:Y:S01]  /*14c0*/  FFMA.FTZ R22, R47, R22, R24 ;  /* 0x000000162f167223 */ /* 0x000fe20000010018 */
[----:B------:R-:W1:Y:S04]  /*14d0*/  SHFL.BFLY PT, R11, R14, 0x8, 0x1f ;  /* 0x0d001f000e0b7f89 */ /* 0x000e6800000e0000 */
[----:B------:R-:W2:Y:S04]  /*14e0*/  SHFL.BFLY PT, R15, R18, 0x8, 0x1f ;  /* 0x0d001f00120f7f89 */ /* 0x000ea800000e0000 */
[----:B------:R-:W3:Y:S04]  /*14f0*/  SHFL.BFLY PT, R17, R20, 0x8, 0x1f ;  /* 0x0d001f0014117f89 */ /* 0x000ee800000e0000 */
[----:B------:R-:W4:Y:S01]  /*1500*/  SHFL.BFLY PT, R21, R22, 0x8, 0x1f ;  /* 0x0d001f0016157f89 */ /* 0x000f2200000e0000 */
[----:B0-----:R-:W-:Y:S01]  /*1510*/  FADD.FTZ R12, R9, R12 ;  /* 0x0000000c090c7221 */ /* 0x001fe20000010000 */
[----:B-1----:R-:W-:Y:S01]  /*1520*/  FADD.FTZ R13, R14, R11 ;  /* 0x0000000b0e0d7221 */ /* 0x002fe20000010000 */
[----:B--2---:R-:W-:-:S03]  /*1530*/  FADD.FTZ R15, R18, R15 ;  /* 0x0000000f120f7221 */ /* 0x004fc60000010000 */
[----:B------:R-:W0:Y:S01]  /*1540*/  SHFL.BFLY PT, R11, R12, 0x4, 0x1f ;  /* 0x0c801f000c0b7f89 */ /* 0x000e2200000e0000 */
[----:B---3--:R-:W-:-:S03]  /*1550*/  FADD.FTZ R19, R20, R17 ;  /* 0x0000001114137221 */ /* 0x008fc60000010000 */
[----:B------:R-:W1:Y:S01]  /*1560*/  SHFL.BFLY PT, R16, R13, 0x4, 0x1f ;  /* 0x0c801f000d107f89 */ /* 0x000e6200000e0000 */
[----:B----4-:R-:W-:-:S03]  /*1570*/  FADD.FTZ R23, R22, R21 ;  /* 0x0000001516177221 */ /* 0x010fc60000010000 */
[----:B------:R-:W2:Y:S04]  /*1580*/  SHFL.BFLY PT, R14, R15, 0x4, 0x1f ;  /* 0x0c801f000f0e7f89 */ /* 0x000ea800000e0000 */
[----:B------:R-:W3:Y:S04]  /*1590*/  SHFL.BFLY PT, R18, R19, 0x4, 0x1f ;  /* 0x0c801f0013127f89 */ /* 0x000ee800000e0000 */
[----:B------:R-:W4:Y:S01]  /*15a0*/  SHFL.BFLY PT, R24, R23, 0x4, 0x1f ;  /* 0x0c801f0017187f89 */ /* 0x000f2200000e0000 */
[----:B0-----:R-:W-:Y:S01]  /*15b0*/  FADD.FTZ R11, R12, R11 ;  /* 0x0000000b0c0b7221 */ /* 0x001fe20000010000 */
[----:B-1----:R-:W-:-:S02]  /*15c0*/  FADD.FTZ R16, R13, R16 ;  /* 0x000000100d107221 */ /* 0x002fc40000010000 */
[----:B------:R-:W0:Y:S01]  /*15d0*/  LDC.64 R12, c[0x0][0x2d0] ;  /* 0x0000b400ff0c7b82 */ /* 0x000e220000000a00 */
[----:B--2---:R-:W-:Y:S02]  /*15e0*/  FADD.FTZ R17, R15, R14 ;  /* 0x0000000e0f117221 */ /* 0x004fe40000010000 */
[----:B------:R-:W1:Y:S01]  /*15f0*/  SHFL.BFLY PT, R9, R16, 0x2, 0x1f ;  /* 0x0c401f0010097f89 */ /* 0x000e6200000e0000 */
[----:B---3--:R-:W-:-:S03]  /*1600*/  FADD.FTZ R20, R19, R18 ;  /* 0x0000001213147221 */ /* 0x008fc60000010000 */
[----:B------:R-:W2:Y:S01]  /*1610*/  SHFL.BFLY PT, R14, R11, 0x2, 0x1f ;  /* 0x0c401f000b0e7f89 */ /* 0x000ea200000e0000 */
[----:B----4-:R-:W-:-:S03]  /*1620*/  FADD.FTZ R24, R23, R24 ;  /* 0x0000001817187221 */ /* 0x010fc60000010000 */
[----:B------:R-:W3:Y:S01]  /*1630*/  SHFL.BFLY PT, R18, R17, 0x2, 0x1f ;  /* 0x0c401f0011127f89 */ /* 0x000ee200000e0000 */
[----:B------:R-:W-:-:S03]  /*1640*/  VIADD R23, R7, 0x4f ;  /* 0x0000004f07177836 */ /* 0x000fc60000000000 */
[----:B------:R-:W4:Y:S04]  /*1650*/  SHFL.BFLY PT, R21, R20, 0x2, 0x1f ;  /* 0x0c401f0014157f89 */ /* 0x000f2800000e0000 */
[----:B------:R-:W0:Y:S01]  /*1660*/  SHFL.BFLY PT, R19, R24, 0x2, 0x1f ;  /* 0x0c401f0018137f89 */ /* 0x000e2200000e0000 */
[----:B------:R-:W-:-:S05]  /*1670*/  IMAD.HI R7, R23, 0x66666667, RZ ;  /* 0x6666666717077827 */ /* 0x000fca00078e02ff */
[----:B------:R-:W-:Y:S01]  /*1680*/  SHF.R.U32.HI R22, RZ, 0x1f, R7 ;  /* 0x0000001fff167819 */ /* 0x000fe20000011607 */
[----:B-1----:R-:W-:-:S03]  /*1690*/  FADD.FTZ R9, R16, R9 ;  /* 0x0000000910097221 */ /* 0x002fc60000010000 */
[----:B------:R-:W-:Y:S01]  /*16a0*/  LEA.HI.SX32 R28, R7, R22, 0x1b ;  /* 0x00000016071c7211 */ /* 0x000fe200078fdaff */
[----:B--2---:R-:W-:Y:S01]  /*16b0*/  FADD.FTZ R7, R11, R14 ;  /* 0x0000000e0b077221 */ /* 0x004fe20000010000 */
[----:B------:R-:W-:Y:S01]  /*16c0*/  SHF.L.U32 R16, R0, 0x2, RZ ;  /* 0x0000000200107819 */ /* 0x000fe200000006ff */
[----:B------:R-:W1:Y:S01]  /*16d0*/  LDC.64 R14, c[0x0][0x2d8] ;  /* 0x0000b600ff0e7b82 */ /* 0x000e620000000a00 */
[----:B---3--:R-:W-:Y:S01]  /*16e0*/  FADD.FTZ R11, R17, R18 ;  /* 0x00000012110b7221 */ /* 0x008fe20000010000 */
[----:B------:R-:W-:Y:S01]  /*16f0*/  IMAD R17, R2, 0x2800, RZ ;  /* 0x0000280002117824 */ /* 0x000fe200078e02ff */
[----:B------:R-:W-:Y:S01]  /*1700*/  SHF.R.S32.HI R26, RZ, 0x1f, R16 ;  /* 0x0000001fff1a7819 */ /* 0x000fe20000011410 */
[----:B----4-:R-:W-:-:S03]  /*1710*/  FADD.FTZ R21, R20, R21 ;  /* 0x0000001514157221 */ /* 0x010fc60000010000 */
[C---:B------:R-:W-:Y:S01]  /*1720*/  IADD3 R16, P1, R17.reuse, R16, RZ ;  /* 0x0000001011107210 */ /* 0x040fe20007f3e0ff */
[----:B0-----:R-:W-:Y:S01]  /*1730*/  FADD.FTZ R19, R24, R19 ;  /* 0x0000001318137221 */ /* 0x001fe20000010000 */
[----:B------:R-:W0:Y:S02]  /*1740*/  SHFL.BFLY PT, R18, R7, 0x1, 0x1f ;  /* 0x0c201f0007127f89 */ /* 0x000e2400000e0000 */
[----:B------:R-:W-:Y:S02]  /*1750*/  LEA.HI.X.SX32 R17, R17, R26, 0x1, P1 ;  /* 0x0000001a11117211 */ /* 0x000fe400008f0eff */
[----:B------:R-:W2:Y:S04]  /*1760*/  SHFL.BFLY PT, R20, R9, 0x1, 0x1f ;  /* 0x0c201f0009147f89 */ /* 0x000ea800000e0000 */
[----:B------:R-:W3:Y:S04]  /*1770*/  SHFL.BFLY PT, R22, R11, 0x1, 0x1f ;  /* 0x0c201f000b167f89 */ /* 0x000ee800000e0000 */
[----:B------:R-:W4:Y:S04]  /*1780*/  SHFL.BFLY PT, R24, R21, 0x1, 0x1f ;  /* 0x0c201f0015187f89 */ /* 0x000f2800000e0000 */
[----:B------:R-:W4:Y:S01]  /*1790*/  SHFL.BFLY PT, R26, R19, 0x1, 0x1f ;  /* 0x0c201f00131a7f89 */ /* 0x000f2200000e0000 */
[----:B------:R-:W-:Y:S01]  /*17a0*/  IMAD R30, R12, UR8, RZ ;  /* 0x000000080c1e7c24 */ /* 0x000fe2000f8e02ff */
[----:B------:R-:W-:-:S03]  /*17b0*/  ISETP.NE.AND P1, PT, R5, RZ, PT ;  /* 0x000000ff0500720c */ /* 0x000fc60003f25270 */
[----:B------:R-:W-:Y:S02]  /*17c0*/  IMAD R25, R13, UR6, R30 ;  /* 0x000000060d197c24 */ /* 0x000fe4000f8e021e */
[----:B------:R-:W-:-:S04]  /*17d0*/  IMAD.WIDE.U32 R12, R12, UR6, R16 ;  /* 0x000000060c0c7c25 */ /* 0x000fc8000f8e0010 */
[--C-:B------:R-:W-:Y:S01]  /*17e0*/  IMAD R28, R28, 0x50, -R23.reuse ;  /* 0x000000501c1c7824 */ /* 0x100fe200078e0a17 */
[----:B------:R-:W-:Y:S01]  /*17f0*/  IADD3 R13, R13, R25, RZ ;  /* 0x000000190d0d7210 */ /* 0x000fe20007ffe0ff */
[----:B------:R-:W-:Y:S02]  /*1800*/  IMAD R23, R2, -0x50, R23 ;  /* 0xffffffb002177824 */ /* 0x000fe400078e0217 */
[C---:B-1----:R-:W-:Y:S02]  /*1810*/  IMAD R16, R14.reuse, UR9, RZ ;  /* 0x000000090e107c24 */ /* 0x042fe4000f8e02ff */
[----:B------:R-:W-:Y:S01]  /*1820*/  IMAD.IADD R23, R23, 0x1, R28 ;  /* 0x0000000117177824 */ /* 0x000fe200078e021c */
[----:B------:R-:W-:Y:S01]  /*1830*/  BSSY B0, `(.L_x_466) ;  /* 0x0000029000007945 */ /* 0x000fe20003800000 */
[----:B------:R-:W-:Y:S02]  /*1840*/  IMAD R5, R15, UR7, R16 ;  /* 0x000000070f057c24 */ /* 0x000fe4000f8e0210 */
[----:B------:R-:W-:Y:S01]  /*1850*/  IMAD.WIDE.U32 R12, R14, UR7, R12 ;  /* 0x000000070e0c7c25 */ /* 0x000fe2000f8e000c */
[----:B------:R-:W-:-:S03]  /*1860*/  ISETP.GE.OR P0, PT, R0, R23, P0 ;  /* 0x000000170000720c */ /* 0x000fc60000706670 */
[----:B0-----:R-:W-:Y:S01]  /*1870*/  FADD.FTZ R17, R7, R18 ;  /* 0x0000001207117221 */ /* 0x001fe20000010000 */
[----:B--2---:R-:W-:Y:S01]  /*1880*/  FADD.FTZ R23, R9, R20 ;  /* 0x0000001409177221 */ /* 0x004fe20000010000 */
[----:B---3--:R-:W-:Y:S01]  /*1890*/  FADD.FTZ R22, R11, R22 ;  /* 0x000000160b167221 */ /* 0x008fe20000010000 */
[----:B----4-:R-:W-:Y:S01]  /*18a0*/  FADD.FTZ R24, R21, R24 ;  /* 0x0000001815187221 */ /* 0x010fe20000010000 */
[----:B------:R-:W-:Y:S02]  /*18b0*/  IMAD.IADD R5, R13, 0x1, R5 ;  /* 0x000000010d057824 */ /* 0x000fe400078e0205 */
[----:B------:R-:W-:Y:S01]  /*18c0*/  FADD.FTZ R26, R19, R26 ;  /* 0x0000001a131a7221 */ /* 0x000fe20000010000 */
[----:B------:R-:W-:Y:S06]  /*18d0*/  @P1 BRA `(.L_x_467) ;  /* 0x0000000000781947 */ /* 0x000fec0003800000 */
[----:B------:R-:W0:Y:S01]  /*18e0*/  LDC.64 R18, c[0x0][0x278] ;  /* 0x00009e00ff127b82 */ /* 0x000e220000000a00 */
[----:B------:R-:W-:Y:S01]  /*18f0*/  IMAD R14, R2, 0x50, RZ ;  /* 0x00000050020e7824 */ /* 0x000fe200078e02ff */
[----:B------:R-:W-:Y:S01]  /*1900*/  ULDC.64 UR10, c[0x0][0x260] ;  /* 0x00009800000a7ab9 */ /* 0x000fe20000000a00 */
[-C--:B------:R-:W-:Y:S02]  /*1910*/  ISETP.GE.AND P1, PT, R10, R3.reuse, PT ;  /* 0x000000030a00720c */ /* 0x080fe40003f26270 */
[-C--:B------:R-:W-:Y:S02]  /*1920*/  ISETP.GE.AND P5, PT, R6, R3.reuse, PT ;  /* 0x000000030600720c */ /* 0x080fe40003fa6270 */
[----:B------:R-:W-:Y:S01]  /*1930*/  SHF.R.S32.HI R15, RZ, 0x1f, R14 ;  /* 0x0000001fff0f7819 */ /* 0x000fe2000001140e */
[----:B------:R-:W1:Y:S01]  /*1940*/  LDC.64 R20, c[0x0][0x280] ;  /* 0x0000a000ff147b82 */ /* 0x000e620000000a00 */
[----:B------:R-:W-:Y:S01]  /*1950*/  ISETP.GE.AND P4, PT, R8, R3, PT ;  /* 0x000000030800720c */ /* 0x000fe20003f86270 */
[----:B0-----:R-:W-:-:S02]  /*1960*/  IMAD R16, R18, UR8, RZ ;  /* 0x0000000812107c24 */ /* 0x001fc4000f8e02ff */
[----:B------:R-:W-:-:S04]  /*1970*/  IMAD.WIDE.U32 R14, R18, UR6, R14 ;  /* 0x00000006120e7c25 */ /* 0x000fc8000f8e000e */
[----:B------:R-:W-:Y:S02]  /*1980*/  IMAD R7, R19, UR6, R16 ;  /* 0x0000000613077c24 */ /* 0x000fe4000f8e0210 */
[----:B-1----:R-:W-:-:S03]  /*1990*/  IMAD R16, R20, UR9, RZ ;  /* 0x0000000914107c24 */ /* 0x002fc6000f8e02ff */
[----:B------:R-:W-:Y:S01]  /*19a0*/  IADD3 R15, R15, R7, RZ ;  /* 0x000000070f0f7210 */ /* 0x000fe20007ffe0ff */
[----:B------:R-:W-:Y:S02]  /*19b0*/  IMAD R9, R21, UR7, R16 ;  /* 0x0000000715097c24 */ /* 0x000fe4000f8e0210 */
[----:B------:R-:W-:-:S03]  /*19c0*/  IMAD.WIDE.U32 R14, R20, UR7, R14 ;  /* 0x00000007140e7c25 */ /* 0x000fc6000f8e000e */
[----:B------:R-:W-:-:S04]  /*19d0*/  IADD3 R7, P2, R54, R14, RZ ;  /* 0x0000000e36077210 */ /* 0x000fc80007f5e0ff */
[----:B------:R-:W-:Y:S02]  /*19e0*/  IADD3.X R14, R55, R15, R9, P2, !PT ;  /* 0x0000000f370e7210 */ /* 0x000fe400017fe409 */
[C---:B------:R-:W-:Y:S02]  /*19f0*/  LEA R10, P6, R7.reuse, UR10, 0x2 ;  /* 0x0000000a070a7c11 */ /* 0x040fe4000f8c10ff */
[----:B------:R-:W-:Y:S02]  /*1a00*/  ISETP.GE.AND P2, PT, R52, R3, PT ;  /* 0x000000033400720c */ /* 0x000fe40003f46270 */
[----:B------:R-:W-:Y:S02]  /*1a10*/  LEA.HI.X R11, R7, UR11, R14, 0x2, P6 ;  /* 0x0000000b070b7c11 */ /* 0x000fe4000b0f140e */
[----:B------:R-:W-:Y:S02]  /*1a20*/  FSEL R3, R17, RZ, !P3 ;  /* 0x000000ff11037208 */ /* 0x000fe40005800000 */
[----:B------:R-:W-:-:S02]  /*1a30*/  FSEL R7, R23, RZ, !P5 ;  /* 0x000000ff17077208 */ /* 0x000fc40006800000 */
[----:B------:R-:W-:Y:S01]  /*1a40*/  FSEL R9, R22, RZ, !P4 ;  /* 0x000000ff16097208 */ /* 0x000fe20006000000 */
[----:B------:R0:W-:Y:S01]  /*1a50*/  STG.E desc[UR4][R10.64], R3 ;  /* 0x000000030a007986 */ /* 0x0001e2000c101904 */
[----:B------:R-:W-:Y:S02]  /*1a60*/  FSEL R15, R24, RZ, !P2 ;  /* 0x000000ff180f7208 */ /* 0x000fe40005000000 */
[----:B------:R-:W-:Y:S01]  /*1a70*/  FSEL R17, R26, RZ, !P1 ;  /* 0x000000ff1a117208 */ /* 0x000fe20004800000 */
[----:B------:R0:W-:Y:S04]  /*1a80*/  STG.E desc[UR4][R10.64+0x40], R7 ;  /* 0x000040070a007986 */ /* 0x0001e8000c101904 */
[----:B------:R0:W-:Y:S04]  /*1a90*/  STG.E desc[UR4][R10.64+0x80], R9 ;  /* 0x000080090a007986 */ /* 0x0001e8000c101904 */
[----:B------:R0:W-:Y:S04]  /*1aa0*/  STG.E desc[UR4][R10.64+0xc0], R15 ;  /* 0x0000c00f0a007986 */ /* 0x0001e8000c101904 */
[----:B------:R0:W-:Y:S02]  /*1ab0*/  STG.E desc[UR4][R10.64+0x100], R17 ;  /* 0x000100110a007986 */ /* 0x0001e4000c101904 */
.L_x_467:
[----:B------:R-:W-:Y:S05]  /*1ac0*/  BSYNC B0 ;  /* 0x0000000000007941 */ /* 0x000fea0003800000 */
.L_x_466:
[----:B------:R-:W-:Y:S04]  /*1ad0*/  BSSY B0, `(.L_x_468) ;  /* 0x0000017000007945 */ /* 0x000fe80003800000 */
[----:B------:R-:W-:Y:S05]  /*1ae0*/  @P0 BRA `(.L_x_469) ;  /* 0x0000000000540947 */ /* 0x000fea0003800000 */
[----:B0-----:R-:W0:Y:S01]  /*1af0*/  LDC.64 R10, c[0x0][0x2a8] ;  /* 0x0000aa00ff0a7b82 */ /* 0x001e220000000a00 */
[----:B------:R-:W-:Y:S01]  /*1b00*/  IMAD R3, R2, 0x50, RZ ;  /* 0x0000005002037824 */ /* 0x000fe200078e02ff */
[----:B------:R-:W-:Y:S01]  /*1b10*/  SHF.R.S32.HI R16, RZ, 0x1f, R0 ;  /* 0x0000001fff107819 */ /* 0x000fe20000011400 */
[----:B------:R-:W-:-:S03]  /*1b20*/  ULDC.64 UR10, c[0x0][0x2a0] ;  /* 0x0000a800000a7ab9 */ /* 0x000fc60000000a00 */
[C---:B------:R-:W-:Y:S02]  /*1b30*/  IADD3 R6, P0, R3.reuse, R0, RZ ;  /* 0x0000000003067210 */ /* 0x040fe40007f1e0ff */
[----:B------:R-:W1:Y:S02]  /*1b40*/  LDC.64 R14, c[0x0][0x2b0] ;  /* 0x0000ac00ff0e7b82 */ /* 0x000e640000000a00 */
[----:B------:R-:W-:Y:S02]  /*1b50*/  LEA.HI.X.SX32 R7, R3, R16, 0x1, P0 ;  /* 0x0000001003077211 */ /* 0x000fe400000f0eff */
[----:B-----5:R-:W-:Y:S01]  /*1b60*/  FSETP.NEU.FTZ.AND P0, PT, R4, -INF , PT ;  /* 0xff8000000400780b */ /* 0x020fe20003f1d000 */
[C---:B0-----:R-:W-:Y:S02]  /*1b70*/  IMAD R8, R10.reuse, UR8, RZ ;  /* 0x000000080a087c24 */ /* 0x041fe4000f8e02ff */
[----:B------:R-:W-:-:S04]  /*1b80*/  IMAD.WIDE.U32 R6, R10, UR6, R6 ;  /* 0x000000060a067c25 */ /* 0x000fc8000f8e0006 */
[----:B------:R-:W-:Y:S02]  /*1b90*/  IMAD R3, R11, UR6, R8 ;  /* 0x000000060b037c24 */ /* 0x000fe4000f8e0208 */
[----:B-1----:R-:W-:Y:S02]  /*1ba0*/  IMAD R8, R14, UR9, RZ ;  /* 0x000000090e087c24 */ /* 0x002fe4000f8e02ff */
[----:B------:R-:W-:Y:S02]  /*1bb0*/  IMAD.IADD R7, R7, 0x1, R3 ;  /* 0x0000000107077824 */ /* 0x000fe400078e0203 */
[----:B------:R-:W-:Y:S01]  /*1bc0*/  FMUL.FTZ R3, R4, 1.4426950216293334961 ;  /* 0x3fb8aa3b04037820 */ /* 0x000fe20000410000 */
[----:B------:R-:W-:Y:S02]  /*1bd0*/  IMAD R9, R15, UR7, R8 ;  /* 0x000000070f097c24 */ /* 0x000fe4000f8e0208 */
[----:B------:R-:W-:Y:S02]  /*1be0*/  IMAD.WIDE.U32 R6, R14, UR7, R6 ;  /* 0x000000070e067c25 */ /* 0x000fe4000f8e0006 */
[----:B------:R-:W-:-:S03]  /*1bf0*/  FSEL R3, R3, RZ, P0 ;  /* 0x000000ff03037208 */ /* 0x000fc60000000000 */
[----:B------:R-:W-:Y:S02]  /*1c00*/  IADD3 R7, R7, R9, RZ ;  /* 0x0000000907077210 */ /* 0x000fe40007ffe0ff */
[----:B------:R-:W-:-:S04]  /*1c10*/  LEA R8, P1, R6, UR10, 0x2 ;  /* 0x0000000a06087c11 */ /* 0x000fc8000f8210ff */
[----:B------:R-:W-:-:S05]  /*1c20*/  LEA.HI.X R9, R6, UR11, R7, 0x2, P1 ;  /* 0x0000000b06097c11 */ /* 0x000fca00088f1407 */
[----:B------:R1:W-:Y:S04]  /*1c30*/  STG.E desc[UR4][R8.64], R3 ;  /* 0x0000000308007986 */ /* 0x0003e8000c101904 */
.L_x_469:
[----:B------:R-:W-:Y:S05]  /*1c40*/  BSYNC B0 ;  /* 0x0000000000007941 */ /* 0x000fea0003800000 */
.L_x_468:
[----:B------:R-:W-:Y:S01]  /*1c50*/  ULDC.64 UR12, c[0x0][0x2e8] ;  /* 0x0000ba00000c7ab9 */ /* 0x000fe20000000a00 */
[----:B------:R-:W-:Y:S01]  /*1c60*/  ULDC.64 UR10, c[0x0][0x2b8] ;  /* 0x0000ae00000a7ab9 */ /* 0x000fe20000000a00 */
[----:B------:R-:W-:Y:S02]  /*1c70*/  ISETP.NE.U32.AND P0, PT, RZ, UR12, PT ;  /* 0x0000000cff007c0c */ /* 0x000fe4000bf05070 */
[C---:B-----5:R-:W-:Y:S02]  /*1c80*/  LEA R4, P1, R12.reuse, UR10, 0x2 ;  /* 0x0000000a0c047c11 */ /* 0x060fe4000f8210ff */
[----:B------:R-:W-:Y:S02]  /*1c90*/  ISETP.NE.AND.EX P0, PT, RZ, UR13, PT, P0 ;  /* 0x0000000dff007c0c */ /* 0x000fe4000bf05300 */
[----:B------:R-:W-:Y:S02]  /*1ca0*/  LEA.HI.X R5, R12, UR11, R5, 0x2, P1 ;  /* 0x0000000b0c057c11 */ /* 0x000fe400088f1405 */
[----:B------:R-:W-:-:S03]  /*1cb0*/  ISETP.NE.OR P0, PT, R0, RZ, !P0 ;  /* 0x000000ff0000720c */ /* 0x000fc60004705670 */
[----:B------:R2:W-:Y:S04]  /*1cc0*/  STG.E.128 desc[UR4][R4.64], RZ ;  /* 0x000000ff04007986 */ /* 0x0005e8000c101d04 */
        /* <DEDUP_REMOVED lines=8> */
[----:B------:R2:W-:Y:S01]  /*1d50*/  STG.E.128 desc[UR4][R4.64+0x9000], RZ ;  /* 0x009000ff04007986 */ /* 0x0005e2000c101d04 */
[----:B------:R-:W-:Y:S05]  /*1d60*/  @P0 EXIT ;  /* 0x000000000000094d */ /* 0x000fea0003800000 */
[----:B01----:R-:W0:Y:S08]  /*1d70*/  LDC R3, c[0x0][0x2e0] ;  /* 0x0000b800ff037b82 */ /* 0x003e300000000800 */
[----:B------:R-:W1:Y:S08]  /*1d80*/  LDC R7, c[0x0][0x220] ;  /* 0x00008800ff077b82 */ /* 0x000e700000000800 */
[----:B--2---:R-:W2:Y:S01]  /*1d90*/  LDC.64 R4, c[0x0][0x2e8] ;  /* 0x0000ba00ff047b82 */ /* 0x004ea20000000a00 */
[----:B0-----:R-:W-:-:S04]  /*1da0*/  IMAD R2, R2, R3, UR7 ;  /* 0x0000000702027e24 */ /* 0x001fc8000f8e0203 */
[----:B-1----:R-:W-:-:S04]  /*1db0*/  IMAD R3, R2, R7, UR6 ;  /* 0x0000000602037e24 */ /* 0x002fc8000f8e0207 */
[----:B--2---:R-:W-:-:S05]  /*1dc0*/  IMAD.WIDE R2, R3, 0x4, R4 ;  /* 0x0000000403027825 */ /* 0x004fca00078e0204 */
[----:B------:R-:W-:Y:S01]  /*1dd0*/  STG.E desc[UR4][R2.64], RZ ;  /* 0x000000ff02007986 */ /* 0x000fe2000c101904 */
[----:B------:R-:W-:Y:S05]  /*1de0*/  EXIT ;  /* 0x000000000000794d */ /* 0x000fea0003800000 */
.L_x_470:
        /* <DEDUP_REMOVED lines=9> */
.L_x_3686:


//--------------------- .text._ZN7cutlass13device_kernelIN5flash11enable_sm90INS1_16FlashAttnBwdSm90INS1_25CollectiveMainloopBwdSm90ILi2ELi2ELi2EN4cute5tupleIJNS5_1CILi1EEES8_S8_EEENS6_IJNS7_ILi80EEENS7_ILi128EEESB_EEENS_10bfloat16_tEfNS_4arch4Sm90ELb0ELb0ELb0ELb1ELb0ELb1ELb0ELb1ELi2ELi1ELi2ELi1ELb0EEENS1_21CollectiveEpilogueBwdISC_SD_SF_Li256ELb1ELb0ELi1EEENS1_19SingleTileSchedulerILb1ELb0ELb0ELi128EEEEEEEEEvNT_6ParamsE --------------------------
	.section	.text._ZN7cutlass13device_kernelIN5flash11enable_sm90INS1_16FlashAttnBwdSm90INS1_25CollectiveMainloopBwdSm90ILi2ELi2ELi2EN4cute5tupleIJNS5_1CILi1EEES8_S8_EEENS6_IJNS7_ILi80EEENS7_ILi128EEESB_EEENS_10bfloat16_tEfNS_4arch4Sm90ELb0ELb0ELb0ELb1ELb0ELb1ELb0ELb1ELi2ELi1ELi2ELi1ELb0EEENS1_21CollectiveEpilogueBwdISC_SD_SF_Li256ELb1ELb0ELi1EEENS1_19SingleTileSchedulerILb1ELb0ELb0ELi128EEEEEEEEEvNT_6ParamsE,"ax",@progbits
	.align	128
.text._ZN7cutlass13device_kernelIN5flash11enable_sm90INS1_16FlashAttnBwdSm90INS1_25CollectiveMainloopBwdSm90ILi2ELi2ELi2EN4cute5tupleIJNS5_1CILi1EEES8_S8_EEENS6_IJNS7_ILi80EEENS7_ILi128EEESB_EEENS_10bfloat16_tEfNS_4arch4Sm90ELb0ELb0ELb0ELb1ELb0ELb1ELb0ELb1ELi2ELi1ELi2ELi1ELb0EEENS1_21CollectiveEpilogueBwdISC_SD_SF_Li256ELb1ELb0ELi1EEENS1_19SingleTileSchedulerILb1ELb0ELb0ELi128EEEEEEEEEvNT_6ParamsE:
        .type           _ZN7cutlass13device_kernelIN5flash11enable_sm90INS1_16FlashAttnBwdSm90INS1_25CollectiveMainloopBwdSm90ILi2ELi2ELi2EN4cute5tupleIJNS5_1CILi1EEES8_S8_EEENS6_IJNS7_ILi80EEENS7_ILi128EEESB_EEENS_10bfloat16_tEfNS_4arch4Sm90ELb0ELb0ELb0ELb1ELb0ELb1ELb0ELb1ELi2ELi1ELi2ELi1ELb0EEENS1_21CollectiveEpilogueBwdISC_SD_SF_Li256ELb1ELb0ELi1EEENS1_19SingleTileSchedulerILb1ELb0ELb0ELi128EEEEEEEEEvNT_6ParamsE,@function
        .size           _ZN7cutlass13device_kernelIN5flash11enable_sm90INS1_16FlashAttnBwdSm90INS1_25CollectiveMainloopBwdSm90ILi2ELi2ELi2EN4cute5tupleIJNS5_1CILi1EEES8_S8_EEENS6_IJNS7_ILi80EEENS7_ILi128EEESB_EEENS_10bfloat16_tEfNS_4arch4Sm90ELb0ELb0ELb0ELb1ELb0ELb1ELb0ELb1ELi2ELi1ELi2ELi1ELb0EEENS1_21CollectiveEpilogueBwdISC_SD_SF_Li256ELb1ELb0ELi1EEENS1_19SingleTileSchedulerILb1ELb0ELb0ELi128EEEEEEEEEvNT_6ParamsE,(.L_x_3687 - _ZN7cutlass13device_kernelIN5flash11enable_sm90INS1_16FlashAttnBwdSm90INS1_25CollectiveMainloopBwdSm90ILi2ELi2ELi2EN4cute5tupleIJNS5_1CILi1EEES8_S8_EEENS6_IJNS7_ILi80EEENS7_ILi128EEESB_EEENS_10bfloat16_tEfNS_4arch4Sm90ELb0ELb0ELb0ELb1ELb0ELb1ELb0ELb1ELi2ELi1ELi2ELi1ELb0EEENS1_21CollectiveEpilogueBwdISC_SD_SF_Li256ELb1ELb0ELi1EEENS1_19SingleTileSchedulerILb1ELb0ELb0ELi128EEEEEEEEEvNT_6ParamsE)
        .other          _ZN7cutlass13device_kernelIN5flash11enable_sm90INS1_16FlashAttnBwdSm90INS1_25CollectiveMainloopBwdSm90ILi2ELi2ELi2EN4cute5tupleIJNS5_1CILi1EEES8_S8_EEENS6_IJNS7_ILi80EEENS7_ILi128EEESB_EEENS_10bfloat16_tEfNS_4arch4Sm90ELb0ELb0ELb0ELb1ELb0ELb1ELb0ELb1ELi2ELi1ELi2ELi1ELb0EEENS1_21CollectiveEpilogueBwdISC_SD_SF_Li256ELb1ELb0ELi1EEENS1_19SingleTileSchedulerILb1ELb0ELb0ELi128EEEEEEEEEvNT_6ParamsE,@"STO_CUDA_ENTRY STV_DEFAULT"
_ZN7cutlass13device_kernelIN5flash11enable_sm90INS1_16FlashAttnBwdSm90INS1_25CollectiveMainloopBwdSm90ILi2ELi2ELi2EN4cute5tupleIJNS5_1CILi1EEES8_S8_EEENS6_IJNS7_ILi80EEENS7_ILi128EEESB_EEENS_10bfloat16_tEfNS_4arch4Sm90ELb0ELb0ELb0ELb1ELb0ELb1ELb0ELb1ELi2ELi1ELi2ELi1ELb0EEENS1_21CollectiveEpilogueBwdISC_SD_SF_Li256ELb1ELb0ELi1EEENS1_19SingleTileSchedulerILb1ELb0ELb0ELi128EEEEEEEEEvNT_6ParamsE:
        /* <DEDUP_REMOVED lines=23> */
.L_x_472:
[----:B------:R-:W-:Y:S05]  /*0170*/  BSYNC B0 ;  /* 0x0000000000007941 */ /* 0x000fea0003800000 */
.L_x_471:
        /* <DEDUP_REMOVED lines=34> */
.L_x_473:
        /* <DEDUP_REMOVED lines=22> */
.L_x_474:
        /* <DEDUP_REMOVED lines=9> */
.L_x_477:
[----:B------:R-:W-:-:S08]  /*0590*/  NOP ;  /* 0x0000000000007918 */ /* 0x000fd00000000000 */
[----:B------:R-:W1:Y:S02]  /*05a0*/  USETMAXREG.TRY_ALLOC.CTAPOOL UP0, 0xf0 ;  /* 0x000000f0000079c8 */ /* 0x000e640008000600 */
[----:B-1----:R-:W-:-:S13]  /*05b0*/  PLOP3.LUT P0, PT, PT, PT, UP0, 0x80, 0x0 ;  /* 0x000000000000781c */ /* 0x002fda0003f0f008 */
[----:B------:R-:W-:Y:S05]  /*05c0*/  @!P0 BRA `(.L_x_477) ;  /* 0xfffffffc00f08947 */ /* 0x000fea000383ffff */
[----:B------:R-:W-:Y:S01]  /*05d0*/  LOP3.LUT R0, R0, 0x3, RZ, 0xc0, !PT ;  /* 0x0000000300007812 */ /* 0x000fe200078ec0ff */
[----:B---3--:R-:W1:Y:S01]  /*05e0*/  S2R R2, SR_TID.X ;  /* 0x0000000000027919 */ /* 0x008e620000002100 */
[----:B------:R-:W-:Y:S01]  /*05f0*/  ULDC.64 UR4, c[0x0][0x8d8] ;  /* 0x0002360000047ab9 */ /* 0x000fe20000000a00 */
[----:B------:R-:W2:Y:S03]  /*0600*/  S2R R7, SR_CTAID.Z ;  /* 0x0000000000077919 */ /* 0x000ea60000002700 */
[----:B------:R-:W3:Y:S02]  /*0610*/  SHFL.IDX PT, R0, R0, RZ, 0x1f ;  /* 0x00001fff00007589 */ /* 0x000ee400000e0000 */
[----:B---3--:R-:W-:Y:S02]  /*0620*/  ISETP.NE.AND P0, PT, R0, RZ, PT ;  /* 0x000000ff0000720c */ /* 0x008fe40003f05270 */
[----:B-1----:R-:W-:-:S11]  /*0630*/  SHF.R.U32.HI R2, RZ, 0x7, R2 ;  /* 0x00000007ff027819 */ /* 0x002fd60000011602 */
[----:B------:R-:W-:-:S05]  /*0640*/  @!P0 VIADD R2, R2, 0x9 ;  /* 0x0000000902028836 */ /* 0x000fca0000000000 */
[----:B------:R1:W-:Y:S06]  /*0650*/  @!P0 BAR.ARV R2, 0xa0 ;  /* 0x000280020000851d */ /* 0x0003ec0000002000 */
[----:B------:R-:W-:-:S04]  /*0660*/  ISETP.NE.U32.AND P0, PT, RZ, UR4, PT ;  /* 0x00000004ff007c0c */ /* 0x000fc8000bf05070 */
[----:B------:R-:W-:-:S13]  /*0670*/  ISETP.NE.AND.EX P0, PT, RZ, UR5, PT, P0 ;  /* 0x00000005ff007c0c */ /* 0x000fda000bf05300 */
[----:B-12---:R-:W-:Y:S05]  /*0680*/  @!P0 BRA `(.L_x_478) ;  /* 0x0000000000108947 */ /* 0x006fea0003800000 */
[----:B------:R-:W1:Y:S02]  /*0690*/  LDC.64 R2, c[0x0][0x8d8] ;  /* 0x00023600ff027b82 */ /* 0x000e640000000a00 */
[----:B-1----:R-:W-:-:S05]  /*06a0*/  IMAD.WIDE R2, R7, 0x4, R2 ;  /* 0x0000000407027825 */ /* 0x002fca00078e0202 */
[----:B------:R1:W5:Y:S01]  /*06b0*/  LDG.E R0, desc[UR38][R2.64] ;  /* 0x0000002602007981 */ /* 0x000362000c1e1900 */
[----:B------:R-:W-:Y:S05]  /*06c0*/  BRA `(.L_x_479) ;  /* 0x00000000002c7947 */ /* 0x000fea0003800000 */
.L_x_478:
[----:B------:R-:W-:Y:S02]  /*06d0*/  ULDC.64 UR4, c[0x0][0x8d0] ;  /* 0x0002340000047ab9 */ /* 0x000fe40000000a00 */
[----:B------:R-:W-:-:S04]  /*06e0*/  ISETP.NE.U32.AND P0, PT, RZ, UR4, PT ;  /* 0x00000004ff007c0c */ /* 0x000fc8000bf05070 */
[----:B------:R-:W-:-:S13]  /*06f0*/  ISETP.NE.AND.EX P0, PT, RZ, UR5, PT, P0 ;  /* 0x00000005ff007c0c */ /* 0x000fda000bf05300 */
[----:B------:R-:W-:Y:S05]  /*0700*/  @!P0 BRA `(.L_x_480) ;  /* 0x0000000000188947 */ /* 0x000fea0003800000 */
[----:B------:R-:W1:Y:S02]  /*0710*/  LDC.64 R2, c[0x0][0x8d0] ;  /* 0x00023400ff027b82 */ /* 0x000e640000000a00 */
[----:B-1----:R-:W-:-:S05]  /*0720*/  IMAD.WIDE R2, R7, 0x4, R2 ;  /* 0x0000000407027825 */ /* 0x002fca00078e0202 */
[----:B------:R-:W2:Y:S04]  /*0730*/  LDG.E R0, desc[UR38][R2.64] ;  /* 0x0000002602007981 */ /* 0x000ea8000c1e1900 */
[----:B------:R-:W2:Y:S02]  /*0740*/  LDG.E R5, desc[UR38][R2.64+0x4] ;  /* 0x0000042602057981 */ /* 0x000ea4000c1e1900 */
[----:B--2---:R-:W-:Y:S01]  /*0750*/  IMAD.IADD R0, R5, 0x1, -R0 ;  /* 0x0000000105007824 */ /* 0x004fe200078e0a00 */
[----:B------:R-:W-:Y:S06]  /*0760*/  BRA `(.L_x_479) ;  /* 0x0000000000047947 */ /* 0x000fec0003800000 */
.L_x_480:
[----:B------:R-:W2:Y:S02]  /*0770*/  LDC R0, c[0x0][0x8bc] ;  /* 0x00022f00ff007b82 */ /* 0x000ea40000000800 */
.L_x_479:
[----:B------:R-:W3:Y:S02]  /*0780*/  S2R R17, SR_CTAID.X ;  /* 0x0000000000117919 */ /* 0x000ee40000002500 */
[----:B---3--:R-:W-:-:S05]  /*0790*/  IMAD.SHL.U32 R17, R17, 0x80, RZ ;  /* 0x0000008011117824 */ /* 0x008fca00078e00ff */
[----:B--2--5:R-:W-:-:S04]  /*07a0*/  ISETP.GE.AND P0, PT, R17, R0, PT ;  /* 0x000000001100720c */ /* 0x024fc80003f06270 */
[----:B------:R-:W-:-:S04]  /*07b0*/  SEL R4, R7, 0xffffffff, !P0 ;  /* 0xffffffff07047807 */ /* 0x000fc80004000000 */
[----:B------:R-:W-:Y:S01]  /*07c0*/  ISETP.GE.AND P0, PT, R4, RZ, PT ;  /* 0x000000ff0400720c */ /* 0x000fe20003f06270 */
[----:B------:R2:W-:-:S12]  /*07d0*/  STL [R1+0x1c], R4 ;  /* 0x00001c0401007387 */ /* 0x0005d80000100800 */
[----:B--2---:R-:W-:Y:S05]  /*07e0*/  @!P0 BRA `(.L_x_481) ;  /* 0x000000c800a48947 */ /* 0x004fea0003800000 */
[----:B------:R-:W-:Y:S02]  /*07f0*/  ULDC.64 UR4, c[0x0][0x780] ;  /* 0x0001e00000047ab9 */ /* 0x000fe40000000a00 */
[----:B------:R-:W-:Y:S01]  /*0800*/  ISETP.NE.U32.AND P0, PT, RZ, UR4, PT ;  /* 0x00000004ff007c0c */ /* 0x000fe2000bf05070 */
[----:B------:R-:W-:Y:S02]  /*0810*/  ULDC UR4, c[0x0][0x290] ;  /* 0x0000a40000047ab9 */ /* 0x000fe40000000800 */
[----:B------:R-:W-:Y:S01]  /*0820*/  IMAD.U32 R16, RZ, RZ, UR4 ;  /* 0x00000004ff107e24 */ /* 0x000fe2000f8e00ff */
[----:B------:R-:W-:-:S13]  /*0830*/  ISETP.NE.AND.EX P0, PT, RZ, UR5, PT, P0 ;  /* 0x00000005ff007c0c */ /* 0x000fda000bf05300 */
[----:B------:R-:W-:Y:S05]  /*0840*/  @!P0 BRA `(.L_x_482) ;  /* 0x0000000000108947 */ /* 0x000fea0003800000 */
[----:B-1----:R-:W1:Y:S02]  /*0850*/  LDC.64 R2, c[0x0][0x780] ;  /* 0x0001e000ff027b82 */ /* 0x002e640000000a00 */
[----:B-1----:R-:W-:-:S05]  /*0860*/  IMAD.WIDE R2, R4, 0x4, R2 ;  /* 0x0000000404027825 */ /* 0x002fca00078e0202 */
[----:B------:R1:W5:Y:S01]  /*0870*/  LDG.E R18, desc[UR38][R2.64] ;  /* 0x0000002602127981 */ /* 0x000362000c1e1900 */
[----:B------:R-:W-:Y:S05]  /*0880*/  BRA `(.L_x_483) ;  /* 0x0000000000287947 */ /* 0x000fea0003800000 */
.L_x_482:
[----:B------:R-:W-:Y:S01]  /*0890*/  ULDC.64 UR4, c[0x0][0x770] ;  /* 0x0001dc0000047ab9 */ /* 0x000fe20000000a00 */
[----:B------:R-:W2:Y:S01]  /*08a0*/  LDC R18, c[0x0][0x280] ;  /* 0x0000a000ff127b82 */ /* 0x000ea20000000800 */
[----:B------:R-:W-:-:S04]  /*08b0*/  ISETP.NE.U32.AND P0, PT, RZ, UR4, PT ;  /* 0x00000004ff007c0c */ /* 0x000fc8000bf05070 */
[----:B------:R-:W-:-:S13]  /*08c0*/  ISETP.NE.AND.EX P0, PT, RZ, UR5, PT, P0 ;  /* 0x00000005ff007c0c */ /* 0x000fda000bf05300 */
[----:B------:R-:W-:Y:S05]  /*08d0*/  @!P0 BRA `(.L_x_483) ;  /* 0x0000000000148947 */ /* 0x000fea0003800000 */
[----:B-1----:R-:W1:Y:S02]  /*08e0*/  LDC.64 R2, c[0x0][0x770] ;  /* 0x0001dc00ff027b82 */ /* 0x002e640000000a00 */
[----:B-1----:R-:W-:-:S05]  /*08f0*/  IMAD.WIDE R2, R4, 0x4, R2 ;  /* 0x0000000404027825 */ /* 0x002fca00078e0202 */
[----:B--2---:R-:W2:Y:S04]  /*0900*/  LDG.E R18, desc[UR38][R2.64] ;  /* 0x0000002602127981 */ /* 0x004ea8000c1e1900 */
[----:B------:R-:W2:Y:S02]  /*0910*/  LDG.E R5, desc[UR38][R2.64+0x4] ;  /* 0x0000042602057981 */ /* 0x000ea4000c1e1900 */
[----:B--2---:R-:W-:-:S07]  /*0920*/  IMAD.IADD R18, R5, 0x1, -R18 ;  /* 0x0000000105127824 */ /* 0x004fce00078e0a12 */
.L_x_483:
[----:B------:R-:W-:Y:S02]  /*0930*/  ULDC.64 UR4, c[0x0][0x788] ;  /* 0x0001e20000047ab9 */ /* 0x000fe40000000a00 */
[----:B------:R-:W-:-:S04]  /*0940*/  ISETP.NE.U32.AND P0, PT, RZ, UR4, PT ;  /* 0x00000004ff007c0c */ /* 0x000fc8000bf05070 */
[----:B------:R-:W-:-:S13]  /*0950*/  ISETP.NE.AND.EX P0, PT, RZ, UR5, PT, P0 ;  /* 0x00000005ff007c0c */ /* 0x000fda000bf05300 */
[----:B------:R-:W-:Y:S05]  /*0960*/  @!P0 BRA `(.L_x_484) ;  /* 0x0000000000108947 */ /* 0x000fea0003800000 */
[----:B-1----:R-:W1:Y:S02]  /*0970*/  LDC.64 R2, c[0x0][0x788] ;  /* 0x0001e200ff027b82 */ /* 0x002e640000000a00 */
[----:B-1----:R-:W-:-:S05]  /*0980*/  IMAD.WIDE R2, R4, 0x4, R2 ;  /* 0x0000000404027825 */ /* 0x002fca00078e0202 */
[----:B------:R1:W5:Y:S01]  /*0990*/  LDG.E R16, desc[UR38][R2.64] ;  /* 0x0000002602107981 */ /* 0x000362000c1e1900 */
[----:B------:R-:W-:Y:S05]  /*09a0*/  BRA `(.L_x_485) ;  /* 0x0000000000247947 */ /* 0x000fea0003800000 */
.L_x_484:
[----:B------:R-:W-:Y:S02]  /*09b0*/  ULDC.64 UR4, c[0x0][0x778] ;  /* 0x0001de0000047ab9 */ /* 0x000fe40000000a00 */
[----:B------:R-:W-:-:S04]  /*09c0*/  ISETP.NE.U32.AND P0, PT, RZ, UR4, PT ;  /* 0x00000004ff007c0c */ /* 0x000fc8000bf05070 */
[----:B------:R-:W-:-:S13]  /*09d0*/  ISETP.NE.AND.EX P0, PT, RZ, UR5, PT, P0 ;  /* 0x00000005ff007c0c */ /* 0x000fda000bf05300 */
[----:B------:R-:W-:Y:S05]  /*09e0*/  @!P0 BRA `(.L_x_485) ;  /* 0x0000000000148947 */ /* 0x000fea0003800000 */
[----:B-1----:R-:W1:Y:S02]  /*09f0*/  LDC.64 R2, c[0x0][0x778] ;  /* 0x0001de00ff027b82 */ /* 0x002e640000000a00 */
[----:B-1----:R-:W-:-:S05]  /*0a00*/  IMAD.WIDE R2, R4, 0x4, R2 ;  /* 0x0000000404027825 */ /* 0x002fca00078e0202 */
[----:B------:R-:W3:Y:S04]  /*0a10*/  LDG.E R16, desc[UR38][R2.64] ;  /* 0x0000002602107981 */ /* 0x000ee8000c1e1900 */
[----:B------:R-:W3:Y:S02]  /*0a20*/  LDG.E R5, desc[UR38][R2.64+0x4] ;  /* 0x0000042602057981 */ /* 0x000ee4000c1e1900 */
[----:B---3--:R-:W-:-:S07]  /*0a30*/  IMAD.IADD R16, R5, 0x1, -R16 ;  /* 0x0000000105107824 */ /* 0x008fce00078e0a10 */
.L_x_485:
[----:B--2--5:R-:W-:Y:S02]  /*0a40*/  ISETP.GE.AND P1, PT, R18, 0x1, PT ;  /* 0x000000011200780c */ /* 0x024fe40003f26270 */
[----:B------:R-:W-:Y:S02]  /*0a50*/  CS2R R86, SRZ ;  /* 0x0000000000567805 */ /* 0x000fe4000001ff00 */
[----:B------:R-:W-:Y:S02]  /*0a60*/  PLOP3.LUT P0, PT, PT, PT, PT, 0x80, 0x0 ;  /* 0x000000000000781c */ /* 0x000fe40003f0f070 */
        /* <DEDUP_REMOVED lines=22> */
[----:B------:R-:W-:Y:S01]  /*0bd0*/  CS2R R40, SRZ ;  /* 0x0000000000287805 */ /* 0x000fe2000001ff00 */
[----:B------:R-:W-:Y:S01]  /*0be0*/  IMAD.MOV.U32 R14, RZ, RZ, RZ ;  /* 0x000000ffff0e7224 */ /* 0x000fe200078e00ff */
[----:B------:R-:W-:Y:S02]  /*0bf0*/  CS2R R10, SRZ ;  /* 0x00000000000a7805 */ /* 0x000fe4000001ff00 */
[----:B------:R-:W-:Y:S01]  /*0c00*/  CS2R R36, SRZ ;  /* 0x0000000000247805 */ /* 0x000fe2000001ff00 */
[----:B------:R-:W-:Y:S01]  /*0c10*/  IMAD.MOV.U32 R12, RZ, RZ, RZ ;  /* 0x000000ffff0c7224 */ /* 0x000fe200078e00ff */
[----:B------:R-:W-:Y:S02]  /*0c20*/  CS2R R8, SRZ ;  /* 0x0000000000087805 */ /* 0x000fe4000001ff00 */
[----:B------:R-:W-:-:S02]  /*0c30*/  CS2R R32, SRZ ;  /* 0x0000000000207805 */ /* 0x000fc4000001ff00 */
[----:B------:R-:W-:Y:S01]  /*0c40*/  CS2R R6, SRZ ;  /* 0x0000000000067805 */ /* 0x000fe2000001ff00 */
[----:B------:R-:W-:Y:S01]  /*0c50*/  IMAD.MOV.U32 R29, RZ, RZ, RZ ;  /* 0x000000ffff1d7224 */ /* 0x000fe200078e00ff */
[----:B------:R-:W-:Y:S01]  /*0c60*/  CS2R R4, SRZ ;  /* 0x0000000000047805 */ /* 0x000fe2000001ff00 */
[----:B------:R-:W-:Y:S01]  /*0c70*/  IMAD.MOV.U32 R25, RZ, RZ, RZ ;  /* 0x000000ffff197224 */ /* 0x000fe200078e00ff */
        /* <DEDUP_REMOVED lines=31> */
[----:B------:R-:W-:Y:S01]  /*0e70*/  CS2R R88, SRZ ;  /* 0x0000000000587805 */ /* 0x000fe2000001ff00 */
[----:B------:R-:W-:Y:S06]  /*0e80*/  @!P1 BRA `(.L_x_486) ;  /* 0x0000005c00349947 */ /* 0x000fec0003800000 */
[----:B------:R-:W-:Y:S01]  /*0e90*/  MOV R0, RZ ;  /* 0x000000ff00007202 */ /* 0x000fe20000000f00 */
[----:B------:R-:W-:-:S03]  /*0ea0*/  ULDC UR36, c[0x0][0x744] ;  /* 0x0001d10000247ab9 */ /* 0x000fc60000000800 */
[----:B------:R-:W-:-:S13]  /*0eb0*/  LOP3.LUT P0, RZ, R0, 0x3ff, RZ, 0xc0, !PT ;  /* 0x000003ff00ff7812 */ /* 0x000fda000780c0ff */
[----:B------:R-:W-:Y:S05]  /*0ec0*/  @!P0 BRA `(.L_x_487) ;  /* 0x00000000007c8947 */ /* 0x000fea0003800000 */
[----:B-1----:R-:W-:Y:S01]  /*0ed0*/  MOV R2, 0x0 ;  /* 0x0000000000027802 */ /* 0x002fe20000000f00 */
        /* <DEDUP_REMOVED lines=15> */
.L_x_488:
        /* <DEDUP_REMOVED lines=15> */
.L_x_487:
[----:B-1----:R-:W1:Y:S01]  /*10c0*/  S2R R3, SR_CgaCtaId ;  /* 0x0000000000037919 */ /* 0x002e620000008800 */
        /* <DEDUP_REMOVED lines=22> */
.L_x_490:
        /* <DEDUP_REMOVED lines=15> */
.L_x_489:
        /* <DEDUP_REMOVED lines=8> */
.L_x_626:
[----:B------:R-:W-:Y:S01]  /*13a0*/  SHF.L.U32 R12, RZ, 0x1f, RZ ;  /* 0x0000001fff0c7819 */ /* 0x000fe200000006ff */
[----:B------:R-:W-:Y:S01]  /*13b0*/  VIADD R18, R18, 0x4f ;  /* 0x0000004f12127836 */ /* 0x000fe20000000000 */
[----:B------:R-:W-:Y:S01]  /*13c0*/  LOP3.LUT R5, R2, 0xffffff80, RZ, 0xc0, !PT ;  /* 0xffffff8002057812 */ /* 0x000fe200078ec0ff */
[----:B------:R-:W-:Y:S01]  /*13d0*/  IMAD.IADD R16, R16, 0x1, -R17 ;  /* 0x0000000110107824 */ /* 0x000fe200078e0a11 */
[----:B------:R-:W3:Y:S01]  /*13e0*/  SYNCS.PHASECHK.TRANS64.TRYWAIT P0, [R19+URZ+0x38800], R12 ;  /* 0x0388000c130075a7 */ /* 0x000ee2000800017f */
[CC--:B------:R-:W-:Y:S01]  /*13f0*/  LEA.HI R2, R3.reuse, R0.reuse, RZ, 0x5 ;  /* 0x0000000003027211 */ /* 0x0c0fe200078f28ff */
[----:B------:R-:W-:Y:S01]  /*1400*/  IMAD.HI R18, R18, 0x66666667, RZ ;  /* 0x6666666712127827 */ /* 0x000fe200078e02ff */
[CC--:B------:R-:W-:Y:S02]  /*1410*/  LEA.HI R8, R3.reuse, R0.reuse, RZ, 0x3 ;  /* 0x0000000003087211 */ /* 0x0c0fe400078f18ff */
[----:B------:R-:W-:Y:S01]  /*1420*/  LEA.HI R10, R3, R0, RZ, 0x4 ;  /* 0x00000000030a7211 */ /* 0x000fe200078f20ff */
[C---:B------:R-:W-:Y:S01]  /*1430*/  IMAD.SHL.U32 R3, R0.reuse, 0x40, RZ ;  /* 0x0000004000037824 */ /* 0x040fe200078e00ff */
[----:B------:R-:W-:Y:S01]  /*1440*/  SHF.R.S32.HI R6, RZ, 0x5, R2 ;  /* 0x00000005ff067819 */ /* 0x000fe20000011402 */
[----:B------:R-:W-:Y:S01]  /*1450*/  IMAD.IADD R5, R0, 0x1, -R5 ;  /* 0x0000000100057824 */ /* 0x000fe200078e0a05 */
[----:B--2---:R-:W-:-:S02]  /*1460*/  LEA.HI R2, R14, R14, RZ, 0x1 ;  /* 0x0000000e0e027211 */ /* 0x004fc400078f08ff */
[----:B------:R-:W-:Y:S01]  /*1470*/  LOP3.LUT R4, R3, 0x1c0, RZ, 0xc0, !PT ;  /* 0x000001c003047812 */ /* 0x000fe200078ec0ff */
[----:B------:R-:W-:Y:S01]  /*1480*/  IMAD.SHL.U32 R9, R6, 0x10, RZ ;  /* 0x0000001006097824 */ /* 0x000fe200078e00ff */
[----:B------:R-:W-:Y:S02]  /*1490*/  LOP3.LUT R3, R2, 0xfffffffe, RZ, 0xc0, !PT ;  /* 0xfffffffe02037812 */ /* 0x000fe400078ec0ff */
[----:B------:R-:W-:Y:S02]  /*14a0*/  SHF.R.U32.HI R7, RZ, 0x1f, R18 ;  /* 0x0000001fff077819 */ /* 0x000fe40000011612 */
[----:B------:R-:W-:Y:S01]  /*14b0*/  SHF.R.S32.HI R0, RZ, 0x1f, R5 ;  /* 0x0000001fff007819 */ /* 0x000fe20000011405 */
[----:B------:R-:W-:Y:S01]  /*14c0*/  IMAD.IADD R2, R14, 0x1, -R3 ;  /* 0x000000010e027824 */ /* 0x000fe200078e0a03 */
[----:B------:R-:W-:Y:S02]  /*14d0*/  LEA.HI.SX32 R3, R18, R7, 0x1b ;  /* 0x0000000712037211 */ /* 0x000fe400078fdaff */
[----:B------:R-:W-:-:S02]  /*14e0*/  SHF.R.S32.HI R11, RZ, 0x4, R10 ;  /* 0x00000004ff0b7819 */ /* 0x000fc4000001140a */
[----:B------:R2:W-:Y:S01]  /*14f0*/  STL [R1+0x4], R2 ;  /* 0x0000040201007387 */ /* 0x0005e20000100800 */
[----:B------:R-:W-:Y:S02]  /*1500*/  LOP3.LUT R9, R4, 0x30, R9, 0xf8, !PT ;  /* 0x0000003004097812 */ /* 0x000fe400078ef809 */
[----:B------:R-:W-:Y:S01]  /*1510*/  LEA.HI R10, R10, R11, RZ, 0x1 ;  /* 0x0000000b0a0a7211 */ /* 0x000fe200078f08ff */
[----:B------:R4:W-:Y:S01]  /*1520*/  STL [R1+0x10], R3 ;  /* 0x0000100301007387 */ /* 0x0009e20000100800 */
[----:B------:R-:W-:Y:S02]  /*1530*/  LEA.HI R6, R13, R13, RZ, 0x1 ;  /* 0x0000000d0d067211 */ /* 0x000fe400078f08ff */
[----:B------:R-:W-:Y:S02]  /*1540*/  LOP3.LUT R10, R10, 0x7ffffe, RZ, 0xc0, !PT ;  /* 0x007ffffe0a0a7812 */ /* 0x000fe400078ec0ff */
[----:B------:R-:W-:Y:S02]  /*1550*/  LOP3.LUT R9, R9, 0x8, R8, 0xf8, !PT ;  /* 0x0000000809097812 */ /* 0x000fe400078ef808 */
[CC--:B--2---:R-:W-:Y:S01]  /*1560*/  LEA.HI R2, R0.reuse, R5.reuse, RZ, 0x5 ;  /* 0x0000000500027211 */ /* 0x0c4fe200078f28ff */
[----:B------:R-:W-:Y:S01]  /*1570*/  IMAD.IADD R11, R11, 0x1, -R10 ;  /* 0x000000010b0b7824 */ /* 0x000fe200078e0a0a */
[----:B------:R-:W-:-:S02]  /*1580*/  LEA.HI R0, R0, R5, RZ, 0x2 ;  /* 0x0000000500007211 */ /* 0x000fc400078f10ff */
[----:B------:R-:W-:Y:S02]  /*1590*/  SHF.R.S32.HI R7, RZ, 0x5, R2 ;  /* 0x00000005ff077819 */ /* 0x000fe40000011402 */
[--C-:B----4-:R-:W-:Y:S02]  /*15a0*/  SHF.R.S32.HI R3, RZ, 0x2, R0.reuse ;  /* 0x00000002ff037819 */ /* 0x110fe40000011400 */
[----:B------:R-:W-:Y:S01]  /*15b0*/  SHF.R.S32.HI R2, RZ, 0x1f, R0 ;  /* 0x0000001fff027819 */ /* 0x000fe20000011400 */
[----:B------:R-:W-:Y:S01]  /*15c0*/  IMAD R7, R7, -0x10, R16 ;  /* 0xfffffff007077824 */ /* 0x000fe200078e0210 */
[----:B------:R-:W-:Y:S02]  /*15d0*/  SHF.R.U32.HI R8, RZ, 0x3, R4 ;  /* 0x00000003ff087819 */ /* 0x000fe40000011604 */
[----:B------:R-:W-:Y:S02]  /*15e0*/  LEA.HI R2, R2, R3, RZ, 0x3 ;  /* 0x0000000302027211 */ /* 0x000fe400078f18ff */
[----:B------:R-:W-:-:S02]  /*15f0*/  LOP3.LUT R6, R6, 0xfffffffe, RZ, 0xc0, !PT ;  /* 0xfffffffe06067812 */ /* 0x000fc400078ec0ff */
[----:B------:R-:W-:Y:S01]  /*1600*/  LOP3.LUT R4, R2, 0xfffffff8, RZ, 0xc0, !PT ;  /* 0xfffffff802047812 */ /* 0x000fe200078ec0ff */
[----:B------:R-:W-:Y:S01]  /*1610*/  IMAD R2, R13, 0x1400, RZ ;  /* 0x000014000d027824 */ /* 0x000fe200078e02ff */
[----:B------:R-:W-:Y:S01]  /*1620*/  LOP3.LUT R8, R9, R8, RZ, 0x3c, !PT ;  /* 0x0000000809087212 */ /* 0x000fe200078e3cff */
[----:B------:R-:W-:Y:S01]  /*1630*/  IMAD.IADD R6, R13, 0x1, -R6 ;  /* 0x000000010d067824 */ /* 0x000fe200078e0a06 */
[----:B------:R-:W-:Y:S01]  /*1640*/  IADD3 R7, R7, R4, -R3 ;  /* 0x0000000407077210 */ /* 0x000fe20007ffe803 */
[----:B------:R-:W-:Y:S01]  /*1650*/  IMAD R11, R11, 0x200, R2 ;  /* 0x000002000b0b7824 */ /* 0x000fe200078e0202 */
[----:B------:R-:W-:Y:S01]  /*1660*/  LOP3.LUT R0, R0, 0x7ffffffc, RZ, 0xc0, !PT ;  /* 0x7ffffffc00007812 */ /* 0x000fe200078ec0ff */
[----:B---3--:R-:W-:Y:S06]  /*1670*/  @P0 BRA `(.L_x_492) ;  /* 0x0000000000080947 */ /* 0x008fec0003800000 */
[----:B------:R-:W2:Y:S02]  /*1680*/  SYNCS.PHASECHK.TRANS64.TRYWAIT P0, [R19+URZ+0x38800], R12 ;  /* 0x0388000c130075a7 */ /* 0x000ea4000800017f */
[----:B--2---:R-:W-:Y:S05]  /*1690*/  @!P0 BRA `(.L_x_493) ;  /* 0x000000bc001c8947 */ /* 0x004fea0003800000 */
.L_x_492:
[----:B--2---:R-:W2:Y:S01]  /*16a0*/  LDL.LU R3, [R1+0x8] ;  /* 0x0000080001037983 */ /* 0x004ea20000300800 */
[C---:B------:R-:W-:Y:S01]  /*16b0*/  IMAD.IADD R0, R5.reuse, 0x1, -R0 ;  /* 0x0000000105007824 */ /* 0x040fe200078e0a00 */
[----:B------:R-:W-:Y:S01]  /*16c0*/  CS2R R234, SRZ ;  /* 0x0000000000ea7805 */ /* 0x000fe2000001ff00 */
[----:B------:R-:W-:Y:S01]  /*16d0*/  IMAD R2, R5, 0x4, R2 ;  /* 0x0000000405027824 */ /* 0x000fe200078e0202 */
[----:B------:R-:W3:Y:S01]  /*16e0*/  S2R R9, SR_CgaCtaId ;  /* 0x0000000000097919 */ /* 0x000ee20000008800 */
[----:B------:R-:W-:Y:S01]  /*16f0*/  IMAD.IADD R5, R8, 0x1, R11 ;  /* 0x0000000108057824 */ /* 0x000fe200078e020b */
[----:B------:R-:W-:Y:S01]  /*1700*/  CS2R R86, SRZ ;  /* 0x0000000000567805 */ /* 0x000fe2000001ff00 */
[----:B------:R-:W-:Y:S01]  /*1710*/  IMAD R4, R6, -0x40, R7 ;  /* 0xffffffc006047824 */ /* 0x000fe200078e0207 */
[----:B------:R2:W-:Y:S01]  /*1720*/  STL [R1+0x18], R0 ;  /* 0x0000180001007387 */ /* 0x0005e20000100800 */
[----:B------:R-:W-:Y:S02]  /*1730*/  CS2R R84, SRZ ;  /* 0x0000000000547805 */ /* 0x000fe4000001ff00 */
[----:B------:R-:W-:-:S02]  /*1740*/  CS2R R82, SRZ ;  /* 0x0000000000527805 */ /* 0x000fc4000001ff00 */
[----:B------:R-:W-:Y:S01]  /*1750*/  CS2R R80, SRZ ;  /* 0x0000000000507805 */ /* 0x000fe2000001ff00 */
[----:B------:R-:W-:Y:S01]  /*1760*/  STL [R1+0x14], R5 ;  /* 0x0000140501007387 */ /* 0x000fe20000100800 */
        /* <DEDUP_REMOVED lines=60> */
[----:B--2---:R-:W-:Y:S02]  /*1b30*/  LOP3.LUT R0, R3, 0x1, RZ, 0xfc, !PT ;  /* 0x0000000103007812 */ /* 0x004fe400078efcff */
[----:B------:R-:W-:-:S03]  /*1b40*/  MOV R3, 0x400 ;  /* 0x0000040000037802 */ /* 0x000fc60000000f00 */
[----:B------:R2:W-:Y:S01]  /*1b50*/  STL [R1], R0 ;  /* 0x0000000001007387 */ /* 0x0005e20000100800 */
[----:B---3--:R-:W-:-:S05]  /*1b60*/  LEA R3, R9, R3, 0x18 ;  /* 0x0000000309037211 */ /* 0x008fca00078ec0ff */
[----:B------:R-:W-:Y:S02]  /*1b70*/  IMAD R2, R2, 0x4, R3 ;  /* 0x0000000402027824 */ /* 0x000fe400078e0203 */
[----:B--2---:R-:W-:-:S07]  /*1b80*/  IMAD.MOV.U32 R0, RZ, RZ, RZ ;  /* 0x000000ffff007224 */ /* 0x004fce00078e00ff */
.L_x_504:
[----:B------:R-:W2:Y:S02]  /*1b90*/  LDL R3, [R1] ;  /* 0x0000000001037983 */ /* 0x000ea40000100800 */
[----:B--2---:R-:W-:-:S13]  /*1ba0*/  ISETP.NE.AND P0, PT, R3, 0x3, PT ;  /* 0x000000030300780c */ /* 0x004fda0003f05270 */
[----:B------:R-:W-:Y:S05]  /*1bb0*/  @!P0 BRA `(.L_x_494) ;  /* 0x0000000000048947 */ /* 0x000fea0003800000 */
[----:B------:R-:W-:Y:S01]  /*1bc0*/  BPT.TRAP 0x1 ;  /* 0x000000040000795c */ /* 0x000fe20000300000 */
.L_x_494:
        /* <DEDUP_REMOVED lines=8> */
.L_x_495:
[----:B---3--:R-:W-:Y:S05]  /*1c50*/  @P1 BRA `(.L_x_496) ;  /* 0x0000000000081947 */ /* 0x008fea0003800000 */
[----:B------:R-:W3:Y:S02]  /*1c60*/  SYNCS.PHASECHK.TRANS64.TRYWAIT P1, [R3+URZ+0x38810], R154 ;  /* 0x0388109a030075a7 */ /* 0x000ee4000802017f */
[----:B---3--:R-:W-:Y:S05]  /*1c70*/  @!P1 BRA `(.L_x_497) ;  /* 0x000000b400c49947 */ /* 0x008fea0003800000 */
.L_x_496:
        /* <DEDUP_REMOVED lines=286> */
.L_x_498:
[----:B------:R1:W1:Y:S01]  /*2e60*/  SYNCS.PHASECHK.TRANS64.TRYWAIT P1, [R3+URZ+0x38830], R154 ;  /* 0x0388309a030075a7 */ /* 0x000262000802017f */
[----:B------:R-:W-:Y:S05]  /*2e70*/  @!P0 BRA `(.L_x_499) ;  /* 0x0000000000048947 */ /* 0x000fea0003800000 */
[----:B------:R-:W-:Y:S01]  /*2e80*/  BPT.TRAP 0x1 ;  /* 0x000000040000795c */ /* 0x000fe20000300000 */
.L_x_499:
[----:B------:R-:W-:-:S05]  /*2e90*/  VIADD R152, R152, 0x24000 ;  /* 0x0002400098987836 */ /* 0x000fca0000000000 */
[----:B------:R-:W-:-:S04]  /*2ea0*/  SHF.R.U32.HI R152, RZ, 0x4, R152 ;  /* 0x00000004ff987819 */ /* 0x000fc80000011698 */
[----:B------:R-:W-:-:S04]  /*2eb0*/  LOP3.LUT R236, R152, 0x3fff, RZ, 0xc0, !PT ;  /* 0x00003fff98ec7812 */ /* 0x000fc800078ec0ff */
[----:B------:R-:W-:Y:S01]  /*2ec0*/  LOP3.LUT R153, R236, 0x10000, RZ, 0xfc, !PT ;  /* 0x00010000ec997812 */ /* 0x000fe200078efcff */
[----:B-1----:R-:W-:Y:S06]  /*2ed0*/  @P1 BRA `(.L_x_500) ;  /* 0x0000000000081947 */ /* 0x002fec0003800000 */
[----:B------:R-:W1:Y:S02]  /*2ee0*/  SYNCS.PHASECHK.TRANS64.TRYWAIT P1, [R3+URZ+0x38830], R154 ;  /* 0x0388309a030075a7 */ /* 0x000e64000802017f */
[----:B-1----:R-:W-:Y:S05]  /*2ef0*/  @!P1 BRA `(.L_x_501) ;  /* 0x000000a400389947 */ /* 0x002fea0003800000 */
.L_x_500:
[----:B------:R-:W-:Y:S01]  /*2f00*/  UIADD3 UR4, UR4, 0x8000, URZ ;  /* 0x0000800004047890 */ /* 0x000fe2000fffe03f */
[----:B------:R-:W-:Y:S01]  /*2f10*/  IMAD R153, R0, 0x500, R153 ;  /* 0x0000050000997824 */ /* 0x000fe200078e0299 */
[----:B------:R-:W-:Y:S01]  /*2f20*/  WARPGROUP.ARRIVE ;  /* 0x00000000000079c5 */ /* 0x000fe20000000000 */
[----:B------:R-:W-:Y:S01]  /*2f30*/  UMOV UR11, 0x40000040 ;  /* 0x40000040000b7882 */ /* 0x000fe20000000000 */
[----:B------:R-:W-:Y:S01]  /*2f40*/  USHF.R.U32.HI UR5, URZ, 0x4, UR4 ;  /* 0x000000043f057899 */ /* 0x000fe20008011604 */
[C---:B------:R-:W-:Y:S01]  /*2f50*/  ISETP.GT.AND P2, PT, R4.reuse, RZ, PT ;  /* 0x000000ff0400720c */ /* 0x040fe20003f44270 */
[----:B------:R-:W-:Y:S01]  /*2f60*/  UMOV UR9, 0x40000040 ;  /* 0x4000004000097882 */ /* 0x000fe20000000000 */
[----:B------:R-:W-:Y:S01]  /*2f70*/  R2UR UR4, R153 ;  /* 0x00000000990472ca */ /* 0x000fe200000e0000 */
[----:B------:R-:W-:Y:S01]  /*2f80*/  ULOP3.LUT UR5, UR5, 0x3fff, URZ, 0xc0, !UPT ;  /* 0x00003fff05057892 */ /* 0x000fe2000f8ec03f */
[----:B------:R-:W-:Y:S01]  /*2f90*/  ISETP.GT.AND P1, PT, R4, 0x8, PT ;  /* 0x000000080400780c */ /* 0x000fe20003f24270 */
[----:B------:R-:W-:Y:S01]  /*2fa0*/  UMOV UR15, 0x40000040 ;  /* 0x40000040000f7882 */ /* 0x000fe20000000000 */
[----:B------:R-:W-:Y:S01]  /*2fb0*/  UMOV UR13, UR9 ;  /* 0x00000009000d7c82 */ /* 0x000fe20008000000 */
[----:B------:R-:W-:Y:S01]  /*2fc0*/  ULOP3.LUT UR6, UR5, 0x10000, URZ, 0xfc, !UPT ;  /* 0x0001000005067892 */ /* 0x000fe2000f8efc3f */
[----:B------:R-:W-:Y:S01]  /*2fd0*/  FSEL R224, R224, -INF , P2 ;  /* 0xff800000e0e07808 */ /* 0x000fe20001000000 */
        /* <DEDUP_REMOVED lines=11> */
[----:B------:R-:W-:Y:S01]  /*3090*/  FSEL R226, R226, -INF , P1 ;  /* 0xff800000e2e27808 */ /* 0x000fe20000800000 */
[----:B------:R-:W-:Y:S01]  /*30a0*/  UMOV UR16, UR8 ;  /* 0x0000000800107c82 */ /* 0x000fe20008000000 */
[----:B------:R-:W-:Y:S01]  /*30b0*/  UIADD3 UR22, UR4, 0x180, URZ ;  /* 0x0000018004167890 */ /* 0x000fe2000fffe03f */
[--C-:B----4-:R-:W-:Y:S01]  /*30c0*/  FFMA.FTZ R224, R224, UR36, -R6.reuse ;  /* 0x00000024e0e07c23 */ /* 0x110fe20008010806 */
[----:B------:R-:W-:Y:S01]  /*30d0*/  UMOV UR20, UR8 ;  /* 0x0000000800147c82 */ /* 0x000fe20008000000 */
[----:B------:R-:W-:Y:S01]  /*30e0*/  UIADD3 UR26, UR4, 0x200, URZ ;  /* 0x00000200041a7890 */ /* 0x000fe2000fffe03f */
[----:B------:R-:W-:Y:S01]  /*30f0*/  FFMA.FTZ R226, R226, UR36, -R6 ;  /* 0x00000024e2e27c23 */ /* 0x000fe20008010806 */
[----:B------:R-:W-:Y:S01]  /*3100*/  UMOV UR24, UR8 ;  /* 0x0000000800187c82 */ /* 0x000fe20008000000 */
[----:B------:R-:W-:Y:S01]  /*3110*/  UMOV UR25, UR9 ;  /* 0x0000000900197c82 */ /* 0x000fe20008000000 */
[----:B------:R-:W-:Y:S01]  /*3120*/  UIADD3 UR10, UR4, 0x2, URZ ;  /* 0x00000002040a7890 */ /* 0x000fe2000fffe03f */
[----:B------:R-:W-:Y:S01]  /*3130*/  FSEL R6, R225, -INF , P2 ;  /* 0xff800000e1067808 */ /* 0x000fe20001000000 */
[----:B------:R-:W-:Y:S01]  /*3140*/  UIADD3 UR5, UR6, 0x2, URZ ;  /* 0x0000000206057890 */ /* 0x000fe2000fffe03f */
[----:B------:R-:W-:Y:S01]  /*3150*/  FSEL R228, R228, -INF , P2 ;  /* 0xff800000e4e47808 */ /* 0x000fe20001000000 */
[----:B------:R-:W-:Y:S01]  /*3160*/  UMOV UR11, 0x40000040 ;  /* 0x40000040000b7882 */ /* 0x000fe20000000000 */
[----:B------:R-:W-:Y:S01]  /*3170*/  UMOV UR9, 0x40000040 ;  /* 0x4000004000097882 */ /* 0x000fe20000000000 */
[----:B------:R-:W-:Y:S01]  /*3180*/  UIADD3 UR7, UR4, 0x182, URZ ;  /* 0x0000018204077890 */ /* 0x000fe2000fffe03f */
[----:B------:R-:W-:Y:S01]  /*3190*/  FSEL R227, R227, -INF , P1 ;  /* 0xff800000e3e37808 */ /* 0x000fe20000800000 */
[--C-:B------:R-:W-:Y:S01]  /*31a0*/  FFMA.FTZ R6, R6, UR36, -R7.reuse ;  /* 0x0000002406067c23 */ /* 0x100fe20008010807 */
[----:B------:R-:W-:Y:S01]  /*31b0*/  UMOV UR8, UR5 ;  /* 0x0000000500087c82 */ /* 0x000fe20008000000 */
[----:B------:R-:W-:Y:S01]  /*31c0*/  UIADD3 UR5, UR4, 0x102, URZ ;  /* 0x0000010204057890 */ /* 0x000fe2000fffe03f */
[----:B--2---:R-:W-:Y:S01]  /*31d0*/  FFMA.FTZ R228, R228, UR36, -R8 ;  /* 0x00000024e4e47c23 */ /* 0x004fe20008010808 */
[----:B------:R-:W-:Y:S01]  /*31e0*/  FFMA.FTZ R225, R227, UR36, -R7 ;  /* 0x00000024e3e17c23 */ /* 0x000fe20008010807 */
[----:B------:R-:W-:Y:S01]  /*31f0*/  FSEL R216, R216, -INF , P2 ;  /* 0xff800000d8d87808 */ /* 0x000fe20001000000 */
[----:B------:R-:W-:Y:S01]  /*3200*/  MUFU.EX2 R7, R6 ;  /* 0x0000000600077308 */ /* 0x000fe20000000800 */
[----:B------:R-:W-:-:S02]  /*3210*/  FSEL R230, R230, -INF , P1 ;  /* 0xff800000e6e67808 */ /* 0x000fc40000800000 */
[----:B------:R-:W-:Y:S01]  /*3220*/  FSEL R229, R229, -INF , P2 ;  /* 0xff800000e5e57808 */ /* 0x000fe20001000000 */
[----:B------:R-:W-:Y:S01]  /*3230*/  FFMA.FTZ R216, R216, UR36, -R10 ;  /* 0x00000024d8d87c23 */ /* 0x000fe2000801080a */
[----:B------:R-:W-:Y:S02]  /*3240*/  WARPGROUP.DEPBAR.LE gsb0, 0x0 ;  /* 0x00008000000079c5 */ /* 0x000fe40000010000 */
[----:B------:R-:W-:Y:S01]  /*3250*/  WARPGROUP.ARRIVE ;  /* 0x00000000000079c5 */ /* 0x000fe20000000000 */
[----:B------:R-:W1:Y:S01]  /*3260*/  MUFU.EX2 R6, R228 ;  /* 0x000000e400067308 */ /* 0x000e620000000800 */
[----:B------:R-:W-:Y:S01]  /*3270*/  FSEL R227, R231, -INF , P1 ;  /* 0xff800000e7e37808 */ /* 0x000fe20000800000 */
[----:B------:R-:W-:Y:S01]  /*3280*/  FFMA.FTZ R8, R230, UR36, -R8 ;  /* 0x00000024e6087c23 */ /* 0x000fe20008010808 */
[----:B------:R-:W-:Y:S01]  /*3290*/  FSEL R218, R218, -INF , P1 ;  /* 0xff800000dada7808 */ /* 0x000fe20000800000 */
[----:B------:R-:W-:Y:S01]  /*32a0*/  FFMA.FTZ R229, R229, UR36, -R9 ;  /* 0x00000024e5e57c23 */ /* 0x000fe20008010809 */
[----:B------:R-:W-:Y:S01]  /*32b0*/  HGMMA.64x16x16.F32.BF16 R176, gdesc[UR12], RZ, !UPT, gsb0 ;  /* 0x002000000cb079f0 */ /* 0x000fe2000c0018ff */
[----:B------:R-:W-:-:S02]  /*32c0*/  UIADD3 UR12, UR4, 0x202, URZ ;  /* 0x00000202040c7890 */ /* 0x000fc4000fffe03f */
[----:B------:R2:W-:Y:S01]  /*32d0*/  MUFU.EX2 R228, R216 ;  /* 0x000000d800e47308 */ /* 0x0005e20000000800 */
[----:B------:R-:W-:Y:S01]  /*32e0*/  FFMA.FTZ R227, R227, UR36, -R9 ;  /* 0x00000024e3e37c23 */ /* 0x000fe20008010809 */
[----:B------:R-:W-:Y:S01]  /*32f0*/  FFMA.FTZ R10, R218, UR36, -R10 ;  /* 0x00000024da0a7c23 */ /* 0x000fe2000801080a */
[----:B------:R-:W-:Y:S02]  /*3300*/  FSEL R222, R222, -INF , P1 ;  /* 0xff800000dede7808 */ /* 0x000fe40000800000 */
[----:B------:R-:W-:Y:S02]  /*3310*/  FSEL R212, R212, -INF , P2 ;  /* 0xff800000d4d47808 */ /* 0x000fe40001000000 */
[----:B------:R-:W-:Y:S01]  /*3320*/  FSEL R211, R211, -INF , P1 ;  /* 0xff800000d3d37808 */ /* 0x000fe20000800000 */
[----:B------:R-:W-:Y:S01]  /*3330*/  MUFU.EX2 R224, R224 ;  /* 0x000000e000e07308 */ /* 0x000fe20000000800 */
[----:B-1----:R1:W-:Y:S07]  /*3340*/  STL [R1+0x8], R6 ;  /* 0x0000080601007387 */ /* 0x0023ee0000100800 */
[----:B------:R-:W-:Y:S01]  /*3350*/  MUFU.EX2 R229, R229 ;  /* 0x000000e500e57308 */ /* 0x000fe20000000800 */
[----:B------:R-:W-:-:S02]  /*3360*/  WARPGROUP.DEPBAR.LE gsb0, 0x0 ;  /* 0x00008000000079c5 */ /* 0x000fc40000010000 */
[----:B------:R-:W-:Y:S01]  /*3370*/  WARPGROUP.ARRIVE ;  /* 0x00000000000079c5 */ /* 0x000fe20000000000 */
[----:B--2---:R-:W-:Y:S01]  /*3380*/  FSEL R216, R217, -INF , P2 ;  /* 0xff800000d9d87808 */ /* 0x004fe20001000000 */
[----:B------:R-:W2:Y:S04]  /*3390*/  LDL R230, [R1+0xc] ;  /* 0x00000c0001e67983 */ /* 0x000ea80000100800 */
[----:B------:R-:W-:Y:S01]  /*33a0*/  HGMMA.64x16x16.F32.BF16 R168, gdesc[UR16], RZ, !UPT, gsb0 ;  /* 0x0020000010a879f0 */ /* 0x000fe2000c0018ff */
[----:B-1----:R-:W-:Y:S01]  /*33b0*/  FSEL R6, R219, -INF , P1 ;  /* 0xff800000db067808 */ /* 0x002fe20000800000 */
[----:B------:R-:W-:Y:S01]  /*33c0*/  FFMA.FTZ R216, R216, UR36, -R11 ;  /* 0x00000024d8d87c23 */ /* 0x000fe2000801080b */
[----:B------:R-:W-:Y:S02]  /*33d0*/  FSEL R9, R221, -INF , P2 ;  /* 0xff800000dd097808 */ /* 0x000fe40001000000 */
[----:B------:R-:W-:Y:S01]  /*33e0*/  FSEL R218, R214, -INF , P1 ;  /* 0xff800000d6da7808 */ /* 0x000fe20000800000 */
[----:B------:R1:W4:Y:S01]  /*33f0*/  MUFU.EX2 R217, R10 ;  /* 0x0000000a00d97308 */ /* 0x0003220000000800 */
[----:B------:R-:W5:Y:S01]  /*3400*/  LDL.LU R231, [R1+0x8] ;  /* 0x0000080001e77983 */ /* 0x000f620000300800 */
[----:B------:R-:W-:-:S02]  /*3410*/  WARPGROUP.DEPBAR.LE gsb0, 0x0 ;  /* 0x00008000000079c5 */ /* 0x000fc40000010000 */
[----:B------:R-:W-:-:S06]  /*3420*/  WARPGROUP.ARRIVE ;  /* 0x00000000000079c5 */ /* 0x000fcc0000000000 */
[----:B------:R-:W-:Y:S03]  /*3430*/  HGMMA.64x16x16.F32.BF16 R160, gdesc[UR20], RZ, !UPT, gsb0 ;  /* 0x0020000014a079f0 */ /* 0x000fe6000c0018ff */
[----:B------:R-:W-:Y:S02]  /*3440*/  WARPGROUP.DEPBAR.LE gsb0, 0x0 ;  /* 0x00008000000079c5 */ /* 0x000fe40000010000 */
[----:B---3--:R-:W-:-:S06]  /*3450*/  WARPGROUP.ARRIVE ;  /* 0x00000000000079c5 */ /* 0x008fcc0000000000 */
[----:B------:R-:W-:Y:S03]  /*3460*/  HGMMA.64x16x16.F32.BF16 R152, gdesc[UR24], RZ, !UPT, gsb0 ;  /* 0x00200000189879f0 */ /* 0x000fe6000c0018ff */
        /* <DEDUP_REMOVED lines=189> */
[----:B------:R-:W-:Y:S01]  /*4040*/  FFMA.FTZ R6, R6, UR36, -R11 ;  /* 0x0000002406067c23 */ /* 0x000fe2000801080b */
[----:B------:R3:W-:Y:S01]  /*4050*/  MUFU.EX2 R219, R8 ;  /* 0x0000000800db7308 */ /* 0x0007e20000000800 */
[----:B------:R-:W-:Y:S01]  /*4060*/  FSEL R11, R223, -INF , P1 ;  /* 0xff800000df0b7808 */ /* 0x000fe20000800000 */
[----:B-1----:R-:W-:Y:S01]  /*4070*/  FFMA.FTZ R10, R222, UR36, -R12 ;  /* 0x00000024de0a7c23 */ /* 0x002fe2000801080c */
[----:B------:R-:W-:Y:S01]  /*4080*/  FFMA.FTZ R9, R9, UR36, -R13 ;  /* 0x0000002409097c23 */ /* 0x000fe2000801080d */
[----:B------:R-:W-:Y:S01]  /*4090*/  FFMA.FTZ R214, R212, UR36, -R16 ;  /* 0x00000024d4d67c23 */ /* 0x000fe20008010810 */
[----:B---3--:R-:W-:Y:S01]  /*40a0*/  FSEL R8, R220, -INF , P2 ;  /* 0xff800000dc087808 */ /* 0x008fe20001000000 */
[----:B------:R-:W-:-:S02]  /*40b0*/  WARPGROUP.DEPBAR.LE gsb0, 0x0 ;  /* 0x00008000000079c5 */ /* 0x000fc40000010000 */
[----:B------:R-:W-:Y:S01]  /*40c0*/  WARPGROUP.ARRIVE ;  /* 0x00000000000079c5 */ /* 0x000fe20000000000 */
[----:B------:R-:W-:Y:S01]  /*40d0*/  FFMA.FTZ R11, R11, UR36, -R13 ;  /* 0x000000240b0b7c23 */ /* 0x000fe2000801080d */
[----:B------:R-:W-:Y:S01]  /*40e0*/  FFMA.FTZ R218, R218, UR36, -R16 ;  /* 0x00000024dada7c23 */ /* 0x000fe20008010810 */
[----:B------:R-:W3:Y:S03]  /*40f0*/  LDL R222, [R1+0x14] ;  /* 0x0000140001de7983 */ /* 0x000ee60000100800 */
[----:B------:R-:W-:Y:S01]  /*4100*/  HGMMA.64x16x16.F32.BF16 R184, gdesc[UR8], R184, gsb0 ;  /* 0x0020000008b879f0 */ /* 0x000fe200080018b8 */
[----:B------:R-:W-:Y:S01]  /*4110*/  FFMA.FTZ R8, R8, UR36, -R12 ;  /* 0x0000002408087c23 */ /* 0x000fe2000801080c */
[----:B------:R-:W-:Y:S02]  /*4120*/  FSEL R12, R208, -INF , P2 ;  /* 0xff800000d00c7808 */ /* 0x000fe40001000000 */
[----:B------:R-:W-:-:S02]  /*4130*/  FSEL R13, R210, -INF , P1 ;  /* 0xff800000d20d7808 */ /* 0x000fc40000800000 */
[----:B------:R-:W-:Y:S02]  /*4140*/  FSEL R16, R213, -INF , P2 ;  /* 0xff800000d5107808 */ /* 0x000fe40001000000 */
[----:B------:R-:W-:Y:S01]  /*4150*/  FSEL R212, R215, -INF , P1 ;  /* 0xff800000d7d47808 */ /* 0x000fe20000800000 */
[--C-:B------:R-:W-:Y:S01]  /*4160*/  FFMA.FTZ R12, R12, UR36, -R14.reuse ;  /* 0x000000240c0c7c23 */ /* 0x100fe2000801080e */
[----:B------:R-:W-:Y:S01]  /*4170*/  FFMA.FTZ R13, R13, UR36, -R14 ;  /* 0x000000240d0d7c23 */ /* 0x000fe2000801080e */
[----:B------:R-:W-:Y:S01]  /*4180*/  FSEL R14, R209, -INF , P2 ;  /* 0xff800000d10e7808 */ /* 0x000fe20001000000 */
[--C-:B------:R-:W-:Y:S01]  /*4190*/  FFMA.FTZ R215, R16, UR36, -R17.reuse ;  /* 0x0000002410d77c23 */ /* 0x100fe20008010811 */
[----:B------:R-:W-:Y:S01]  /*41a0*/  FFMA.FTZ R212, R212, UR36, -R17 ;  /* 0x00000024d4d47c23 */ /* 0x000fe20008010811 */
[----:B------:R-:W-:Y:S02]  /*41b0*/  FSEL R17, R200, -INF , P2 ;  /* 0xff800000c8117808 */ /* 0x000fe40001000000 */
[----:B------:R-:W-:-:S02]  /*41c0*/  FSEL R209, R202, -INF , P1 ;  /* 0xff800000cad17808 */ /* 0x000fc40000800000 */
[----:B------:R-:W-:Y:S01]  /*41d0*/  FSEL R16, R201, -INF , P2 ;  /* 0xff800000c9107808 */ /* 0x000fe20001000000 */
[--C-:B------:R-:W-:Y:S02]  /*41e0*/  FFMA.FTZ R210, R17, UR36, -R18.reuse ;  /* 0x0000002411d27c23 */ /* 0x100fe40008010812 */
[----:B------:R-:W-:Y:S01]  /*41f0*/  FFMA.FTZ R208, R209, UR36, -R18 ;  /* 0x00000024d1d07c23 */ /* 0x000fe20008010812 */
[----:B------:R-:W-:Y:S01]  /*4200*/  FSEL R18, R203, -INF , P1 ;  /* 0xff800000cb127808 */ /* 0x000fe20000800000 */
[--C-:B------:R-:W-:Y:S01]  /*4210*/  FFMA.FTZ R14, R14, UR36, -R15.reuse ;  /* 0x000000240e0e7c23 */ /* 0x100fe2000801080f */
[----:B------:R-:W-:Y:S01]  /*4220*/  FFMA.FTZ R15, R211, UR36, -R15 ;  /* 0x00000024d30f7c23 */ /* 0x000fe2000801080f */
[--C-:B------:R-:W-:Y:S02]  /*4230*/  FFMA.FTZ R209, R16, UR36, -R19.reuse ;  /* 0x0000002410d17c23 */ /* 0x100fe40008010813 */
[----:B------:R-:W-:Y:S01]  /*4240*/  FFMA.FTZ R211, R18, UR36, -R19 ;  /* 0x0000002412d37c23 */ /* 0x000fe20008010813 */
[----:B------:R-:W-:Y:S01]  /*4250*/  FSEL R19, R204, -INF , P2 ;  /* 0xff800000cc137808 */ /* 0x000fe20001000000 */
[----:B------:R1:W-:Y:S01]  /*4260*/  MUFU.EX2 R16, R214 ;  /* 0x000000d600107308 */ /* 0x0003e20000000800 */
[----:B------:R-:W-:Y:S01]  /*4270*/  UIADD3 UR10, UR4, 0x306, URZ ;  /* 0x00000306040a7890 */ /* 0x000fe2000fffe03f */
[----:B------:R-:W-:-:S02]  /*4280*/  FSEL R204, R193, -INF , P2 ;  /* 0xff800000c1cc7808 */ /* 0x000fc40001000000 */
[----:B-1----:R-:W-:Y:S01]  /*4290*/  FFMA.FTZ R214, R19, UR36, -R20 ;  /* 0x0000002413d67c23 */ /* 0x002fe20008010814 */
[----:B------:R-:W-:Y:S01]  /*42a0*/  FSEL R19, R192, -INF , P2 ;  /* 0xff800000c0137808 */ /* 0x000fe20001000000 */
[----:B------:R-:W-:Y:S01]  /*42b0*/  UMOV UR11, 0x40000040 ;  /* 0x40000040000b7882 */ /* 0x000fe20000000000 */
[----:B------:R-:W-:Y:S02]  /*42c0*/  WARPGROUP.DEPBAR.LE gsb0, 0x0 ;  /* 0x00008000000079c5 */ /* 0x000fe40000010000 */
[----:B------:R-:W1:Y:S04]  /*42d0*/  LDS.64 R200, [R237+0x2e380] ;  /* 0x02e38000edc87984 */ /* 0x000e680000000a00 */
[----:B------:R-:W4:Y:S01]  /*42e0*/  LDS.64 R192, [R237+0x2e3a0] ;  /* 0x02e3a000edc07984 */ /* 0x000f220000000a00 */
        /* <DEDUP_REMOVED lines=8> */
[----:B------:R-:W-:-:S05]  /*4370*/  FSEL R213, R206, -INF , P1 ;  /* 0xff800000ced57808 */ /* 0x000fca0000800000 */
[----:B------:R-:W-:Y:S01]  /*4380*/  FFMA.FTZ R213, R213, UR36, -R20 ;  /* 0x00000024d5d57c23 */ /* 0x000fe20008010814 */
[----:B------:R-:W-:Y:S02]  /*4390*/  FSEL R20, R205, -INF , P2 ;  /* 0xff800000cd147808 */ /* 0x000fe40001000000 */
[----:B------:R-:W-:-:S03]  /*43a0*/  FSEL R203, R194, -INF , P1 ;  /* 0xff800000c2cb7808 */ /* 0x000fc60000800000 */
[----:B------:R-:W-:Y:S02]  /*43b0*/  FFMA.FTZ R194, R20, UR36, -R21 ;  /* 0x0000002414c27c23 */ /* 0x000fe40008010815 */
        /* <DEDUP_REMOVED lines=13> */
[--C-:B------:R-:W-:Y:S01]  /*4490*/  FFMA.FTZ R202, R19, UR36, -R22.reuse ;  /* 0x0000002413ca7c23 */ /* 0x100fe20008010816 */
[----:B------:R-:W-:Y:S01]  /*44a0*/  FFMA.FTZ R203, R203, UR36, -R22 ;  /* 0x00000024cbcb7c23 */ /* 0x000fe20008010816 */
[----:B------:R-:W-:Y:S01]  /*44b0*/  FSEL R22, R195, -INF , P1 ;  /* 0xff800000c3167808 */ /* 0x000fe20000800000 */
[----:B------:R-:W-:Y:S01]  /*44c0*/  FFMA.FTZ R204, R204, UR36, -R23 ;  /* 0x00000024cccc7c23 */ /* 0x000fe20008010817 */
[----:B------:R-:W-:-:S03]  /*44d0*/  FSEL R206, R207, -INF , P1 ;  /* 0xff800000cfce7808 */ /* 0x000fc60000800000 */
[----:B------:R-:W-:Y:S01]  /*44e0*/  FFMA.FTZ R207, R22, UR36, -R23 ;  /* 0x0000002416cf7c23 */ /* 0x000fe20008010817 */
[----:B------:R-:W-:Y:S01]  /*44f0*/  FSEL R23, R196, -INF , P2 ;  /* 0xff800000c4177808 */ /* 0x000fe20001000000 */
[----:B------:R-:W-:Y:S02]  /*4500*/  FFMA.FTZ R206, R206, UR36, -R21 ;  /* 0x00000024cece7c23 */ /* 0x000fe40008010815 */
[----:B------:R4:W-:Y:S02]  /*4510*/  MUFU.EX2 R21, R208 ;  /* 0x000000d000157308 */ /* 0x0009e40000000800 */
[----:B----4-:R-:W-:Y:S01]  /*4520*/  FFMA.FTZ R208, R23, UR36, -R232 ;  /* 0x0000002417d07c23 */ /* 0x010fe200080108e8 */
[----:B------:R-:W-:-:S05]  /*4530*/  LOP3.LUT R23, R236, 0x2800000, RZ, 0xfc, !PT ;  /* 0x02800000ec177812 */ /* 0x000fca00078efcff */
[----:B------:R-:W-:Y:S01]  /*4540*/  IMAD R23, R0, 0x500, R23 ;  /* 0x0000050000177824 */ /* 0x000fe200078e0217 */
[----:B------:R-:W-:Y:S01]  /*4550*/  UIADD3 UR4, UR4, 0x486, URZ ;  /* 0x0000048604047890 */ /* 0x000fe2000fffe03f */
[----:B------:R4:W-:Y:S01]  /*4560*/  MUFU.EX2 R18, R215 ;  /* 0x000000d700127308 */ /* 0x0009e20000000800 */
[----:B------:R-:W-:Y:S02]  /*4570*/  FADD.FTZ R220, R191, -R193 ;  /* 0x800000c1bfdc7221 */ /* 0x000fe40000010000 */
[----:B------:R-:W-:-:S05]  /*4580*/  R2UR UR12, R23 ;  /* 0x00000000170c72ca */ /* 0x000fca00000e0000 */
[----:B------:R2:W-:Y:S01]  /*4590*/  MUFU.EX2 R19, R212 ;  /* 0x000000d400137308 */ /* 0x0005e20000000800 */
[----:B----4-:R-:W-:Y:S01]  /*45a0*/  FADD.FTZ R215, R190, -R192 ;  /* 0x800000c0bed77221 */ /* 0x010fe20000010000 */
[----:B------:R-:W-:-:S06]  /*45b0*/  UMOV UR6, UR4 ;  /* 0x0000000400067c82 */ /* 0x000fcc0008000000 */
[----:B------:R4:W-:Y:S01]  /*45c0*/  MUFU.EX2 R22, R209 ;  /* 0x000000d100167308 */ /* 0x0009e20000000800 */
[----:B--2---:R-:W-:Y:S01]  /*45d0*/  FADD.FTZ R212, R187, -R201 ;  /* 0x800000c9bbd47221 */ /* 0x004fe20000010000 */
[----:B------:R-:W-:-:S06]  /*45e0*/  WARPGROUP.DEPBAR.LE gsb0, 0x0 ;  /* 0x00008000000079c5 */ /* 0x000fcc0000010000 */
[----:B------:R2:W-:Y:S01]  /*45f0*/  MUFU.EX2 R23, R211 ;  /* 0x000000d300177308 */ /* 0x0005e20000000800 */
[----:B----4-:R-:W-:Y:S01]  /*4600*/  FADD.FTZ R209, R186, -R200 ;  /* 0x800000c8bad17221 */ /* 0x010fe20000010000 */
[----:B------:R-:W4:Y:S01]  /*4610*/  LDS.64 R190, [R237+0x2e400] ;  /* 0x02e40000edbe7984 */ /* 0x000f220000000a00 */
[----:B------:R-:W-:Y:S01]  /*4620*/  UMOV UR7, 0x40000040 ;  /* 0x4000004000077882 */ /* 0x000fe20000000000 */
[----:B--2---:R-:W-:Y:S02]  /*4630*/  FADD.FTZ R211, R185, -R201 ;  /* 0x800000c9b9d37221 */ /* 0x004fe40000010000 */
[----:B------:R-:W-:Y:S01]  /*4640*/  LDS.64 R200, [R237+0x2e3e0] ;  /* 0x02e3e000edc87984 */ /* 0x000fe20000000a00 */
[----:B------:R-:W-:Y:S01]  /*4650*/  WARPGROUP.ARRIVE ;  /* 0x00000000000079c5 */ /* 0x000fe20000000000 */
[----:B------:R-:W-:Y:S01]  /*4660*/  UMOV UR4, UR8 ;  /* 0x0000000800047c82 */ /* 0x000fe20008000000 */
[----:B------:R-:W-:-:S04]  /*4670*/  UMOV UR5, UR9 ;  /* 0x0000000900057c82 */ /* 0x000fc80008000000 */
[----:B------:R-:W-:Y:S01]  /*4680*/  HGMMA.64x16x16.F32.BF16 R152, gdesc[UR4], R152, gsb0 ;  /* 0x00200000049879f0 */ /* 0x000fe20008001898 */
[----:B------:R-:W-:Y:S01]  /*4690*/  FSEL R195, R198, -INF , P1 ;  /* 0xff800000c6c37808 */ /* 0x000fe20000800000 */
[----:B------:R2:W-:Y:S01]  /*46a0*/  MUFU.EX2 R185, R194 ;  /* 0x000000c200b97308 */ /* 0x0005e20000000800 */
[----:B------:R-:W-:-:S03]  /*46b0*/  FSEL R196, R197, -INF , P2 ;  /* 0xff800000c5c47808 */ /* 0x000fc60001000000 */
[----:B------:R-:W-:Y:S02]  /*46c0*/  FFMA.FTZ R232, R195, UR36, -R232 ;  /* 0x00000024c3e87c23 */ /* 0x000fe400080108e8 */
[----:B------:R-:W-:Y:S01]  /*46d0*/  FFMA.FTZ R205, R196, UR36, -R233 ;  /* 0x00000024c4cd7c23 */ /* 0x000fe200080108e9 */
[----:B------:R-:W-:-:S05]  /*46e0*/  FSEL R198, R199, -INF , P1 ;  /* 0xff800000c7c67808 */ /* 0x000fca0000800000 */
[----:B------:R-:W-:Y:S01]  /*46f0*/  FFMA.FTZ R233, R198, UR36, -R233 ;  /* 0x00000024c6e97c23 */ /* 0x000fe200080108e9 */
[----:B------:R-:W5:Y:S01]  /*4700*/  MUFU.EX2 R6, R6 ;  /* 0x0000000600067308 */ /* 0x000f620000000800 */
[----:B------:R-:W-:Y:S02]  /*4710*/  WARPGROUP.DEPBAR.LE gsb0, 0x0 ;  /* 0x00008000000079c5 */ /* 0x000fe40000010000 */
[----:B------:R-:W4:Y:S04]  /*4720*/  LDS.64 R192, [R237+0x2e420] ;  /* 0x02e42000edc07984 */ /* 0x000f280000000a00 */
[----:B--2---:R-:W2:Y:S04]  /*4730*/  LDS.64 R194, [R237+0x2e460] ;  /* 0x02e46000edc27984 */ /* 0x004ea80000000a00 */
[----:B------:R-:W2:Y:S04]  /*4740*/  LDS.64 R196, [R237+0x2e440] ;  /* 0x02e44000edc47984 */ /* 0x000ea80000000a00 */
[----:B------:R-:W3:Y:S04]  /*4750*/  LDS.64 R198, [R237+0x2e480] ;  /* 0x02e48000edc67984 */ /* 0x000ee80000000a00 */
[----:B------:R-:W3:Y:S01]  /*4760*/  LDS.64 R236, [R237+0x2e4a0] ;  /* 0x02e4a000edec7984 */ /* 0x000ee20000000a00 */
[----:B-1----:R-:W-:Y:S01]  /*4770*/  FADD.FTZ R178, R178, -R188 ;  /* 0x800000bcb2b27221 */ /* 0x002fe20000010000 */
[--C-:B------:R-:W-:Y:S01]  /*4780*/  FADD.FTZ R179, R179, -R189.reuse ;  /* 0x800000bdb3b37221 */ /* 0x100fe20000010000 */
[----:B------:R-:W1:Y:S01]  /*4790*/  MUFU.EX2 R216, R216 ;  /* 0x000000d800d87308 */ /* 0x000e620000000800 */
[----:B------:R-:W-:Y:S01]  /*47a0*/  FMUL.FTZ R211, R7, R211 ;  /* 0x000000d307d37220 */ /* 0x000fe20000410000 */
[----:B------:R-:W-:Y:S01]  /*47b0*/  FMUL.FTZ R178, R217, R178 ;  /* 0x000000b2d9b27220 */ /* 0x000fe20000410000 */
[----:B-----5:R-:W-:Y:S01]  /*47c0*/  FMUL.FTZ R179, R6, R179 ;  /* 0x000000b306b37220 */ /* 0x020fe20000410000 */
[----:B------:R-:W-:Y:S01]  /*47d0*/  FADD.FTZ R177, R177, -R189 ;  /* 0x800000bdb1b17221 */ /* 0x000fe20000010000 */
[----:B----4-:R-:W-:Y:S01]  /*47e0*/  FADD.FTZ R170, R170, -R190 ;  /* 0x800000beaaaa7221 */ /* 0x010fe20000010000 */
[----:B------:R-:W-:-:S02]  /*47f0*/  FADD.FTZ R189, R169, -R191 ;  /* 0x800000bfa9bd7221 */ /* 0x000fc40000010000 */
[----:B------:R4:W-:Y:S01]  /*4800*/  MUFU.EX2 R186, R206 ;  /* 0x000000ce00ba7308 */ /* 0x0009e20000000800 */
[----:B------:R-:W-:-:S07]  /*4810*/  FADD.FTZ R171, R171, -R191 ;  /* 0x800000bfabab7221 */ /* 0x000fce0000010000 */
[----:B------:R-:W5:Y:S01]  /*4820*/  MUFU.EX2 R226, R226 ;  /* 0x000000e200e27308 */ /* 0x000f620000000800 */
[--C-:B------:R-:W-:Y:S01]  /*4830*/  FADD.FTZ R172, R172, -R192.reuse ;  /* 0x800000c0acac7221 */ /* 0x100fe20000010000 */
[----:B------:R-:W-:Y:S01]  /*4840*/  FADD.FTZ R174, R174, -R192 ;  /* 0x800000c0aeae7221 */ /* 0x000fe20000010000 */
[----:B------:R-:W-:Y:S01]  /*4850*/  FMUL.FTZ R192, R224, R210 ;  /* 0x000000d2e0c07220 */ /* 0x000fe20000410000 */
[----:B------:R-:W-:Y:S01]  /*4860*/  F2FP.BF16.F32.PACK_AB R224, R7, R224 ;  /* 0x000000e007e0723e */ /* 0x000fe200000010ff */
[--C-:B--2---:R-:W-:Y:S01]  /*4870*/  FADD.FTZ R164, R164, -R194.reuse ;  /* 0x800000c2a4a47221 */ /* 0x104fe20000010000 */
[----:B------:R-:W-:Y:S01]  /*4880*/  FADD.FTZ R166, R166, -R194 ;  /* 0x800000c2a6a67221 */ /* 0x000fe20000010000 */
[----:B------:R-:W-:Y:S01]  /*4890*/  FMUL.FTZ R194, R231, R214 ;  /* 0x000000d6e7c27220 */ /* 0x000fe20000410000 */
[----:B------:R-:W-:Y:S01]  /*48a0*/  FMUL.FTZ R7, R229, R218 ;  /* 0x000000dae5077220 */ /* 0x000fe20000410000 */
[----:B------:R-:W2:Y:S01]  /*48b0*/  MUFU.EX2 R225, R225 ;  /* 0x000000e100e17308 */ /* 0x000ea20000000800 */
[----:B----4-:R-:W-:Y:S01]  /*48c0*/  FADD.FTZ R206, R176, -R188 ;  /* 0x800000bcb0ce7221 */ /* 0x010fe20000010000 */
[----:B------:R-:W-:Y:S01]  /*48d0*/  FADD.FTZ R188, R168, -R190 ;  /* 0x800000bea8bc7221 */ /* 0x000fe20000010000 */
[----:B------:R-:W-:Y:S01]  /*48e0*/  FADD.FTZ R190, R173, -R193 ;  /* 0x800000c1adbe7221 */ /* 0x000fe20000010000 */
[--C-:B------:R-:W-:Y:S01]  /*48f0*/  FADD.FTZ R191, R161, -R197.reuse ;  /* 0x800000c5a1bf7221 */ /* 0x100fe20000010000 */
[----:B------:R-:W-:-:S03]  /*4900*/  FADD.FTZ R163, R163, -R197 ;  /* 0x800000c5a3a37221 */ /* 0x000fc60000010000 */
[----:B------:R-:W4:Y:S01]  /*4910*/  MUFU.EX2 R227, R227 ;  /* 0x000000e300e37308 */ /* 0x000f220000000800 */
[----:B------:R-:W-:Y:S01]  /*4920*/  FADD.FTZ R173, R160, -R196 ;  /* 0x800000c4a0ad7221 */ /* 0x000fe20000010000 */
[----:B------:R-:W-:Y:S02]  /*4930*/  F2FP.BF16.F32.PACK_AB R194, R7, R194 ;  /* 0x000000c207c2723e */ /* 0x000fe400000010ff */
[----:B------:R-:W-:-:S04]  /*4940*/  F2FP.BF16.F32.PACK_AB R197, R179, R178 ;  /* 0x000000b2b3c5723e */ /* 0x000fc800000010ff */
[----:B------:R-:W4:Y:S01]  /*4950*/  MUFU.EX2 R8, R8 ;  /* 0x0000000800087308 */ /* 0x000f220000000800 */
[----:B------:R-:W-:-:S07]  /*4960*/  FADD.FTZ R162, R162, -R196 ;  /* 0x800000c4a2a27221 */ /* 0x000fce0000010000 */
[----:B------:R-:W4:Y:S08]  /*4970*/  MUFU.EX2 R10, R10 ;  /* 0x0000000a000a7308 */ /* 0x000f300000000800 */
        /* <DEDUP_REMOVED lines=13> */
[----:B------:R4:W4:Y:S08]  /*4a50*/  MUFU.EX2 R7, R205 ;  /* 0x000000cd00077308 */ /* 0x0009300000000800 */
[----:B------:R-:W4:Y:S01]  /*4a60*/  MUFU.EX2 R179, R233 ;  /* 0x000000e900b37308 */ /* 0x000f220000000800 */
        /* <DEDUP_REMOVED lines=8> */
[----:B------:R-:W-:Y:S01]  /*4af0*/  FADD.FTZ R175, R175, -R193 ;  /* 0x800000c1afaf7221 */ /* 0x000fe20000010000 */
[--C-:B------:R-:W-:Y:S01]  /*4b00*/  FADD.FTZ R165, R165, -R195.reuse ;  /* 0x800000c3a5a57221 */ /* 0x100fe20000010000 */
[----:B------:R-:W-:Y:S01]  /*4b10*/  FADD.FTZ R167, R167, -R195 ;  /* 0x800000c3a7a77221 */ /* 0x000fe20000010000 */
[--C-:B---3--:R-:W-:Y:S01]  /*4b20*/  FADD.FTZ R152, R152, -R198.reuse ;  /* 0x800000c698987221 */ /* 0x108fe20000010000 */
[----:B------:R-:W-:Y:S01]  /*4b30*/  FADD.FTZ R154, R154, -R198 ;  /* 0x800000c69a9a7221 */ /* 0x000fe20000010000 */
[--C-:B------:R-:W-:Y:S01]  /*4b40*/  FADD.FTZ R153, R153, -R199.reuse ;  /* 0x800000c799997221 */ /* 0x100fe20000010000 */
[----:B------:R-:W-:Y:S01]  /*4b50*/  FADD.FTZ R155, R155, -R199 ;  /* 0x800000c79b9b7221 */ /* 0x000fe20000010000 */
[--C-:B------:R-:W-:Y:S01]  /*4b60*/  FADD.FTZ R156, R156, -R236.reuse ;  /* 0x800000ec9c9c7221 */ /* 0x100fe20000010000 */
[----:B------:R-:W-:Y:S01]  /*4b70*/  FADD.FTZ R158, R158, -R236 ;  /* 0x800000ec9e9e7221 */ /* 0x000fe20000010000 */
[--C-:B------:R-:W-:Y:S01]  /*4b80*/  FADD.FTZ R157, R157, -R237.reuse ;  /* 0x800000ed9d9d7221 */ /* 0x100fe20000010000 */
[----:B------:R-:W-:Y:S01]  /*4b90*/  FADD.FTZ R159, R159, -R237 ;  /* 0x800000ed9f9f7221 */ /* 0x000fe20000010000 */
[----:B-----5:R-:W-:Y:S01]  /*4ba0*/  FMUL.FTZ R193, R226, R209 ;  /* 0x000000d1e2c17220 */ /* 0x020fe20000410000 */
[----:B--2---:R-:W-:Y:S01]  /*4bb0*/  FMUL.FTZ R212, R225, R212 ;  /* 0x000000d4e1d47220 */ /* 0x004fe20000410000 */
[----:B------:R-:W-:Y:S01]  /*4bc0*/  FMUL.FTZ R195, R219, R215 ;  /* 0x000000d7dbc37220 */ /* 0x000fe20000410000 */
[----:B----4-:R-:W-:Y:S01]  /*4bd0*/  FMUL.FTZ R220, R227, R220 ;  /* 0x000000dce3dc7220 */ /* 0x010fe20000410000 */
[----:B------:R-:W-:Y:S01]  /*4be0*/  F2FP.BF16.F32.PACK_AB R205, R163, R162 ;  /* 0x000000a2a3cd723e */ /* 0x000fe200000010ff */
[----:B------:R-:W-:Y:S01]  /*4bf0*/  FMUL.FTZ R180, R8, R180 ;  /* 0x000000b408b47220 */ /* 0x000fe20000410000 */
[----:B------:R-:W-:Y:S01]  /*4c00*/  F2FP.BF16.F32.PACK_AB R196, R177, R196 ;  /* 0x000000c4b1c4723e */ /* 0x000fe200000010ff */
        /* <DEDUP_REMOVED lines=52> */
[----:B------:R-:W-:-:S03]  /*4f50*/  F2FP.BF16.F32.PACK_AB R227, R227, R219 ;  /* 0x000000dbe3e3723e */ /* 0x000fc600000010ff */
        /* <DEDUP_REMOVED lines=31> */
[----:B------:R-:W-:Y:S01]  /*5150*/  UMOV UR11, 0x40000040 ;  /* 0x40000040000b7882 */ /* 0x000fe20000000000 */
[----:B------:R-:W-:Y:S01]  /*5160*/  UMOV UR10, UR12 ;  /* 0x0000000c000a7c82 */ /* 0x000fe20008000000 */
[----:B------:R-:W-:-:S02]  /*5170*/  WARPGROUP.DEPBAR.LE gsb0, 0x0 ;  /* 0x00008000000079c5 */ /* 0x000fc40000010000 */
        /* <DEDUP_REMOVED lines=8> */
[----:B--2---:R-:W-:-:S05]  /*5200*/  IMAD R8, R163, 0x4000, R230 ;  /* 0x00004000a3087824 */ /* 0x004fca00078e02e6 */
[----:B------:R-:W-:Y:S01]  /*5210*/  R2UR UR5, R8 ;  /* 0x00000000080572ca */ /* 0x000fe200000e0000 */
[----:B------:R-:W-:Y:S02]  /*5220*/  WARPGROUP.DEPBAR.LE gsb0, 0x0 ;  /* 0x00008000000079c5 */ /* 0x000fe40000010000 */
[----:B------:R-:W-:-:S06]  /*5230*/  WARPGROUP.ARRIVE ;  /* 0x00000000000079c5 */ /* 0x000fcc0000000000 */
[----:B------:R-:W-:Y:S01]  /*5240*/  HGMMA.64x128x16.F32.BF16 R88, R176, gdesc[UR8].tnspB, R88, gsb0 ;  /* 0x41e00008b0587df0 */ /* 0x000fe20008001858 */
[----:B---3--:R-:W-:-:S05]  /*5250*/  LEA R164, R165, R164, 0x18 ;  /* 0x000000a4a5a47211 */ /* 0x008fca00078ec0ff */
[----:B------:R-:W-:-:S05]  /*5260*/  VIADD R164, R164, 0x2e800 ;  /* 0x0002e800a4a47836 */ /* 0x000fca0000000000 */
[----:B------:R-:W-:-:S04]  /*5270*/  SHF.R.U32.HI R6, RZ, 0x4, R164 ;  /* 0x00000004ff067819 */ /* 0x000fc800000116a4 */
[----:B------:R-:W-:-:S04]  /*5280*/  LOP3.LUT R6, R6, 0x3fff, RZ, 0xc0, !PT ;  /* 0x00003fff06067812 */ /* 0x000fc800078ec0ff */
[----:B------:R-:W-:-:S05]  /*5290*/  LOP3.LUT R9, R6, 0x10000, RZ, 0xfc, !PT ;  /* 0x0001000006097812 */ /* 0x000fca00078efcff */
[----:B------:R-:W-:Y:S01]  /*52a0*/  IMAD R9, R0, 0x500, R9 ;  /* 0x0000050000097824 */ /* 0x000fe200078e0209 */
[----:B------:R-:W-:-:S04]  /*52b0*/  USHF.R.U32.HI UR5, URZ, 0x4, UR5 ;  /* 0x000000043f057899 */ /* 0x000fc80008011605 */
[----:B------:R-:W-:Y:S01]  /*52c0*/  R2UR UR4, R9 ;  /* 0x00000000090472ca */ /* 0x000fe200000e0000 */
[----:B------:R-:W-:Y:S01]  /*52d0*/  ULOP3.LUT UR6, UR5, 0x3fff, URZ, 0xc0, !UPT ;  /* 0x00003fff05067892 */ /* 0x000fe2000f8ec03f */
[----:B------:R-:W-:Y:S01]  /*52e0*/  UMOV UR11, 0x40000040 ;  /* 0x40000040000b7882 */ /* 0x000fe20000000000 */
[----:B------:R-:W-:-:S05]  /*52f0*/  UMOV UR9, 0x40000040 ;  /* 0x4000004000097882 */ /* 0x000fca0000000000 */
[----:B------:R-:W-:-:S05]  /*5300*/  UMOV UR8, UR6 ;  /* 0x0000000600087c82 */ /* 0x000fca0008000000 */
        /* <DEDUP_REMOVED lines=255> */
.L_x_502:
[----:B------:R-:W-:Y:S01]  /*6300*/  LOP3.LUT R5, R5, 0x2800000, RZ, 0xfc, !PT ;  /* 0x0280000005057812 */ /* 0x000fe200078efcff */
[----:B------:R-:W-:Y:S01]  /*6310*/  UMOV UR7, 0x40000040 ;  /* 0x4000004000077882 */ /* 0x000fe20000000000 */
[----:B------:R-:W1:Y:S03]  /*6320*/  S2R R6, SR_TID.X ;  /* 0x0000000000067919 */ /* 0x000e660000002100 */
[----:B------:R-:W-:-:S05]  /*6330*/  IMAD R5, R0, 0x500, R5 ;  /* 0x0000050000057824 */ /* 0x000fca00078e0205 */
        /* <DEDUP_REMOVED lines=52> */
.L_x_503:
        /* <DEDUP_REMOVED lines=12> */
[----:B------:R-:W-:Y:S01]  /*6740*/  ULDC UR4, c[0x0][0x740] ;  /* 0x0001d00000047ab9 */ /* 0x000fe20000000800 */
[----:B------:R-:W-:Y:S01]  /*6750*/  PLOP3.LUT P0, PT, PT, PT, PT, 0x8, 0x0 ;  /* 0x000000000000781c */ /* 0x000fe20003f0e170 */
        /* <DEDUP_REMOVED lines=63> */
[----:B------:R-:W-:-:S07]  /*6b50*/  FMUL.FTZ R87, R87, UR4 ;  /* 0x0000000457577c20 */ /* 0x000fce0008410000 */
.L_x_486:
[----:B------:R-:W-:Y:S05]  /*6b60*/  @P0 BRA `(.L_x_505) ;  /* 0x0000001c00b00947 */ /* 0x000fea0003800000 */
[----:B------:R-:W2:Y:S01]  /*6b70*/  LDL R152, [R1+0x1c] ;  /* 0x00001c0001987983 */ /* 0x000ea20000100800 */
[----:B------:R-:W3:Y:S01]  /*6b80*/  S2UR UR5, SR_CgaCtaId ;  /* 0x00000000000579c3 */ /* 0x000ee20000008800 */
[----:B------:R-:W-:Y:S01]  /*6b90*/  UMOV UR4, 0x400 ;  /* 0x0000040000047882 */ /* 0x000fe20000000000 */
[----:B------:R-:W-:Y:S01]  /*6ba0*/  F2FP.BF16.F32.PACK_AB R88, R89, R88 ;  /* 0x000000585958723e */ /* 0x000fe200000010ff */
[----:B------:R-:W4:Y:S01]  /*6bb0*/  S2R R16, SR_TID.X ;  /* 0x0000000000107919 */ /* 0x000f220000002100 */
[----:B------:R-:W-:Y:S02]  /*6bc0*/  F2FP.BF16.F32.PACK_AB R89, R91, R90 ;  /* 0x0000005a5b59723e */ /* 0x000fe400000010ff */
[----:B------:R-:W-:Y:S02]  /*6bd0*/  F2FP.BF16.F32.PACK_AB R96, R97, R96 ;  /* 0x000000606160723e */ /* 0x000fe400000010ff */
[----:B------:R-:W-:Y:S01]  /*6be0*/  F2FP.BF16.F32.PACK_AB R90, R93, R92 ;  /* 0x0000005c5d5a723e */ /* 0x000fe200000010ff */
[----:B------:R-:W1:Y:S01]  /*6bf0*/  LDC.64 R26, c[0x0][0x870] ;  /* 0x00021c00ff1a7b82 */ /* 0x000e620000000a00 */
[----:B------:R-:W-:-:S02]  /*6c00*/  F2FP.BF16.F32.PACK_AB R91, R95, R94 ;  /* 0x0000005e5f5b723e */ /* 0x000fc400000010ff */
[----:B------:R-:W-:Y:S02]  /*6c10*/  F2FP.BF16.F32.PACK_AB R97, R99, R98 ;  /* 0x000000626361723e */ /* 0x000fe400000010ff */
[----:B------:R-:W-:Y:S02]  /*6c20*/  F2FP.BF16.F32.PACK_AB R104, R105, R104 ;  /* 0x000000686968723e */ /* 0x000fe400000010ff */
[----:B------:R-:W-:Y:S01]  /*6c30*/  F2FP.BF16.F32.PACK_AB R98, R101, R100 ;  /* 0x000000646562723e */ /* 0x000fe200000010ff */
[----:B------:R-:W2:Y:S01]  /*6c40*/  LDC.64 R38, c[0x0][0x850] ;  /* 0x00021400ff267b82 */ /* 0x000ea20000000a00 */
[----:B------:R-:W-:Y:S02]  /*6c50*/  F2FP.BF16.F32.PACK_AB R99, R103, R102 ;  /* 0x000000666763723e */ /* 0x000fe400000010ff */
[----:B------:R-:W-:Y:S02]  /*6c60*/  F2FP.BF16.F32.PACK_AB R105, R107, R106 ;  /* 0x0000006a6b69723e */ /* 0x000fe400000010ff */
[----:B------:R-:W-:Y:S01]  /*6c70*/  F2FP.BF16.F32.PACK_AB R112, R113, R112 ;  /* 0x000000707170723e */ /* 0x000fe200000010ff */
[----:B---3--:R-:W-:Y:S01]  /*6c80*/  ULEA UR4, UR5, UR4, 0x18 ;  /* 0x0000000405047291 */ /* 0x008fe2000f8ec03f */
[----:B------:R-:W-:-:S02]  /*6c90*/  F2FP.BF16.F32.PACK_AB R106, R109, R108 ;  /* 0x0000006c6d6a723e */ /* 0x000fc400000010ff */
[----:B------:R-:W-:Y:S02]  /*6ca0*/  F2FP.BF16.F32.PACK_AB R107, R111, R110 ;  /* 0x0000006e6f6b723e */ /* 0x000fe400000010ff */
[----:B------:R-:W-:Y:S02]  /*6cb0*/  F2FP.BF16.F32.PACK_AB R113, R115, R114 ;  /* 0x000000727371723e */ /* 0x000fe400000010ff */
[----:B------:R-:W-:Y:S02]  /*6cc0*/  F2FP.BF16.F32.PACK_AB R120, R121, R120 ;  /* 0x000000787978723e */ /* 0x000fe400000010ff */
[----:B------:R-:W-:Y:S01]  /*6cd0*/  F2FP.BF16.F32.PACK_AB R114, R117, R116 ;  /* 0x000000747572723e */ /* 0x000fe200000010ff */
[----:B----4-:R-:W-:Y:S01]  /*6ce0*/  VIADD R16, R16, 0xffffff80 ;  /* 0xffffff8010107836 */ /* 0x010fe20000000000 */
[----:B------:R-:W-:Y:S02]  /*6cf0*/  F2FP.BF16.F32.PACK_AB R115, R119, R118 ;  /* 0x000000767773723e */ /* 0x000fe400000010ff */
[----:B------:R-:W-:-:S02]  /*6d00*/  F2FP.BF16.F32.PACK_AB R121, R123, R122 ;  /* 0x0000007a7b79723e */ /* 0x000fc400000010ff */
[----:B------:R-:W-:Y:S02]  /*6d10*/  SHF.R.S32.HI R15, RZ, 0x1f, R16 ;  /* 0x0000001fff0f7819 */ /* 0x000fe40000011410 */
[----:B------:R-:W-:Y:S02]  /*6d20*/  F2FP.BF16.F32.PACK_AB R128, R129, R128 ;  /* 0x000000808180723e */ /* 0x000fe400000010ff */
[CC--:B------:R-:W-:Y:S02]  /*6d30*/  LEA.HI R0, R15.reuse, R16.reuse, RZ, 0x4 ;  /* 0x000000100f007211 */ /* 0x0c0fe400078f20ff */
[----:B------:R-:W-:Y:S02]  /*6d40*/  LEA.HI R19, R15, R16, RZ, 0x5 ;  /* 0x000000100f137211 */ /* 0x000fe400078f28ff */
[----:B-1----:R-:W-:Y:S02]  /*6d50*/  LOP3.LUT R3, R0, 0xfffffff0, RZ, 0xc0, !PT ;  /* 0xfffffff000037812 */ /* 0x002fe400078ec0ff */
[----:B------:R-:W-:Y:S01]  /*6d60*/  SHF.R.S32.HI R0, RZ, 0x4, R0 ;  /* 0x00000004ff007819 */ /* 0x000fe20000011400 */
[----:B------:R-:W-:Y:S01]  /*6d70*/  IMAD.SHL.U32 R19, R19, 0x20, RZ ;  /* 0x0000002013137824 */ /* 0x000fe200078e00ff */
[----:B------:R-:W-:Y:S01]  /*6d80*/  F2FP.BF16.F32.PACK_AB R122, R125, R124 ;  /* 0x0000007c7d7a723e */ /* 0x000fe200000010ff */
[----:B------:R-:W-:Y:S01]  /*6d90*/  IMAD.IADD R2, R16, 0x1, -R3 ;  /* 0x0000000110027824 */ /* 0x000fe200078e0a03 */
[----:B------:R-:W-:Y:S01]  /*6da0*/  F2FP.BF16.F32.PACK_AB R123, R127, R126 ;  /* 0x0000007e7f7b723e */ /* 0x000fe200000010ff */
[----:B------:R-:W-:Y:S01]  /*6db0*/  IMAD.SHL.U32 R18, R0, 0x8, RZ ;  /* 0x0000000800127824 */ /* 0x000fe200078e00ff */
[----:B------:R-:W-:Y:S01]  /*6dc0*/  LOP3.LUT R20, R19, 0x7ffffc00, RZ, 0xc0, !PT ;  /* 0x7ffffc0013147812 */ /* 0x000fe200078ec0ff */
[----:B------:R-:W-:Y:S01]  /*6dd0*/  IMAD.MOV.U32 R19, RZ, RZ, 0x40 ;  /* 0x00000040ff137424 */ /* 0x000fe200078e00ff */
[----:B------:R-:W-:-:S02]  /*6de0*/  SHF.R.S32.HI R3, RZ, 0x1f, R2 ;  /* 0x0000001fff037819 */ /* 0x000fc40000011402 */
[----:B------:R-:W-:Y:S02]  /*6df0*/  F2FP.BF16.F32.PACK_AB R129, R131, R130 ;  /* 0x000000828381723e */ /* 0x000fe400000010ff */
[----:B------:R-:W-:Y:S02]  /*6e00*/  LEA.HI R13, R3, R2, RZ, 0x3 ;  /* 0x00000002030d7211 */ /* 0x000fe400078f18ff */
[----:B------:R-:W-:Y:S02]  /*6e10*/  F2FP.BF16.F32.PACK_AB R136, R137, R136 ;  /* 0x000000888988723e */ /* 0x000fe400000010ff */
[----:B------:R-:W-:Y:S02]  /*6e20*/  LOP3.LUT R3, R13, 0xfffffff8, RZ, 0xc0, !PT ;  /* 0xfffffff80d037812 */ /* 0x000fe400078ec0ff */
[----:B------:R-:W-:Y:S02]  /*6e30*/  SHF.R.S32.HI R13, RZ, 0x3, R13 ;  /* 0x00000003ff0d7819 */ /* 0x000fe4000001140d */
[----:B------:R-:W-:Y:S01]  /*6e40*/  F2FP.BF16.F32.PACK_AB R130, R133, R132 ;  /* 0x000000848582723e */ /* 0x000fe200000010ff */
[----:B------:R-:W-:Y:S01]  /*6e50*/  IMAD.IADD R3, R2, 0x1, -R3 ;  /* 0x0000000102037824 */ /* 0x000fe200078e0a03 */
[----:B------:R-:W-:Y:S01]  /*6e60*/  F2FP.BF16.F32.PACK_AB R131, R135, R134 ;  /* 0x000000868783723e */ /* 0x000fe200000010ff */
[----:B------:R-:W-:Y:S01]  /*6e70*/  IMAD R20, R13, 0x200, R20 ;  /* 0x000002000d147824 */ /* 0x000fe200078e0214 */
[----:B------:R-:W-:Y:S01]  /*6e80*/  F2FP.BF16.F32.PACK_AB R137, R139, R138 ;  /* 0x0000008a8b89723e */ /* 0x000fe200000010ff */
[C---:B------:R-:W-:Y:S01]  /*6e90*/  IMAD.SHL.U32 R17, R3.reuse, 0x40, RZ ;  /* 0x0000004003117824 */ /* 0x040fe200078e00ff */
[----:B------:R-:W-:-:S02]  /*6ea0*/  R2P PR, R3, 0x6 ;  /* 0x0000000603007804 */ /* 0x000fc40000000000 */
[----:B------:R-:W-:Y:S02]  /*6eb0*/  F2FP.BF16.F32.PACK_AB R144, R145, R144 ;  /* 0x000000909190723e */ /* 0x000fe400000010ff */
[----:B------:R-:W-:Y:S02]  /*6ec0*/  LOP3.LUT R17, R17, 0x1c0, RZ, 0xc0, !PT ;  /* 0x000001c011117812 */ /* 0x000fe400078ec0ff */
[----:B------:R-:W-:Y:S02]  /*6ed0*/  SEL R19, R19, 0xffffffc0, !P2 ;  /* 0xffffffc013137807 */ /* 0x000fe40005000000 */
[----:B------:R-:W-:Y:S02]  /*6ee0*/  LOP3.LUT R18, R17, 0x8, R18, 0xf8, !PT ;  /* 0x0000000811127812 */ /* 0x000fe400078ef812 */
[----:B------:R-:W-:Y:S02]  /*6ef0*/  SHF.R.U32.HI R17, RZ, 0x3, R17 ;  /* 0x00000003ff117819 */ /* 0x000fe40000011611 */
[----:B------:R-:W-:-:S02]  /*6f00*/  F2FP.BF16.F32.PACK_AB R138, R141, R140 ;  /* 0x0000008c8d8a723e */ /* 0x000fc400000010ff */
[----:B------:R-:W-:Y:S01]  /*6f10*/  LOP3.LUT R17, R18, R17, RZ, 0x3c, !PT ;  /* 0x0000001112117212 */ /* 0x000fe200078e3cff */
[----:B------:R-:W-:Y:S01]  /*6f20*/  IMAD.MOV.U32 R18, RZ, RZ, 0x20 ;  /* 0x00000020ff127424 */ /* 0x000fe200078e00ff */
[----:B------:R-:W-:Y:S02]  /*6f30*/  F2FP.BF16.F32.PACK_AB R139, R143, R142 ;  /* 0x0000008e8f8b723e */ /* 0x000fe400000010ff */
[----:B------:R-:W-:Y:S01]  /*6f40*/  F2FP.BF16.F32.PACK_AB R145, R147, R146 ;  /* 0x000000929391723e */ /* 0x000fe200000010ff */
[----:B------:R-:W-:Y:S01]  /*6f50*/  IMAD.IADD R17, R17, 0x1, R20 ;  /* 0x0000000111117824 */ /* 0x000fe200078e0214 */
[----:B------:R-:W-:Y:S02]  /*6f60*/  SEL R18, R18, 0xffffffe0, !P1 ;  /* 0xffffffe012127807 */ /* 0x000fe40004800000 */
[----:B------:R-:W-:Y:S02]  /*6f70*/  F2FP.BF16.F32.PACK_AB R146, R149, R148 ;  /* 0x000000949592723e */ /* 0x000fe400000010ff */
[----:B------:R-:W-:Y:S01]  /*6f80*/  LEA R17, R17, UR4, 0x1 ;  /* 0x0000000411117c11 */ /* 0x000fe2000f8e08ff */
[----:B------:R-:W-:Y:S01]  /*6f90*/  BAR.SYNC.DEFER_BLOCKING 0x1, 0x100 ;  /* 0x0044000000007b1d */ /* 0x000fe20000010000 */
[----:B------:R-:W-:-:S02]  /*6fa0*/  F2FP.BF16.F32.PACK_AB R147, R151, R150 ;  /* 0x000000969793723e */ /* 0x000fc400000010ff */
[--C-:B------:R-:W-:Y:S02]  /*6fb0*/  IADD3 R20, R18, 0x8000, R17.reuse ;  /* 0x0000800012147810 */ /* 0x100fe40007ffe011 */
[----:B------:R-:W-:Y:S02]  /*6fc0*/  IADD3 R21, R19, 0x8000, R17 ;  /* 0x0000800013157810 */ /* 0x000fe40007ffe011 */
[----:B------:R-:W-:Y:S01]  /*6fd0*/  F2FP.BF16.F32.PACK_AB R4, R25, R4 ;  /* 0x000000041904723e */ /* 0x000fe200000010ff */
[----:B------:R-:W-:Y:S01]  /*6fe0*/  IMAD.IADD R22, R20, 0x1, R19 ;  /* 0x0000000114167824 */ /* 0x000fe200078e0213 */
[----:B------:R-:W-:Y:S01]  /*6ff0*/  F2FP.BF16.F32.PACK_AB R5, R8, R5 ;  /* 0x000000050805723e */ /* 0x000fe200000010ff */
[----:B------:R-:W2:Y:S01]  /*7000*/  LDC.64 R18, c[0x0][0x870] ;  /* 0x00021c00ff127b82 */ /* 0x000ea20000000a00 */
[----:B------:R-:W-:Y:S02]  /*7010*/  F2FP.BF16.F32.PACK_AB R6, R29, R6 ;  /* 0x000000061d06723e */ /* 0x000fe400000010ff */
[----:B------:R-:W-:-:S02]  /*7020*/  F2FP.BF16.F32.PACK_AB R7, R10, R7 ;  /* 0x000000070a07723e */ /* 0x000fc400000010ff */
[----:B------:R-:W-:Y:S02]  /*7030*/  F2FP.BF16.F32.PACK_AB R40, R41, R40 ;  /* 0x000000282928723e */ /* 0x000fe400000010ff */
[----:B------:R-:W-:Y:S02]  /*7040*/  F2FP.BF16.F32.PACK_AB R8, R33, R32 ;  /* 0x000000202108723e */ /* 0x000fe400000010ff */
[----:B------:R-:W-:Y:S02]  /*7050*/  F2FP.BF16.F32.PACK_AB R9, R12, R9 ;  /* 0x000000090c09723e */ /* 0x000fe400000010ff */
[----:B------:R-:W-:Y:S02]  /*7060*/  F2FP.BF16.F32.PACK_AB R10, R37, R36 ;  /* 0x00000024250a723e */ /* 0x000fe400000010ff */
[----:B------:R-:W-:Y:S01]  /*7070*/  F2FP.BF16.F32.PACK_AB R11, R14, R11 ;  /* 0x0000000b0e0b723e */ /* 0x000fe200000010ff */
[----:B------:R-:W-:Y:S01]  /*7080*/  STSM.16.M88.4 [R17+0x8000], R88 ;  /* 0x0080005811007844 */ /* 0x000fe20000000200 */
[----:B------:R-:W-:-:S02]  /*7090*/  F2FP.BF16.F32.PACK_AB R41, R43, R42 ;  /* 0x0000002a2b29723e */ /* 0x000fc400000010ff */
[----:B------:R-:W-:Y:S01]  /*70a0*/  F2FP.BF16.F32.PACK_AB R48, R49, R48 ;  /* 0x000000303130723e */ /* 0x000fe200000010ff */
[----:B------:R-:W-:Y:S01]  /*70b0*/  STSM.16.M88.4 [R20], R96 ;  /* 0x0000006014007844 */ /* 0x000fe20000000200 */
[----:B------:R-:W-:Y:S02]  /*70c0*/  F2FP.BF16.F32.PACK_AB R42, R45, R44 ;  /* 0x0000002c2d2a723e */ /* 0x000fe400000010ff */
[----:B------:R-:W-:Y:S01]  /*70d0*/  F2FP.BF16.F32.PACK_AB R43, R47, R46 ;  /* 0x0000002e2f2b723e */ /* 0x000fe200000010ff */
[----:B------:R-:W-:Y:S01]  /*70e0*/  STSM.16.M88.4 [R21], R104 ;  /* 0x0000006815007844 */ /* 0x000fe20000000200 */
[----:B------:R-:W-:Y:S02]  /*70f0*/  F2FP.BF16.F32.PACK_AB R49, R51, R50 ;  /* 0x000000323331723e */ /* 0x000fe400000010ff */
[----:B------:R-:W-:Y:S01]  /*7100*/  F2FP.BF16.F32.PACK_AB R56, R57, R56 ;  /* 0x000000383938723e */ /* 0x000fe200000010ff */
[----:B------:R-:W-:Y:S01]  /*7110*/  STSM.16.M88.4 [R22], R112 ;  /* 0x0000007016007844 */ /* 0x000fe20000000200 */
[----:B------:R-:W-:-:S02]  /*7120*/  F2FP.BF16.F32.PACK_AB R50, R53, R52 ;  /* 0x000000343532723e */ /* 0x000fc400000010ff */
[----:B------:R-:W-:Y:S01]  /*7130*/  F2FP.BF16.F32.PACK_AB R51, R55, R54 ;  /* 0x000000363733723e */ /* 0x000fe200000010ff */
[----:B------:R-:W-:Y:S01]  /*7140*/  STSM.16.M88.4 [R17+0xc000], R120 ;  /* 0x00c0007811007844 */ /* 0x000fe20000000200 */
[----:B------:R-:W-:Y:S02]  /*7150*/  F2FP.BF16.F32.PACK_AB R57, R59, R58 ;  /* 0x0000003a3b39723e */ /* 0x000fe400000010ff */
[----:B------:R-:W-:Y:S01]  /*7160*/  F2FP.BF16.F32.PACK_AB R64, R65, R64 ;  /* 0x000000404140723e */ /* 0x000fe200000010ff */
[----:B------:R-:W-:Y:S01]  /*7170*/  STSM.16.M88.4 [R20+0x4000], R128 ;  /* 0x0040008014007844 */ /* 0x000fe20000000200 */
[----:B------:R-:W-:Y:S02]  /*7180*/  F2FP.BF16.F32.PACK_AB R58, R61, R60 ;  /* 0x0000003c3d3a723e */ /* 0x000fe400000010ff */
[----:B------:R-:W-:Y:S01]  /*7190*/  F2FP.BF16.F32.PACK_AB R59, R63, R62 ;  /* 0x0000003e3f3b723e */ /* 0x000fe200000010ff */
[----:B------:R-:W-:Y:S01]  /*71a0*/  STSM.16.M88.4 [R21+0x4000], R136 ;  /* 0x0040008815007844 */ /* 0x000fe20000000200 */
[----:B------:R-:W-:-:S02]  /*71b0*/  F2FP.BF16.F32.PACK_AB R65, R67, R66 ;  /* 0x000000424341723e */ /* 0x000fc400000010ff */
[----:B------:R-:W-:Y:S01]  /*71c0*/  F2FP.BF16.F32.PACK_AB R72, R73, R72 ;  /* 0x000000484948723e */ /* 0x000fe200000010ff */
[----:B------:R-:W-:Y:S01]  /*71d0*/  STSM.16.M88.4 [R22+0x4000], R144 ;  /* 0x0040009016007844 */ /* 0x000fe20000000200 */
[----:B------:R-:W-:Y:S02]  /*71e0*/  F2FP.BF16.F32.PACK_AB R66, R69, R68 ;  /* 0x000000444542723e */ /* 0x000fe400000010ff */
[----:B------:R-:W-:Y:S01]  /*71f0*/  F2FP.BF16.F32.PACK_AB R67, R71, R70 ;  /* 0x000000464743723e */ /* 0x000fe200000010ff */
[----:B------:R1:W-:Y:S01]  /*7200*/  STSM.16.M88.4 [R17], R4 ;  /* 0x0000000411007844 */ /* 0x0003e20000000200 */
[----:B------:R-:W-:Y:S02]  /*7210*/  F2FP.BF16.F32.PACK_AB R73, R75, R74 ;  /* 0x0000004a4b49723e */ /* 0x000fe400000010ff */
[----:B------:R-:W-:Y:S01]  /*7220*/  F2FP.BF16.F32.PACK_AB R80, R81, R80 ;  /* 0x000000505150723e */ /* 0x000fe200000010ff */
[----:B------:R3:W-:Y:S01]  /*7230*/  STSM.16.M88.4 [R20+-0x8000], R8 ;  /* 0xff80000814007844 */ /* 0x0007e20000000200 */
[----:B------:R-:W-:-:S02]  /*7240*/  F2FP.BF16.F32.PACK_AB R74, R77, R76 ;  /* 0x0000004c4d4a723e */ /* 0x000fc400000010ff */
[----:B------:R-:W-:Y:S01]  /*7250*/  F2FP.BF16.F32.PACK_AB R75, R79, R78 ;  /* 0x0000004e4f4b723e */ /* 0x000fe200000010ff */
[----:B------:R4:W-:Y:S01]  /*7260*/  STSM.16.M88.4 [R21+-0x8000], R40 ;  /* 0xff80002815007844 */ /* 0x0009e20000000200 */
[----:B------:R-:W-:Y:S02]  /*7270*/  F2FP.BF16.F32.PACK_AB R81, R83, R82 ;  /* 0x000000525351723e */ /* 0x000fe400000010ff */
[----:B------:R-:W-:Y:S01]  /*7280*/  F2FP.BF16.F32.PACK_AB R82, R85, R84 ;  /* 0x000000545552723e */ /* 0x000fe200000010ff */
[----:B------:R2:W-:Y:S01]  /*7290*/  STSM.16.M88.4 [R22+-0x8000], R48 ;  /* 0xff80003016007844 */ /* 0x0005e20000000200 */
[----:B------:R-:W-:Y:S02]  /*72a0*/  F2FP.BF16.F32.PACK_AB R83, R87, R86 ;  /* 0x000000565753723e */ /* 0x000fe400000010ff */
[----:B------:R-:W-:Y:S01]  /*72b0*/  ISETP.NE.U32.AND P3, PT, R26, RZ, PT ;  /* 0x000000ff1a00720c */ /* 0x000fe20003f65070 */
[----:B------:R2:W-:Y:S01]  /*72c0*/  STSM.16.M88.4 [R17+0x4000], R56 ;  /* 0x0040003811007844 */ /* 0x0005e20000000200 */
[----:B-1----:R-:W1:Y:S02]  /*72d0*/  LDC.64 R4, c[0x0][0x878] ;  /* 0x00021e00ff047b82 */ /* 0x002e640000000a00 */
[----:B------:R-:W-:Y:S01]  /*72e0*/  ISETP.NE.AND.EX P3, PT, R27, RZ, PT, P3 ;  /* 0x000000ff1b00720c */ /* 0x000fe20003f65330 */
[----:B------:R1:W-:Y:S04]  /*72f0*/  STSM.16.M88.4 [R20+-0x4000], R64 ;  /* 0xffc0004014007844 */ /* 0x0003e80000000200 */
[----:B------:R1:W-:Y:S04]  /*7300*/  STSM.16.M88.4 [R21+-0x4000], R72 ;  /* 0xffc0004815007844 */ /* 0x0003e80000000200 */
[----:B------:R1:W-:Y:S01]  /*7310*/  STSM.16.M88.4 [R22+-0x4000], R80 ;  /* 0xffc0005016007844 */ /* 0x0003e20000000200 */
[----:B--2---:R-:W-:Y:S01]  /*7320*/  IMAD.WIDE R18, R152, 0x4, R18 ;  /* 0x0000000498127825 */ /* 0x004fe200078e0212 */
[----:B------:R-:W-:Y:S06]  /*7330*/  BAR.SYNC.DEFER_BLOCKING 0x1, 0x100 ;  /* 0x0044000000007b1d */ /* 0x000fec0000010000 */
[----:B------:R-:W2:Y:S01]  /*7340*/  @P3 LDG.E R7, desc[UR38][R18.64] ;  /* 0x0000002612073981 */ /* 0x000ea2000c1e1900 */
[----:B-1----:R-:W-:Y:S01]  /*7350*/  ISETP.NE.U32.AND P0, PT, R4, RZ, PT ;  /* 0x000000ff0400720c */ /* 0x002fe20003f05070 */
[----:B------:R-:W-:Y:S01]  /*7360*/  ULDC UR5, c[0x0][0x808] ;  /* 0x0002020000057ab9 */ /* 0x000fe20000000800 */
[----:B---3--:R-:W-:Y:S01]  /*7370*/  LEA.HI R9, R15, R16, RZ, 0x7 ;  /* 0x000000100f097211 */ /* 0x008fe200078f38ff */
[----:B----4-:R-:W1:Y:S01]  /*7380*/  S2R R43, SR_CTAID.X ;  /* 0x00000000002b7919 */ /* 0x010e620000002500 */
[----:B------:R-:W-:Y:S01]  /*7390*/  ISETP.NE.AND.EX P0, PT, R5, RZ, PT, P0 ;  /* 0x000000ff0500720c */ /* 0x000fe20003f05300 */
[----:B------:R-:W-:-:S02]  /*73a0*/  IMAD.SHL.U32 R8, R0, 0x40, RZ ;  /* 0x0000004000087824 */ /* 0x000fc400078e00ff */
[----:B------:R-:W-:Y:S02]  /*73b0*/  IMAD.SHL.U32 R3, R3, 0x8, RZ ;  /* 0x0000000803037824 */ /* 0x000fe400078e00ff */
[----:B------:R-:W-:-:S08]  /*73c0*/  IMAD.U32 R6, RZ, RZ, UR5 ;  /* 0x00000005ff067e24 */ /* 0x000fd0000f8e00ff */
[----:B------:R-:W3:Y:S01]  /*73d0*/  @P0 LDC.64 R4, c[0x0][0x878] ;  /* 0x00021e00ff040b82 */ /* 0x000ee20000000a00 */
[----:B------:R-:W-:Y:S01]  /*73e0*/  IMAD.SHL.U32 R9, R9, 0x4, RZ ;  /* 0x0000000409097824 */ /* 0x000fe200078e00ff */
[----:B------:R-:W-:-:S04]  /*73f0*/  LOP3.LUT R8, R8, 0x1c0, RZ, 0xc0, !PT ;  /* 0x000001c008087812 */ /* 0x000fc800078ec0ff */
[----:B------:R-:W-:Y:S02]  /*7400*/  LOP3.LUT R3, R8, 0x38, R3, 0xf8, !PT ;  /* 0x0000003808037812 */ /* 0x000fe400078ef803 */
[----:B------:R-:W-:Y:S02]  /*7410*/  LOP3.LUT R10, R9, 0x7ffffe00, RZ, 0xc0, !PT ;  /* 0x7ffffe00090a7812 */ /* 0x000fe400078ec0ff */
[----:B------:R-:W-:Y:S01]  /*7420*/  SHF.R.U32.HI R8, RZ, 0x3, R8 ;  /* 0x00000003ff087819 */ /* 0x000fe20000011608 */
[----:B------:R-:W4:Y:S02]  /*7430*/  S2UR UR5, SR_CTAID.Y ;  /* 0x00000000000579c3 */ /* 0x000f240000002600 */
[----:B------:R-:W-:Y:S01]  /*7440*/  IMAD R10, R13, 0x2000, R10 ;  /* 0x000020000d0a7824 */ /* 0x000fe200078e020a */
[----:B------:R-:W-:Y:S02]  /*7450*/  LOP3.LUT R3, R3, R8, RZ, 0x3c, !PT ;  /* 0x0000000803037212 */ /* 0x000fe400078e3cff */
[----:B------:R-:W-:Y:S01]  /*7460*/  CS2R R28, SRZ ;  /* 0x00000000001c7805 */ /* 0x000fe2000001ff00 */
[----:B---3--:R-:W-:-:S04]  /*7470*/  @P0 IMAD.WIDE R4, R152, 0x4, R4 ;  /* 0x0000000498040825 */ /* 0x008fc800078e0204 */
[----:B------:R-:W-:Y:S01]  /*7480*/  IMAD.IADD R3, R10, 0x1, R3 ;  /* 0x000000010a037824 */ /* 0x000fe200078e0203 */
[----:B------:R2:W5:Y:S02]  /*7490*/  @P0 LDG.E R6, desc[UR38][R4.64] ;  /* 0x0000002604060981 */ /* 0x000564000c1e1900 */
[----:B--2---:R-:W-:Y:S01]  /*74a0*/  @P3 SHF.R.S32.HI R4, RZ, 0x1f, R7 ;  /* 0x0000001fff043819 */ /* 0x004fe20000011407 */
[----:B-1--4-:R-:W-:Y:S06]  /*74b0*/  @P0 BRA `(.L_x_506) ;  /* 0x0000000000100947 */ /* 0x012fec0003800000 */
[----:B------:R-:W-:Y:S05]  /*74c0*/  @!P3 BRA `(.L_x_506) ;  /* 0x00000000000cb947 */ /* 0x000fea0003800000 */
[----:B------:R-:W2:Y:S04]  /*74d0*/  LDG.E R5, desc[UR38][R18.64] ;  /* 0x0000002612057981 */ /* 0x000ea8000c1e1900 */
[----:B-----5:R-:W2:Y:S02]  /*74e0*/  LDG.E R6, desc[UR38][R18.64+0x4] ;  /* 0x0000042612067981 */ /* 0x020ea4000c1e1900 */
[----:B--2---:R-:W-:-:S07]  /*74f0*/  IMAD.IADD R6, R6, 0x1, -R5 ;  /* 0x0000000106067824 */ /* 0x004fce00078e0a05 */
.L_x_506:
[----:B-----5:R-:W-:Y:S01]  /*7500*/  IMAD R6, R43, -0x80, R6 ;  /* 0xffffff802b067824 */ /* 0x020fe200078e0206 */
[----:B------:R-:W-:Y:S01]  /*7510*/  LEA R46, R3, UR4, 0x1 ;  /* 0x00000004032e7c11 */ /* 0x000fe2000f8e08ff */
[----:B------:R-:W-:Y:S01]  /*7520*/  @P3 IMAD.MOV.U32 R28, RZ, RZ, R7 ;  /* 0x000000ffff1c3224 */ /* 0x000fe200078e0007 */
[----:B------:R-:W-:Y:S01]  /*7530*/  USHF.R.S32.HI UR4, URZ, 0x1f, UR5 ;  /* 0x0000001f3f047899 */ /* 0x000fe20008011405 */
[----:B------:R-:W-:Y:S01]  /*7540*/  @P3 IMAD.MOV.U32 R29, RZ, RZ, R4 ;  /* 0x000000ffff1d3224 */ /* 0x000fe200078e0004 */
[----:B------:R-:W-:Y:S01]  /*7550*/  VIMNMX R51, R6, 0x80, PT ;  /* 0x0000008006337848 */ /* 0x000fe20003fe0100 */
[----:B------:R1:W2:Y:S01]  /*7560*/  LDS.128 R32, [R46+0x8800] ;  /* 0x008800002e207984 */ /* 0x0002a20000000c00 */
[C---:B------:R-:W-:Y:S01]  /*7570*/  VIADD R3, R0.reuse, 0x10 ;  /* 0x0000001000037836 */ /* 0x040fe20000000000 */
[----:B------:R-:W-:Y:S01]  /*7580*/  IADD3 R30, P0, R0, R28, RZ ;  /* 0x0000001c001e7210 */ /* 0x000fe20007f1e0ff */
[----:B------:R-:W-:Y:S01]  /*7590*/  IMAD.SHL.U32 R28, R2, 0x8, RZ ;  /* 0x00000008021c7824 */ /* 0x000fe200078e00ff */
[----:B------:R1:W3:Y:S01]  /*75a0*/  LDS.128 R24, [R46+0x1000] ;  /* 0x001000002e187984 */ /* 0x0002e20000000c00 */
[----:B------:R-:W4:Y:S01]  /*75b0*/  LDC.64 R48, c[0x0][0x820] ;  /* 0x00020800ff307b82 */ /* 0x000f220000000a00 */
[-C--:B------:R-:W-:Y:S01]  /*75c0*/  ISETP.GE.AND P6, PT, R3, R51.reuse, PT ;  /* 0x000000330300720c */ /* 0x080fe20003fc6270 */
[----:B------:R-:W-:Y:S01]  /*75d0*/  IMAD R36, R38, UR4, RZ ;  /* 0x0000000426247c24 */ /* 0x000fe2000f8e02ff */
[----:B------:R1:W1:Y:S01]  /*75e0*/  LDS.128 R20, [R46+0x1800] ;  /* 0x001800002e147984 */ /* 0x0002620000000c00 */
[C---:B------:R-:W-:Y:S01]  /*75f0*/  ISETP.GE.AND P2, PT, R0.reuse, R51, PT ;  /* 0x000000330000720c */ /* 0x040fe20003f46270 */
[C---:B------:R-:W-:Y:S01]  /*7600*/  VIADD R2, R0.reuse, 0x20 ;  /* 0x0000002000027836 */ /* 0x040fe20000000000 */
[C---:B------:R-:W-:Y:S01]  /*7610*/  LEA.HI.X.SX32 R31, R0.reuse, R29, 0x1, P0 ;  /* 0x0000001d001f7211 */ /* 0x040fe200000f0eff */
[----:B------:R1:W1:Y:S01]  /*7620*/  LDS.128 R16, [R46+0x2000] ;  /* 0x002000002e107984 */ /* 0x0002620000000c00 */
[----:B------:R-:W-:Y:S01]  /*7630*/  VIADD R3, R0, 0x30 ;  /* 0x0000003000037836 */ /* 0x000fe20000000000 */
[----:B------:R-:W-:Y:S01]  /*7640*/  SHF.R.S32.HI R29, RZ, 0x1f, R28 ;  /* 0x0000001fff1d7819 */ /* 0x000fe2000001141c */
[----:B------:R-:W-:Y:S01]  /*7650*/  ULDC UR8, c[0x0][0x83c] ;  /* 0x00020f0000087ab9 */ /* 0x000fe20000000800 */
[----:B------:R1:W1:Y:S01]  /*7660*/  LDS.128 R12, [R46+0x2800] ;  /* 0x002800002e0c7984 */ /* 0x0002620000000c00 */
[----:B------:R-:W-:Y:S01]  /*7670*/  SHF.R.S32.HI R37, RZ, 0x1f, R152 ;  /* 0x0000001fff257819 */ /* 0x000fe20000011498 */
[----:B------:R-:W-:Y:S01]  /*7680*/  IMAD R39, R39, UR5, R36 ;  /* 0x0000000527277c24 */ /* 0x000fe2000f8e0224 */
[----:B------:R-:W-:Y:S01]  /*7690*/  ISETP.GE.OR P4, PT, R28, UR8, P2 ;  /* 0x000000081c007c0c */ /* 0x000fe20009786670 */
[----:B------:R1:W1:Y:S01]  /*76a0*/  LDS.128 R8, [R46+0x3000] ;  /* 0x003000002e087984 */ /* 0x0002620000000c00 */
[----:B------:R-:W-:Y:S01]  /*76b0*/  VIADD R36, R0, 0x40 ;  /* 0x0000004000247836 */ /* 0x000fe20000000000 */
[-C--:B------:R-:W-:Y:S01]  /*76c0*/  ISETP.GE.AND P0, PT, R2, R51.reuse, PT ;  /* 0x000000330200720c */ /* 0x080fe20003f06270 */
[----:B------:R-:W-:Y:S01]  /*76d0*/  ULDC.64 UR6, c[0x0][0x858] ;  /* 0x0002160000067ab9 */ /* 0x000fe20000000a00 */
[----:B------:R1:W1:Y:S01]  /*76e0*/  LDS.128 R4, [R46+0x3800] ;  /* 0x003800002e047984 */ /* 0x0002620000000c00 */
[-C--:B------:R-:W-:Y:S01]  /*76f0*/  ISETP.GE.AND P5, PT, R3, R51.reuse, PT ;  /* 0x000000330300720c */ /* 0x080fe20003fa6270 */
[----:B------:R-:W-:Y:S01]  /*7700*/  IMAD.WIDE.U32 R2, R38, UR5, R28 ;  /* 0x0000000526027c25 */ /* 0x000fe2000f8e001c */
[----:B------:R-:W-:Y:S01]  /*7710*/  SEL R50, R37, RZ, !P3 ;  /* 0x000000ff25327207 */ /* 0x000fe20005800000 */
[----:B------:R-:W-:Y:S01]  /*7720*/  BSSY B0, `(.L_x_507) ;  /* 0x0000018000007945 */ /* 0x000fe20003800000 */
[----:B------:R-:W-:Y:S01]  /*7730*/  ISETP.GE.AND P1, PT, R36, R51, PT ;  /* 0x000000332400720c */ /* 0x000fe20003f26270 */
[----:B------:R-:W-:Y:S01]  /*7740*/  IMAD.IADD R3, R3, 0x1, R39 ;  /* 0x0000000103037824 */ /* 0x000fe200078e0227 */
[----:B------:R-:W-:Y:S01]  /*7750*/  SEL R47, R152, RZ, !P3 ;  /* 0x000000ff982f7207 */ /* 0x000fe20005800000 */
[----:B------:R-:W-:Y:S01]  /*7760*/  IMAD R36, R50, UR6, RZ ;  /* 0x0000000632247c24 */ /* 0x000fe2000f8e02ff */
[----:B------:R-:W-:-:S02]  /*7770*/  P2R R52, PR, RZ, 0x40 ;  /* 0x00000040ff347803 */ /* 0x000fc40000000000 */
[----:B------:R-:W-:Y:S01]  /*7780*/  P2R R53, PR, RZ, 0x20 ;  /* 0x00000020ff357803 */ /* 0x000fe20000000000 */
[C---:B------:R-:W-:Y:S01]  /*7790*/  IMAD R41, R47.reuse, UR7, R36 ;  /* 0x000000072f297c24 */ /* 0x040fe2000f8e0224 */
[----:B------:R-:W-:Y:S01]  /*77a0*/  ISETP.GE.OR P3, PT, R28, UR8, P6 ;  /* 0x000000081c007c0c */ /* 0x000fe2000b766670 */
[----:B------:R-:W-:-:S04]  /*77b0*/  IMAD.WIDE.U32 R44, R47, UR6, R2 ;  /* 0x000000062f2c7c25 */ /* 0x000fc8000f8e0002 */
[----:B------:R-:W-:-:S04]  /*77c0*/  IMAD.WIDE R2, R43, 0x80, R30 ;  /* 0x000000802b027825 */ /* 0x000fc800078e021e */
[----:B------:R-:W-:Y:S01]  /*77d0*/  IMAD.IADD R41, R45, 0x1, R41 ;  /* 0x000000012d297824 */ /* 0x000fe200078e0229 */
[----:B--23--:R-:W-:Y:S06]  /*77e0*/  @P4 BRA `(.L_x_508) ;  /* 0x00000000002c4947 */ /* 0x00cfec0003800000 */
[----:B------:R-:W2:Y:S01]  /*77f0*/  LDS.128 R36, [R46+0x8000] ;  /* 0x008000002e247984 */ /* 0x000ea20000000c00 */
[----:B------:R-:W-:Y:S01]  /*7800*/  ULDC.64 UR6, c[0x0][0x848] ;  /* 0x0002120000067ab9 */ /* 0x000fe20000000a00 */
[----:B------:R-:W-:Y:S02]  /*7810*/  IMAD.MOV.U32 R40, RZ, RZ, R44 ;  /* 0x000000ffff287224 */ /* 0x000fe400078e002c */
[----:B------:R-:W-:Y:S02]  /*7820*/  IMAD R43, R3, UR6, RZ ;  /* 0x00000006032b7c24 */ /* 0x000fe4000f8e02ff */
[----:B------:R-:W-:-:S04]  /*7830*/  IMAD.WIDE.U32 R30, R2, UR6, R40 ;  /* 0x00000006021e7c25 */ /* 0x000fc8000f8e0028 */
[----:B------:R-:W-:Y:S01]  /*7840*/  IMAD R43, R2, UR7, R43 ;  /* 0x00000007022b7c24 */ /* 0x000fe2000f8e022b */
[----:B------:R-:W-:Y:S02]  /*7850*/  ULDC.64 UR6, c[0x0][0x830] ;  /* 0x00020c0000067ab9 */ /* 0x000fe40000000a00 */
[----:B------:R-:W-:Y:S01]  /*7860*/  LEA R42, P4, R30, UR6, 0x1 ;  /* 0x000000061e2a7c11 */ /* 0x000fe2000f8808ff */
[----:B------:R-:W-:-:S05]  /*7870*/  IMAD.IADD R31, R31, 0x1, R43 ;  /* 0x000000011f1f7824 */ /* 0x000fca00078e022b */
[----:B------:R-:W-:-:S05]  /*7880*/  LEA.HI.X R43, R30, UR7, R31, 0x1, P4 ;  /* 0x000000071e2b7c11 */ /* 0x000fca000a0f0c1f */
[----:B--2---:R2:W-:Y:S02]  /*7890*/  STG.E.128 desc[UR38][R42.64], R36 ;  /* 0x000000242a007986 */ /* 0x0045e4000c101d26 */
.L_x_508:
[----:B------:R-:W-:Y:S05]  /*78a0*/  BSYNC B0 ;  /* 0x0000000000007941 */ /* 0x000fea0003800000 */
.L_x_507:
[----:B------:R-:W-:Y:S04]  /*78b0*/  BSSY B0, `(.L_x_509) ;  /* 0x000000f000007945 */ /* 0x000fe80003800000 */
[----:B------:R-:W-:Y:S05]  /*78c0*/  @P3 BRA `(.L_x_510) ;  /* 0x0000000000343947 */ /* 0x000fea0003800000 */
[----:B--2---:R-:W-:Y:S01]  /*78d0*/  IADD3 R37, P3, R2, 0x10, RZ ;  /* 0x0000001002257810 */ /* 0x004fe20007f7e0ff */
[----:B------:R-:W-:Y:S01]  /*78e0*/  ULDC.64 UR6, c[0x0][0x848] ;  /* 0x0002120000067ab9 */ /* 0x000fe20000000a00 */
[----:B------:R-:W-:-:S03]  /*78f0*/  IMAD.MOV.U32 R31, RZ, RZ, R41 ;  /* 0x000000ffff1f7224 */ /* 0x000fc600078e0029 */
[----:B------:R-:W-:-:S04]  /*7900*/  IMAD.X R30, RZ, RZ, R3, P3 ;  /* 0x000000ffff1e7224 */ /* 0x000fc800018e0603 */
[----:B------:R-:W-:Y:S02]  /*7910*/  IMAD R36, R30, UR6, RZ ;  /* 0x000000061e247c24 */ /* 0x000fe4000f8e02ff */
[----:B------:R-:W-:-:S04]  /*7920*/  IMAD.MOV.U32 R30, RZ, RZ, R44 ;  /* 0x000000ffff1e7224 */ /* 0x000fc800078e002c */
[----:B------:R-:W-:-:S04]  /*7930*/  IMAD.WIDE.U32 R30, R37, UR6, R30 ;  /* 0x00000006251e7c25 */ /* 0x000fc8000f8e001e */
[----:B------:R-:W-:Y:S01]  /*7940*/  IMAD R37, R37, UR7, R36 ;  /* 0x0000000725257c24 */ /* 0x000fe2000f8e0224 */
[----:B------:R-:W-:Y:S02]  /*7950*/  ULDC.64 UR6, c[0x0][0x830] ;  /* 0x00020c0000067ab9 */ /* 0x000fe40000000a00 */
[----:B------:R-:W-:Y:S01]  /*7960*/  LEA R36, P3, R30, UR6, 0x1 ;  /* 0x000000061e247c11 */ /* 0x000fe2000f8608ff */
[----:B------:R-:W-:-:S05]  /*7970*/  IMAD.IADD R31, R31, 0x1, R37 ;  /* 0x000000011f1f7824 */ /* 0x000fca00078e0225 */
[----:B------:R-:W-:-:S05]  /*7980*/  LEA.HI.X R37, R30, UR7, R31, 0x1, P3 ;  /* 0x000000071e257c11 */ /* 0x000fca00098f0c1f */
[----:B------:R3:W-:Y:S02]  /*7990*/  STG.E.128 desc[UR38][R36.64], R32 ;  /* 0x0000002024007986 */ /* 0x0007e4000c101d26 */
.L_x_510:
[----:B------:R-:W-:Y:S05]  /*79a0*/  BSYNC B0 ;  /* 0x0000000000007941 */ /* 0x000fea0003800000 */
.L_x_509:
[----:B---3--:R3:W1:Y:S01]  /*79b0*/  LDS.128 R32, [R46+0x9000] ;  /* 0x009000002e207984 */ /* 0x0086620000000c00 */
[C---:B------:R-:W-:Y:S01]  /*79c0*/  ISETP.GE.OR P4, PT, R28.reuse, UR8, P0 ;  /* 0x000000081c007c0c */ /* 0x040fe20008786670 */
[----:B------:R-:W-:Y:S01]  /*79d0*/  BSSY B0, `(.L_x_511) ;  /* 0x0000010000007945 */ /* 0x000fe20003800000 */
[----:B------:R-:W-:-:S11]  /*79e0*/  ISETP.GE.OR P3, PT, R28, UR8, P5 ;  /* 0x000000081c007c0c */ /* 0x000fd6000af66670 */
[----:B---3--:R-:W-:Y:S05]  /*79f0*/  @P4 BRA `(.L_x_512) ;  /* 0x0000000000344947 */ /* 0x008fea0003800000 */
        /* <DEDUP_REMOVED lines=12> */
[----:B-1----:R3:W-:Y:S02]  /*7ac0*/  STG.E.128 desc[UR38][R36.64], R32 ;  /* 0x0000002024007986 */ /* 0x0027e4000c101d26 */
.L_x_512:
[----:B------:R-:W-:Y:S05]  /*7ad0*/  BSYNC B0 ;  /* 0x0000000000007941 */ /* 0x000fea0003800000 */
.L_x_511:
[----:B-1-3--:R1:W3:Y:S01]  /*7ae0*/  LDS.128 R32, [R46+0x9800] ;  /* 0x009800002e207984 */ /* 0x00a2e20000000c00 */
[----:B------:R-:W-:Y:S01]  /*7af0*/  BSSY B0, `(.L_x_513) ;  /* 0x0000010000007945 */ /* 0x000fe20003800000 */
[----:B--2---:R-:W-:-:S03]  /*7b00*/  VIADD R38, R0, 0x50 ;  /* 0x0000005000267836 */ /* 0x004fc60000000000 */
[----:B------:R-:W-:Y:S05]  /*7b10*/  @P3 BRA `(.L_x_514) ;  /* 0x0000000000343947 */ /* 0x000fea0003800000 */
[----:B------:R-:W-:Y:S01]  /*7b20*/  IADD3 R37, P3, R2, 0x30, RZ ;  /* 0x0000003002257810 */ /* 0x000fe20007f7e0ff */
        /* <DEDUP_REMOVED lines=11> */
[----:B---3--:R2:W-:Y:S02]  /*7be0*/  STG.E.128 desc[UR38][R36.64], R32 ;  /* 0x0000002024007986 */ /* 0x0085e4000c101d26 */
.L_x_514:
[----:B------:R-:W-:Y:S05]  /*7bf0*/  BSYNC B0 ;  /* 0x0000000000007941 */ /* 0x000fea0003800000 */
.L_x_513:
[----:B--23--:R2:W3:Y:S01]  /*7c00*/  LDS.128 R32, [R46+0xa000] ;  /* 0x00a000002e207984 */ /* 0x00c4e20000000c00 */
[----:B------:R-:W-:Y:S01]  /*7c10*/  ISETP.GE.OR P4, PT, R28, UR8, P1 ;  /* 0x000000081c007c0c */ /* 0x000fe20008f86670 */
[----:B------:R-:W-:Y:S01]  /*7c20*/  BSSY B0, `(.L_x_515) ;  /* 0x0000010000007945 */ /* 0x000fe20003800000 */
[----:B------:R-:W-:-:S11]  /*7c30*/  ISETP.GE.AND P3, PT, R38, R51, PT ;  /* 0x000000332600720c */ /* 0x000fd60003f66270 */
[----:B--2---:R-:W-:Y:S05]  /*7c40*/  @P4 BRA `(.L_x_516) ;  /* 0x0000000000344947 */ /* 0x004fea0003800000 */
        /* <DEDUP_REMOVED lines=13> */
.L_x_516:
[----:B------:R-:W-:Y:S05]  /*7d20*/  BSYNC B0 ;  /* 0x0000000000007941 */ /* 0x000fea0003800000 */
.L_x_515:
[----:B--23--:R2:W3:Y:S01]  /*7d30*/  LDS.128 R32, [R46+0xa800] ;  /* 0x00a800002e207984 */ /* 0x00c4e20000000c00 */
[----:B------:R-:W-:Y:S01]  /*7d40*/  ISETP.GE.OR P4, PT, R28, UR8, P3 ;  /* 0x000000081c007c0c */ /* 0x000fe20009f86670 */
[----:B------:R-:W-:Y:S01]  /*7d50*/  BSSY B0, `(.L_x_517) ;  /* 0x0000010000007945 */ /* 0x000fe20003800000 */
[----:B------:R-:W-:-:S11]  /*7d60*/  VIADD R38, R0, 0x60 ;  /* 0x0000006000267836 */ /* 0x000fd60000000000 */
        /* <DEDUP_REMOVED lines=14> */
.L_x_518:
[----:B------:R-:W-:Y:S05]  /*7e50*/  BSYNC B0 ;  /* 0x0000000000007941 */ /* 0x000fea0003800000 */
.L_x_517:
[----:B--23--:R2:W3:Y:S01]  /*7e60*/  LDS.128 R32, [R46+0xb000] ;  /* 0x00b000002e207984 */ /* 0x00c4e20000000c00 */
[----:B------:R-:W-:Y:S01]  /*7e70*/  ISETP.GE.AND P4, PT, R38, R51, PT ;  /* 0x000000332600720c */ /* 0x000fe20003f86270 */
[----:B------:R-:W-:Y:S01]  /*7e80*/  BSSY B0, `(.L_x_519) ;  /* 0x0000011000007945 */ /* 0x000fe20003800000 */
[----:B----4-:R-:W-:Y:S02]  /*7e90*/  IMAD R38, R48, UR4, RZ ;  /* 0x0000000430267c24 */ /* 0x010fe4000f8e02ff */
[----:B------:R-:W-:-:S13]  /*7ea0*/  ISETP.GE.OR P5, PT, R28, UR8, P4 ;  /* 0x000000081c007c0c */ /* 0x000fda000a7a6670 */
        /* <DEDUP_REMOVED lines=14> */
.L_x_520:
[----:B------:R-:W-:Y:S05]  /*7f90*/  BSYNC B0 ;  /* 0x0000000000007941 */ /* 0x000fea0003800000 */
.L_x_519:
[----:B--23--:R2:W3:Y:S01]  /*7fa0*/  LDS.128 R32, [R46+0xb800] ;  /* 0x00b800002e207984 */ /* 0x00c4e20000000c00 */
[----:B------:R-:W-:Y:S01]  /*7fb0*/  VIADD R0, R0, 0x70 ;  /* 0x0000007000007836 */ /* 0x000fe20000000000 */
[----:B------:R-:W-:Y:S01]  /*7fc0*/  BSSY B0, `(.L_x_521) ;  /* 0x0000013000007945 */ /* 0x000fe20003800000 */
[----:B------:R-:W-:Y:S02]  /*7fd0*/  IMAD R43, R49, UR5, R38 ;  /* 0x00000005312b7c24 */ /* 0x000fe4000f8e0226 */
[----:B------:R-:W-:Y:S01]  /*7fe0*/  IMAD.WIDE.U32 R38, R48, UR5, R28 ;  /* 0x0000000530267c25 */ /* 0x000fe2000f8e001c */
[----:B------:R-:W-:-:S04]  /*7ff0*/  ISETP.GE.AND P5, PT, R0, R51, PT ;  /* 0x000000330000720c */ /* 0x000fc80003fa6270 */
[----:B------:R-:W-:-:S13]  /*8000*/  ISETP.GE.OR P6, PT, R28, UR8, P5 ;  /* 0x000000081c007c0c */ /* 0x000fda000afc6670 */
[----:B--2---:R-:W-:Y:S05]  /*8010*/  @P6 BRA `(.L_x_522) ;  /* 0x0000000000346947 */ /* 0x004fea0003800000 */
[----:B------:R-:W-:Y:S01]  /*8020*/  IADD3 R37, P6, R2, 0x70, RZ ;  /* 0x0000007002257810 */ /* 0x000fe20007fde0ff */
[----:B------:R-:W-:Y:S01]  /*8030*/  ULDC.64 UR6, c[0x0][0x848] ;  /* 0x0002120000067ab9 */ /* 0x000fe20000000a00 */
[----:B------:R-:W-:Y:S02]  /*8040*/  IMAD.MOV.U32 R30, RZ, RZ, R44 ;  /* 0x000000ffff1e7224 */ /* 0x000fe400078e002c */
[----:B------:R-:W-:Y:S02]  /*8050*/  IMAD.MOV.U32 R31, RZ, RZ, R41 ;  /* 0x000000ffff1f7224 */ /* 0x000fe400078e0029 */
[----:B------:R-:W-:Y:S02]  /*8060*/  IMAD.X R0, RZ, RZ, R3, P6 ;  /* 0x000000ffff007224 */ /* 0x000fe400030e0603 */
[----:B------:R-:W-:-:S04]  /*8070*/  IMAD.WIDE.U32 R30, R37, UR6, R30 ;  /* 0x00000006251e7c25 */ /* 0x000fc8000f8e001e */
[----:B------:R-:W-:-:S04]  /*8080*/  IMAD R0, R0, UR6, RZ ;  /* 0x0000000600007c24 */ /* 0x000fc8000f8e02ff */
[----:B------:R-:W-:Y:S01]  /*8090*/  IMAD R37, R37, UR7, R0 ;  /* 0x0000000725257c24 */ /* 0x000fe2000f8e0200 */
[----:B------:R-:W-:Y:S02]  /*80a0*/  ULDC.64 UR6, c[0x0][0x830] ;  /* 0x00020c0000067ab9 */ /* 0x000fe40000000a00 */
[----:B------:R-:W-:Y:S01]  /*80b0*/  LEA R36, P6, R30, UR6, 0x1 ;  /* 0x000000061e247c11 */ /* 0x000fe2000f8c08ff */
[----:B------:R-:W-:-:S05]  /*80c0*/  IMAD.IADD R31, R31, 0x1, R37 ;  /* 0x000000011f1f7824 */ /* 0x000fca00078e0225 */
[----:B------:R-:W-:-:S05]  /*80d0*/  LEA.HI.X R37, R30, UR7, R31, 0x1, P6 ;  /* 0x000000071e257c11 */ /* 0x000fca000b0f0c1f */
[----:B---3--:R2:W-:Y:S02]  /*80e0*/  STG.E.128 desc[UR38][R36.64], R32 ;  /* 0x0000002024007986 */ /* 0x0085e4000c101d26 */
.L_x_522:
[----:B------:R-:W-:Y:S05]  /*80f0*/  BSYNC B0 ;  /* 0x0000000000007941 */ /* 0x000fea0003800000 */
.L_x_521:
[----:B------:R-:W-:Y:S01]  /*8100*/  P2R R0, PR, RZ, 0x20 ;  /* 0x00000020ff007803 */ /* 0x000fe20000000000 */
[----:B------:R-:W-:Y:S01]  /*8110*/  ULDC UR6, c[0x0][0x80c] ;  /* 0x0002030000067ab9 */ /* 0x000fe20000000800 */
[----:B------:R-:W-:Y:S01]  /*8120*/  ISETP.NE.AND P5, PT, R52, RZ, PT ;  /* 0x000000ff3400720c */ /* 0x000fe20003fa5270 */
[----:B------:R-:W-:Y:S01]  /*8130*/  ULDC.64 UR4, c[0x0][0x828] ;  /* 0x00020a0000047ab9 */ /* 0x000fe20000000a00 */
[----:B------:R-:W-:Y:S01]  /*8140*/  ISETP.NE.AND P6, PT, R53, RZ, PT ;  /* 0x000000ff3500720c */ /* 0x000fe20003fc5270 */
[----:B------:R-:W-:Y:S01]  /*8150*/  IMAD.IADD R39, R39, 0x1, R43 ;  /* 0x0000000127277824 */ /* 0x000fe200078e022b */
[C---:B------:R-:W-:Y:S01]  /*8160*/  ISETP.GE.OR P5, PT, R28.reuse, UR6, P5 ;  /* 0x000000061c007c0c */ /* 0x040fe2000afa6670 */
[----:B------:R-:W-:Y:S01]  /*8170*/  BSSY B0, `(.L_x_523) ;  /* 0x000001a000007945 */ /* 0x000fe20003800000 */
[----:B------:R-:W-:Y:S01]  /*8180*/  ISETP.GE.OR P2, PT, R28, UR6, P2 ;  /* 0x000000061c007c0c */ /* 0x000fe20009746670 */
[----:B------:R-:W-:Y:S01]  /*8190*/  IMAD.WIDE.U32 R38, R47, UR4, R38 ;  /* 0x000000042f267c25 */ /* 0x000fe2000f8e0026 */
[----:B------:R-:W-:-:S02]  /*81a0*/  P2R R40, PR, RZ, 0x20 ;  /* 0x00000020ff287803 */ /* 0x000fc40000000000 */
[----:B------:R-:W-:Y:S01]  /*81b0*/  ISETP.NE.AND P5, PT, R0, RZ, PT ;  /* 0x000000ff0000720c */ /* 0x000fe20003fa5270 */
[----:B------:R-:W-:Y:S01]  /*81c0*/  IMAD R0, R50, UR4, RZ ;  /* 0x0000000432007c24 */ /* 0x000fe2000f8e02ff */
[C---:B------:R-:W-:Y:S02]  /*81d0*/  ISETP.GE.OR P0, PT, R28.reuse, UR6, P0 ;  /* 0x000000061c007c0c */ /* 0x040fe40008706670 */
[C---:B------:R-:W-:Y:S01]  /*81e0*/  ISETP.GE.OR P6, PT, R28.reuse, UR6, P6 ;  /* 0x000000061c007c0c */ /* 0x040fe2000b7c6670 */
[----:B--23--:R-:W-:Y:S01]  /*81f0*/  IMAD R35, R47, UR5, R0 ;  /* 0x000000052f237c24 */ /* 0x00cfe2000f8e0200 */
[C---:B------:R-:W-:Y:S02]  /*8200*/  ISETP.GE.OR P1, PT, R28.reuse, UR6, P1 ;  /* 0x000000061c007c0c */ /* 0x040fe40008f26670 */
[C---:B------:R-:W-:Y:S01]  /*8210*/  ISETP.GE.OR P3, PT, R28.reuse, UR6, P3 ;  /* 0x000000061c007c0c */ /* 0x040fe20009f66670 */
[----:B------:R-:W-:Y:S01]  /*8220*/  IMAD.IADD R35, R39, 0x1, R35 ;  /* 0x0000000127237824 */ /* 0x000fe200078e0223 */
[----:B------:R-:W-:-:S02]  /*8230*/  ISETP.GE.OR P4, PT, R28, UR6, P4 ;  /* 0x000000061c007c0c */ /* 0x000fc4000a786670 */
[----:B------:R-:W-:Y:S02]  /*8240*/  ISETP.GE.OR P5, PT, R28, UR6, P5 ;  /* 0x000000061c007c0c */ /* 0x000fe4000afa6670 */
[----:B------:R2:W3:Y:S01]  /*8250*/  LDS.128 R28, [R46] ;  /* 0x000000002e1c7984 */ /* 0x0004e20000000c00 */
[----:B------:R-:W-:Y:S10]  /*8260*/  @P2 BRA `(.L_x_524) ;  /* 0x0000000000282947 */ /* 0x000ff40003800000 */
        /* <DEDUP_REMOVED lines=9> */
[----:B---3--:R4:W-:Y:S02]  /*8300*/  STG.E.128 desc[UR38][R36.64], R28 ;  /* 0x0000001c24007986 */ /* 0x0089e4000c101d26 */
.L_x_524:
[----:B------:R-:W-:Y:S05]  /*8310*/  BSYNC B0 ;  /* 0x0000000000007941 */ /* 0x000fea0003800000 */
.L_x_523:
[----:B---34-:R3:W4:Y:S01]  /*8320*/  LDS.128 R28, [R46+0x800] ;  /* 0x000800002e1c7984 */ /* 0x0187220000000c00 */
[----:B------:R-:W-:Y:S01]  /*8330*/  ISETP.NE.AND P2, PT, R40, RZ, PT ;  /* 0x000000ff2800720c */ /* 0x000fe20003f45270 */
[----:B------:R-:W-:-:S12]  /*8340*/  BSSY B0, `(.L_x_525) ;  /* 0x000000f000007945 */ /* 0x000fd80003800000 */
[----:B------:R-:W-:Y:S05]  /*8350*/  @P2 BRA `(.L_x_526) ;  /* 0x0000000000342947 */ /* 0x000fea0003800000 */
        /* <DEDUP_REMOVED lines=12> */
[----:B----4-:R4:W-:Y:S02]  /*8420*/  STG.E.128 desc[UR38][R36.64], R28 ;  /* 0x0000001c24007986 */ /* 0x0109e4000c101d26 */
.L_x_526:
[----:B------:R-:W-:Y:S05]  /*8430*/  BSYNC B0 ;  /* 0x0000000000007941 */ /* 0x000fea0003800000 */
.L_x_525:
[----:B------:R-:W-:Y:S04]  /*8440*/  BSSY B0, `(.L_x_527) ;  /* 0x000000f000007945 */ /* 0x000fe80003800000 */
[----:B------:R-:W-:Y:S05]  /*8450*/  @P0 BRA `(.L_x_528) ;  /* 0x0000000000340947 */ /* 0x000fea0003800000 */
[----:B----4-:R-:W-:Y:S01]  /*8460*/  IADD3 R31, P0, R2, 0x20, RZ ;  /* 0x00000020021f7810 */ /* 0x010fe20007f1e0ff */
        /* <DEDUP_REMOVED lines=11> */
[----:B------:R4:W-:Y:S02]  /*8520*/  STG.E.128 desc[UR38][R30.64], R24 ;  /* 0x000000181e007986 */ /* 0x0009e4000c101d26 */
.L_x_528:
[----:B------:R-:W-:Y:S05]  /*8530*/  BSYNC B0 ;  /* 0x0000000000007941 */ /* 0x000fea0003800000 */
.L_x_527:
        /* <DEDUP_REMOVED lines=15> */
.L_x_530:
[----:B------:R-:W-:Y:S05]  /*8630*/  BSYNC B0 ;  /* 0x0000000000007941 */ /* 0x000fea0003800000 */
.L_x_529:
        /* <DEDUP_REMOVED lines=15> */
.L_x_532:
[----:B------:R-:W-:Y:S05]  /*8730*/  BSYNC B0 ;  /* 0x0000000000007941 */ /* 0x000fea0003800000 */
.L_x_531:
        /* <DEDUP_REMOVED lines=15> */
.L_x_534:
[----:B------:R-:W-:Y:S05]  /*8830*/  BSYNC B0 ;  /* 0x0000000000007941 */ /* 0x000fea0003800000 */
.L_x_533:
        /* <DEDUP_REMOVED lines=15> */
.L_x_536:
[----:B------:R-:W-:Y:S05]  /*8930*/  BSYNC B0 ;  /* 0x0000000000007941 */ /* 0x000fea0003800000 */
.L_x_535:
[----:B------:R-:W-:Y:S05]  /*8940*/  @P5 BRA `(.L_x_481) ;  /* 0x00000048004c5947 */ /* 0x000fea0003800000 */
[----:B----4-:R-:W-:Y:S01]  /*8950*/  IADD3 R9, P0, R2, 0x70, RZ ;  /* 0x0000007002097810 */ /* 0x010fe20007f1e0ff */
[----:B------:R-:W-:Y:S01]  /*8960*/  ULDC.64 UR4, c[0x0][0x818] ;  /* 0x0002060000047ab9 */ /* 0x000fe20000000a00 */
[----:B------:R-:W-:-:S03]  /*8970*/  IMAD.MOV.U32 R2, RZ, RZ, R38 ;  /* 0x000000ffff027224 */ /* 0x000fc600078e0026 */
[----:B------:R-:W-:Y:S02]  /*8980*/  IMAD.X R0, RZ, RZ, R3, P0 ;  /* 0x000000ffff007224 */ /* 0x000fe400000e0603 */
        /* <DEDUP_REMOVED lines=8> */
[----:B------:R4:W-:Y:S01]  /*8a10*/  STG.E.128 desc[UR38][R8.64], R4 ;  /* 0x0000000408007986 */ /* 0x0009e2000c101d26 */
[----:B------:R-:W-:Y:S05]  /*8a20*/  BRA `(.L_x_481) ;  /* 0x0000004800147947 */ /* 0x000fea0003800000 */
.L_x_505:
[----:B------:R-:W2:Y:S01]  /*8a30*/  LDL R10, [R1+0x1c] ;  /* 0x00001c00010a7983 */ /* 0x000ea20000100800 */
[----:B------:R-:W3:Y:S08]  /*8a40*/  LDC.64 R4, c[0x0][0x870] ;  /* 0x00021c00ff047b82 */ /* 0x000ef00000000a00 */
[----:B-1----:R-:W2:Y:S01]  /*8a50*/  LDC.64 R2, c[0x0][0x870] ;  /* 0x00021c00ff027b82 */ /* 0x002ea20000000a00 */
[----:B------:R-:W-:Y:S01]  /*8a60*/  ULDC UR4, c[0x0][0x808] ;  /* 0x0002020000047ab9 */ /* 0x000fe20000000800 */
[----:B------:R-:W1:Y:S06]  /*8a70*/  S2R R13, SR_CTAID.X ;  /* 0x00000000000d7919 */ /* 0x000e6c0000002500 */
[----:B------:R-:W4:Y:S01]  /*8a80*/  LDC.64 R14, c[0x0][0x820] ;  /* 0x00020800ff0e7b82 */ /* 0x000f220000000a00 */
[----:B---3--:R-:W-:-:S04]  /*8a90*/  ISETP.NE.U32.AND P3, PT, R4, RZ, PT ;  /* 0x000000ff0400720c */ /* 0x008fc80003f65070 */
[----:B------:R-:W-:Y:S01]  /*8aa0*/  ISETP.NE.AND.EX P3, PT, R5, RZ, PT, P3 ;  /* 0x000000ff0500720c */ /* 0x000fe20003f65330 */
[----:B------:R-:W-:Y:S02]  /*8ab0*/  IMAD.U32 R0, RZ, RZ, UR4 ;  /* 0x00000004ff007e24 */ /* 0x000fe4000f8e00ff */
[----:B--2---:R-:W-:Y:S02]  /*8ac0*/  IMAD.WIDE R4, R10, 0x4, R2 ;  /* 0x000000040a047825 */ /* 0x004fe400078e0202 */
[----:B------:R-:W2:Y:S08]  /*8ad0*/  LDC.64 R2, c[0x0][0x878] ;  /* 0x00021e00ff027b82 */ /* 0x000eb00000000a00 */
[----:B------:R-:W3:Y:S01]  /*8ae0*/  @P3 LDG.E R9, desc[UR38][R4.64] ;  /* 0x0000002604093981 */ /* 0x000ee2000c1e1900 */
[----:B--2---:R-:W-:-:S04]  /*8af0*/  ISETP.NE.U32.AND P0, PT, R2, RZ, PT ;  /* 0x000000ff0200720c */ /* 0x004fc80003f05070 */
[----:B------:R-:W-:-:S13]  /*8b00*/  ISETP.NE.AND.EX P0, PT, R3, RZ, PT, P0 ;  /* 0x000000ff0300720c */ /* 0x000fda0003f05300 */
[----:B------:R-:W2:Y:S02]  /*8b10*/  @P0 LDC.64 R2, c[0x0][0x878] ;  /* 0x00021e00ff020b82 */ /* 0x000ea40000000a00 */
[----:B--2---:R-:W-:-:S05]  /*8b20*/  @P0 IMAD.WIDE R6, R10, 0x4, R2 ;  /* 0x000000040a060825 */ /* 0x004fca00078e0202 */
[----:B------:R2:W5:Y:S01]  /*8b30*/  @P0 LDG.E R0, desc[UR38][R6.64] ;  /* 0x0000002606000981 */ /* 0x000562000c1e1900 */
[----:B------:R-:W1:Y:S01]  /*8b40*/  S2UR UR4, SR_CTAID.Y ;  /* 0x00000000000479c3 */ /* 0x000e620000002600 */
[----:B------:R-:W4:Y:S02]  /*8b50*/  S2R R2, SR_TID.X ;  /* 0x0000000000027919 */ /* 0x000f240000002100 */
[----:B----4-:R-:W-:Y:S01]  /*8b60*/  VIADD R11, R2, 0xffffff80 ;  /* 0xffffff80020b7836 */ /* 0x010fe20000000000 */
[----:B------:R-:W-:-:S04]  /*8b70*/  CS2R R2, SRZ ;  /* 0x0000000000027805 */ /* 0x000fc8000001ff00 */
[----:B------:R-:W-:-:S04]  /*8b80*/  SHF.R.S32.HI R8, RZ, 0x1f, R11 ;  /* 0x0000001fff087819 */ /* 0x000fc8000001140b */
[----:B------:R-:W-:-:S04]  /*8b90*/  LEA.HI R8, R8, R11, RZ, 0x4 ;  /* 0x0000000b08087211 */ /* 0x000fc800078f20ff */
[----:B------:R-:W-:Y:S02]  /*8ba0*/  SHF.R.S32.HI R17, RZ, 0x4, R8 ;  /* 0x00000004ff117819 */ /* 0x000fe40000011408 */
[--C-:B---3--:R-:W-:Y:S01]  /*8bb0*/  @P3 SHF.R.S32.HI R3, RZ, 0x1f, R9.reuse ;  /* 0x0000001fff033819 */ /* 0x108fe20000011409 */
[----:B------:R-:W-:Y:S01]  /*8bc0*/  @P3 IMAD.MOV.U32 R2, RZ, RZ, R9 ;  /* 0x000000ffff023224 */ /* 0x000fe200078e0009 */
[----:B-12---:R-:W-:Y:S06]  /*8bd0*/  @P0 BRA `(.L_x_537) ;  /* 0x0000000000100947 */ /* 0x006fec0003800000 */
[----:B------:R-:W-:Y:S05]  /*8be0*/  @!P3 BRA `(.L_x_537) ;  /* 0x00000000000cb947 */ /* 0x000fea0003800000 */
[----:B------:R-:W2:Y:S04]  /*8bf0*/  LDG.E R7, desc[UR38][R4.64] ;  /* 0x0000002604077981 */ /* 0x000ea8000c1e1900 */
[----:B-----5:R-:W2:Y:S02]  /*8c00*/  LDG.E R0, desc[UR38][R4.64+0x4] ;  /* 0x0000042604007981 */ /* 0x020ea4000c1e1900 */
[----:B--2---:R-:W-:-:S07]  /*8c10*/  IMAD.IADD R0, R0, 0x1, -R7 ;  /* 0x0000000100007824 */ /* 0x004fce00078e0a07 */
.L_x_537:
[----:B------:R-:W-:Y:S01]  /*8c20*/  LOP3.LUT R4, R8, 0x1ffffff0, RZ, 0xc0, !PT ;  /* 0x1ffffff008047812 */ /* 0x000fe200078ec0ff */
[----:B------:R-:W-:Y:S01]  /*8c30*/  USHF.R.S32.HI UR5, URZ, 0x1f, UR4 ;  /* 0x0000001f3f057899 */ /* 0x000fe20008011404 */
[----:B-----5:R-:W-:Y:S01]  /*8c40*/  IMAD R12, R13, -0x80, R0 ;  /* 0xffffff800d0c7824 */ /* 0x020fe200078e0200 */
[----:B------:R-:W1:Y:S01]  /*8c50*/  LDC.64 R20, c[0x0][0x850] ;  /* 0x00021400ff147b82 */ /* 0x000e620000000a00 */
[----:B------:R-:W-:Y:S01]  /*8c60*/  VIADD R5, R17, 0x10 ;  /* 0x0000001011057836 */ /* 0x000fe20000000000 */
[----:B------:R-:W-:Y:S01]  /*8c70*/  ULDC UR8, c[0x0][0x80c] ;  /* 0x0002030000087ab9 */ /* 0x000fe20000000800 */
[----:B------:R-:W-:Y:S01]  /*8c80*/  IMAD.IADD R4, R11, 0x1, -R4 ;  /* 0x000000010b047824 */ /* 0x000fe200078e0a04 */
[-C--:B------:R-:W-:Y:S01]  /*8c90*/  ISETP.GE.AND P2, PT, R17, R12.reuse, PT ;  /* 0x0000000c1100720c */ /* 0x080fe20003f46270 */
[----:B------:R-:W-:Y:S01]  /*8ca0*/  IMAD R0, R14, UR5, RZ ;  /* 0x000000050e007c24 */ /* 0x000fe2000f8e02ff */
[----:B------:R-:W-:Y:S01]  /*8cb0*/  ISETP.GE.AND P6, PT, R5, R12, PT ;  /* 0x0000000c0500720c */ /* 0x000fe20003fc6270 */
[----:B------:R-:W-:Y:S01]  /*8cc0*/  IMAD.SHL.U32 R6, R4, 0x8, RZ ;  /* 0x0000000804067824 */ /* 0x000fe200078e00ff */
[C---:B------:R-:W-:Y:S01]  /*8cd0*/  IADD3 R2, P0, R17.reuse, R2, RZ ;  /* 0x0000000211027210 */ /* 0x040fe20007f1e0ff */
[----:B------:R-:W-:Y:S01]  /*8ce0*/  VIADD R5, R17, 0x20 ;  /* 0x0000002011057836 */ /* 0x000fe20000000000 */
[----:B------:R-:W-:Y:S01]  /*8cf0*/  ULDC.64 UR6, c[0x0][0x828] ;  /* 0x00020a0000067ab9 */ /* 0x000fe20000000a00 */
[----:B------:R-:W-:Y:S01]  /*8d00*/  IMAD R15, R15, UR4, R0 ;  /* 0x000000040f0f7c24 */ /* 0x000fe2000f8e0200 */
[----:B------:R-:W-:Y:S01]  /*8d10*/  SHF.R.S32.HI R7, RZ, 0x1f, R6 ;  /* 0x0000001fff077819 */ /* 0x000fe20000011406 */
[----:B------:R-:W-:Y:S01]  /*8d20*/  VIADD R9, R17, 0x30 ;  /* 0x0000003011097836 */ /* 0x000fe20000000000 */
[----:B------:R-:W-:Y:S01]  /*8d30*/  SHF.R.S32.HI R0, RZ, 0x1f, R10 ;  /* 0x0000001fff007819 */ /* 0x000fe2000001140a */
[----:B------:R-:W-:Y:S01]  /*8d40*/  BSSY B0, `(.L_x_538) ;  /* 0x000001e000007945 */ /* 0x000fe20003800000 */
[----:B------:R-:W-:Y:S01]  /*8d50*/  ISETP.GE.AND P5, PT, R5, R12, PT ;  /* 0x0000000c0500720c */ /* 0x000fe20003fa6270 */
[----:B------:R-:W-:Y:S01]  /*8d60*/  IMAD.WIDE.U32 R4, R14, UR4, R6 ;  /* 0x000000040e047c25 */ /* 0x000fe2000f8e0006 */
[----:B------:R-:W-:-:S02]  /*8d70*/  ISETP.GE.OR P4, PT, R6, UR8, P2 ;  /* 0x0000000806007c0c */ /* 0x000fc40009786670 */
[----:B------:R-:W-:Y:S01]  /*8d80*/  SEL R14, R0, RZ, !P3 ;  /* 0x000000ff000e7207 */ /* 0x000fe20005800000 */
[----:B------:R-:W-:Y:S01]  /*8d90*/  IMAD.IADD R5, R15, 0x1, R5 ;  /* 0x000000010f057824 */ /* 0x000fe200078e0205 */
[----:B------:R-:W-:Y:S02]  /*8da0*/  LEA.HI.X.SX32 R3, R17, R3, 0x1, P0 ;  /* 0x0000000311037211 */ /* 0x000fe400000f0eff */
[-C--:B------:R-:W-:Y:S01]  /*8db0*/  ISETP.GE.AND P0, PT, R9, R12.reuse, PT ;  /* 0x0000000c0900720c */ /* 0x080fe20003f06270 */
[----:B------:R-:W-:Y:S01]  /*8dc0*/  VIADD R9, R17, 0x40 ;  /* 0x0000004011097836 */ /* 0x000fe20000000000 */
[----:B------:R-:W-:Y:S01]  /*8dd0*/  SEL R15, R10, RZ, !P3 ;  /* 0x000000ff0a0f7207 */ /* 0x000fe20005800000 */
[----:B------:R-:W-:Y:S01]  /*8de0*/  IMAD R0, R14, UR6, RZ ;  /* 0x000000060e007c24 */ /* 0x000fe2000f8e02ff */
[----:B------:R-:W-:Y:S01]  /*8df0*/  P2R R18, PR, RZ, 0x40 ;  /* 0x00000040ff127803 */ /* 0x000fe20000000000 */
[----:B------:R-:W-:Y:S01]  /*8e00*/  IMAD.WIDE R2, R13, 0x80, R2 ;  /* 0x000000800d027825 */ /* 0x000fe200078e0202 */
[----:B------:R-:W-:-:S02]  /*8e10*/  ISETP.GE.AND P1, PT, R9, R12, PT ;  /* 0x0000000c0900720c */ /* 0x000fc40003f26270 */
[----:B------:R-:W-:Y:S01]  /*8e20*/  P2R R22, PR, RZ, 0x20 ;  /* 0x00000020ff167803 */ /* 0x000fe20000000000 */
[C---:B------:R-:W-:Y:S01]  /*8e30*/  IMAD R9, R15.reuse, UR7, R0 ;  /* 0x000000070f097c24 */ /* 0x040fe2000f8e0200 */
[----:B------:R-:W-:Y:S01]  /*8e40*/  ISETP.GE.OR P3, PT, R6, UR8, P6 ;  /* 0x0000000806007c0c */ /* 0x000fe2000b766670 */
[----:B------:R-:W-:-:S04]  /*8e50*/  IMAD.WIDE.U32 R10, R15, UR6, R4 ;  /* 0x000000060f0a7c25 */ /* 0x000fc8000f8e0004 */
[----:B------:R-:W-:Y:S01]  /*8e60*/  IMAD.IADD R9, R11, 0x1, R9 ;  /* 0x000000010b097824 */ /* 0x000fe200078e0209 */
[----:B------:R-:W-:Y:S07]  /*8e70*/  @P4 BRA `(.L_x_539) ;  /* 0x0000000000284947 */ /* 0x000fee0003800000 */
        /* <DEDUP_REMOVED lines=9> */
[----:B------:R2:W-:Y:S02]  /*8f10*/  STG.E.128 desc[UR38][R24.64], RZ ;  /* 0x000000ff18007986 */ /* 0x0005e4000c101d26 */
.L_x_539:
[----:B------:R-:W-:Y:S05]  /*8f20*/  BSYNC B0 ;  /* 0x0000000000007941 */ /* 0x000fea0003800000 */
.L_x_538:
[----:B------:R-:W-:Y:S01]  /*8f30*/  BSSY B0, `(.L_x_540) ;  /* 0x0000010000007945 */ /* 0x000fe20003800000 */
[----:B------:R-:W-:-:S03]  /*8f40*/  ISETP.GE.OR P4, PT, R6, UR8, P5 ;  /* 0x0000000806007c0c */ /* 0x000fc6000af86670 */
[----:B------:R-:W-:Y:S10]  /*8f50*/  @P3 BRA `(.L_x_541) ;  /* 0x0000000000343947 */ /* 0x000ff40003800000 */
        /* <DEDUP_REMOVED lines=9> */
[----:B--2---:R-:W-:Y:S01]  /*8ff0*/  LEA R24, P3, R4, UR6, 0x1 ;  /* 0x0000000604187c11 */ /* 0x004fe2000f8608ff */
[----:B------:R-:W-:-:S05]  /*9000*/  IMAD.IADD R5, R5, 0x1, R13 ;  /* 0x0000000105057824 */ /* 0x000fca00078e020d */
[----:B------:R-:W-:-:S05]  /*9010*/  LEA.HI.X R25, R4, UR7, R5, 0x1, P3 ;  /* 0x0000000704197c11 */ /* 0x000fca00098f0c05 */
[----:B------:R3:W-:Y:S02]  /*9020*/  STG.E.128 desc[UR38][R24.64], RZ ;  /* 0x000000ff18007986 */ /* 0x0007e4000c101d26 */
.L_x_541:
[----:B------:R-:W-:Y:S05]  /*9030*/  BSYNC B0 ;  /* 0x0000000000007941 */ /* 0x000fea0003800000 */
.L_x_540:
        /* <DEDUP_REMOVED lines=12> */
[----:B--23--:R-:W-:Y:S01]  /*9100*/  LEA R24, P4, R4, UR6, 0x1 ;  /* 0x0000000604187c11 */ /* 0x00cfe2000f8808ff */
[----:B------:R-:W-:-:S05]  /*9110*/  IMAD.IADD R5, R5, 0x1, R13 ;  /* 0x0000000105057824 */ /* 0x000fca00078e020d */
[----:B------:R-:W-:-:S05]  /*9120*/  LEA.HI.X R25, R4, UR7, R5, 0x1, P4 ;  /* 0x0000000704197c11 */ /* 0x000fca000a0f0c05 */
[----:B------:R4:W-:Y:S02]  /*9130*/  STG.E.128 desc[UR38][R24.64], RZ ;  /* 0x000000ff18007986 */ /* 0x0009e4000c101d26 */
.L_x_543:
[----:B------:R-:W-:Y:S05]  /*9140*/  BSYNC B0 ;  /* 0x0000000000007941 */ /* 0x000fea0003800000 */
.L_x_542:
[----:B------:R-:W-:Y:S01]  /*9150*/  BSSY B0, `(.L_x_544) ;  /* 0x0000011000007945 */ /* 0x000fe20003800000 */
[----:B------:R-:W-:Y:S01]  /*9160*/  ISETP.GE.OR P4, PT, R6, UR8, P1 ;  /* 0x0000000806007c0c */ /* 0x000fe20008f86670 */
[----:B------:R-:W-:Y:S02]  /*9170*/  VIADD R19, R17, 0x50 ;  /* 0x0000005011137836 */ /* 0x000fe40000000000 */
        /* <DEDUP_REMOVED lines=10> */
[----:B--234-:R-:W-:Y:S01]  /*9220*/  LEA R24, P3, R4, UR6, 0x1 ;  /* 0x0000000604187c11 */ /* 0x01cfe2000f8608ff */
[----:B------:R-:W-:-:S05]  /*9230*/  IMAD.IADD R5, R5, 0x1, R13 ;  /* 0x0000000105057824 */ /* 0x000fca00078e020d */
[----:B------:R-:W-:-:S05]  /*9240*/  LEA.HI.X R25, R4, UR7, R5, 0x1, P3 ;  /* 0x0000000704197c11 */ /* 0x000fca00098f0c05 */
[----:B------:R2:W-:Y:S02]  /*9250*/  STG.E.128 desc[UR38][R24.64], RZ ;  /* 0x000000ff18007986 */ /* 0x0005e4000c101d26 */
.L_x_545:
[----:B------:R-:W-:Y:S05]  /*9260*/  BSYNC B0 ;  /* 0x0000000000007941 */ /* 0x000fea0003800000 */
.L_x_544:
[----:B------:R-:W-:Y:S01]  /*9270*/  BSSY B0, `(.L_x_546) ;  /* 0x0000010000007945 */ /* 0x000fe20003800000 */
[----:B------:R-:W-:-:S03]  /*9280*/  ISETP.GE.AND P3, PT, R19, R12, PT ;  /* 0x0000000c1300720c */ /* 0x000fc60003f66270 */
        /* <DEDUP_REMOVED lines=14> */
.L_x_547:
[----:B------:R-:W-:Y:S05]  /*9370*/  BSYNC B0 ;  /* 0x0000000000007941 */ /* 0x000fea0003800000 */
.L_x_546:
[----:B------:R-:W-:Y:S01]  /*9380*/  ISETP.GE.OR P4, PT, R6, UR8, P3 ;  /* 0x0000000806007c0c */ /* 0x000fe20009f86670 */
[----:B------:R-:W-:Y:S01]  /*9390*/  BSSY B0, `(.L_x_548) ;  /* 0x0000011000007945 */ /* 0x000fe20003800000 */
[----:B-1----:R-:W-:Y:S02]  /*93a0*/  IMAD R16, R20, UR5, RZ ;  /* 0x0000000514107c24 */ /* 0x002fe4000f8e02ff */
[----:B------:R-:W-:-:S09]  /*93b0*/  VIADD R19, R17, 0x60 ;  /* 0x0000006011137836 */ /* 0x000fd20000000000 */
        /* <DEDUP_REMOVED lines=14> */
.L_x_549:
[----:B------:R-:W-:Y:S05]  /*94a0*/  BSYNC B0 ;  /* 0x0000000000007941 */ /* 0x000fea0003800000 */
.L_x_548:
[----:B------:R-:W-:Y:S01]  /*94b0*/  ISETP.GE.AND P4, PT, R19, R12, PT ;  /* 0x0000000c1300720c */ /* 0x000fe20003f86270 */
[----:B------:R-:W-:Y:S01]  /*94c0*/  ULDC UR9, c[0x0][0x83c] ;  /* 0x00020f0000097ab9 */ /* 0x000fe20000000800 */
[----:B------:R-:W-:Y:S01]  /*94d0*/  BSSY B0, `(.L_x_550) ;  /* 0x0000012000007945 */ /* 0x000fe20003800000 */
[----:B------:R-:W-:Y:S01]  /*94e0*/  IMAD R21, R21, UR4, R16 ;  /* 0x0000000415157c24 */ /* 0x000fe2000f8e0210 */
[----:B------:R-:W-:Y:S01]  /*94f0*/  ISETP.GE.OR P5, PT, R6, UR8, P4 ;  /* 0x0000000806007c0c */ /* 0x000fe2000a7a6670 */
[----:B------:R-:W-:-:S12]  /*9500*/  VIADD R17, R17, 0x70 ;  /* 0x0000007011117836 */ /* 0x000fd80000000000 */
        /* <DEDUP_REMOVED lines=10> */
[----:B-1234-:R-:W-:Y:S01]  /*95b0*/  LEA R24, P5, R4, UR6, 0x1 ;  /* 0x0000000604187c11 */ /* 0x01efe2000f8a08ff */
[----:B------:R-:W-:-:S05]  /*95c0*/  IMAD.IADD R5, R5, 0x1, R13 ;  /* 0x0000000105057824 */ /* 0x000fca00078e020d */
[----:B------:R-:W-:-:S05]  /*95d0*/  LEA.HI.X R25, R4, UR7, R5, 0x1, P5 ;  /* 0x0000000704197c11 */ /* 0x000fca000a8f0c05 */
[----:B------:R1:W-:Y:S02]  /*95e0*/  STG.E.128 desc[UR38][R24.64], RZ ;  /* 0x000000ff18007986 */ /* 0x0003e4000c101d26 */
.L_x_551:
[----:B------:R-:W-:Y:S05]  /*95f0*/  BSYNC B0 ;  /* 0x0000000000007941 */ /* 0x000fea0003800000 */
.L_x_550:
[----:B------:R-:W-:Y:S01]  /*9600*/  ISETP.GE.AND P5, PT, R17, R12, PT ;  /* 0x0000000c1100720c */ /* 0x000fe20003fa6270 */
[----:B------:R-:W-:Y:S03]  /*9610*/  BSSY B0, `(.L_x_552) ;  /* 0x0000010000007945 */ /* 0x000fe60003800000 */
[----:B------:R-:W-:-:S13]  /*9620*/  ISETP.GE.OR P6, PT, R6, UR8, P5 ;  /* 0x0000000806007c0c */ /* 0x000fda000afc6670 */
        /* <DEDUP_REMOVED lines=13> */
[----:B------:R1:W-:Y:S02]  /*9700*/  STG.E.128 desc[UR38][R8.64], RZ ;  /* 0x000000ff08007986 */ /* 0x0003e4000c101d26 */
.L_x_553:
[----:B------:R-:W-:Y:S05]  /*9710*/  BSYNC B0 ;  /* 0x0000000000007941 */ /* 0x000fea0003800000 */
.L_x_552:
[----:B------:R-:W-:Y:S01]  /*9720*/  P2R R0, PR, RZ, 0x20 ;  /* 0x00000020ff007803 */ /* 0x000fe20000000000 */
[----:B------:R-:W-:Y:S01]  /*9730*/  IMAD.WIDE.U32 R4, R20, UR4, R6 ;  /* 0x0000000414047c25 */ /* 0x000fe2000f8e0006 */
[----:B------:R-:W-:Y:S01]  /*9740*/  ISETP.NE.AND P5, PT, R18, RZ, PT ;  /* 0x000000ff1200720c */ /* 0x000fe20003fa5270 */
[----:B------:R-:W-:Y:S01]  /*9750*/  ULDC.64 UR4, c[0x0][0x858] ;  /* 0x0002160000047ab9 */ /* 0x000fe20000000a00 */
[C---:B------:R-:W-:Y:S01]  /*9760*/  ISETP.GE.OR P2, PT, R6.reuse, UR9, P2 ;  /* 0x0000000906007c0c */ /* 0x040fe20009746670 */
[----:B------:R-:W-:Y:S01]  /*9770*/  IMAD.IADD R5, R21, 0x1, R5 ;  /* 0x0000000115057824 */ /* 0x000fe200078e0205 */
[----:B------:R-:W-:Y:S01]  /*9780*/  ISETP.GE.OR P5, PT, R6, UR9, P5 ;  /* 0x0000000906007c0c */ /* 0x000fe2000afa6670 */
[----:B------:R-:W-:Y:S01]  /*9790*/  BSSY B0, `(.L_x_554) ;  /* 0x0000019000007945 */ /* 0x000fe20003800000 */
[----:B------:R-:W-:Y:S01]  /*97a0*/  ISETP.NE.AND P6, PT, R22, RZ, PT ;  /* 0x000000ff1600720c */ /* 0x000fe20003fc5270 */
[----:B-1----:R-:W-:Y:S01]  /*97b0*/  IMAD.WIDE.U32 R8, R15, UR4, R4 ;  /* 0x000000040f087c25 */ /* 0x002fe2000f8e0004 */
[----:B------:R-:W-:-:S02]  /*97c0*/  P2R R10, PR, RZ, 0x20 ;  /* 0x00000020ff0a7803 */ /* 0x000fc40000000000 */
[----:B------:R-:W-:Y:S01]  /*97d0*/  ISETP.NE.AND P5, PT, R0, RZ, PT ;  /* 0x000000ff0000720c */ /* 0x000fe20003fa5270 */
[----:B------:R-:W-:Y:S01]  /*97e0*/  IMAD R0, R14, UR4, RZ ;  /* 0x000000040e007c24 */ /* 0x000fe2000f8e02ff */
[C---:B------:R-:W-:Y:S02]  /*97f0*/  ISETP.GE.OR P6, PT, R6.reuse, UR9, P6 ;  /* 0x0000000906007c0c */ /* 0x040fe4000b7c6670 */
[C---:B------:R-:W-:Y:S01]  /*9800*/  ISETP.GE.OR P0, PT, R6.reuse, UR9, P0 ;  /* 0x0000000906007c0c */ /* 0x040fe20008706670 */
[----:B------:R-:W-:Y:S01]  /*9810*/  IMAD R7, R15, UR5, R0 ;  /* 0x000000050f077c24 */ /* 0x000fe2000f8e0200 */
[C---:B------:R-:W-:Y:S02]  /*9820*/  ISETP.GE.OR P1, PT, R6.reuse, UR9, P1 ;  /* 0x0000000906007c0c */ /* 0x040fe40008f26670 */
[C---:B------:R-:W-:Y:S01]  /*9830*/  ISETP.GE.OR P3, PT, R6.reuse, UR9, P3 ;  /* 0x0000000906007c0c */ /* 0x040fe20009f66670 */
[----:B------:R-:W-:Y:S01]  /*9840*/  IMAD.IADD R7, R9, 0x1, R7 ;  /* 0x0000000109077824 */ /* 0x000fe200078e0207 */
[----:B------:R-:W-:-:S02]  /*9850*/  ISETP.GE.OR P4, PT, R6, UR9, P4 ;  /* 0x0000000906007c0c */ /* 0x000fc4000a786670 */
[----:B------:R-:W-:Y:S01]  /*9860*/  ISETP.GE.OR P5, PT, R6, UR9, P5 ;  /* 0x0000000906007c0c */ /* 0x000fe2000afa6670 */
[----:B------:R-:W-:-:S12]  /*9870*/  @P2 BRA `(.L_x_555) ;  /* 0x0000000000282947 */ /* 0x000fd80003800000 */
        /* <DEDUP_REMOVED lines=10> */
.L_x_555:
[----:B------:R-:W-:Y:S05]  /*9920*/  BSYNC B0 ;  /* 0x0000000000007941 */ /* 0x000fea0003800000 */
.L_x_554:
        /* <DEDUP_REMOVED lines=16> */
.L_x_557:
[----:B------:R-:W-:Y:S05]  /*9a30*/  BSYNC B0 ;  /* 0x0000000000007941 */ /* 0x000fea0003800000 */
.L_x_556:
[----:B------:R-:W-:Y:S04]  /*9a40*/  BSSY B0, `(.L_x_558) ;  /* 0x000000f000007945 */ /* 0x000fe80003800000 */
[----:B------:R-:W-:Y:S05]  /*9a50*/  @P6 BRA `(.L_x_559) ;  /* 0x0000000000346947 */ /* 0x000fea0003800000 */
[----:B-1----:R-:W-:Y:S01]  /*9a60*/  IADD3 R11, P2, R2, 0x20, RZ ;  /* 0x00000020020b7810 */ /* 0x002fe20007f5e0ff */
        /* <DEDUP_REMOVED lines=12> */
.L_x_559:
[----:B------:R-:W-:Y:S05]  /*9b30*/  BSYNC B0 ;  /* 0x0000000000007941 */ /* 0x000fea0003800000 */
.L_x_558:
        /* <DEDUP_REMOVED lines=15> */
.L_x_561:
[----:B------:R-:W-:Y:S05]  /*9c30*/  BSYNC B0 ;  /* 0x0000000000007941 */ /* 0x000fea0003800000 */
.L_x_560:
        /* <DEDUP_REMOVED lines=15> */
.L_x_563:
[----:B------:R-:W-:Y:S05]  /*9d30*/  BSYNC B0 ;  /* 0x0000000000007941 */ /* 0x000fea0003800000 */
.L_x_562:
        /* <DEDUP_REMOVED lines=15> */
.L_x_565:
[----:B------:R-:W-:Y:S05]  /*9e30*/  BSYNC B0 ;  /* 0x0000000000007941 */ /* 0x000fea0003800000 */
.L_x_564:
        /* <DEDUP_REMOVED lines=15> */
.L_x_567:
[----:B------:R-:W-:Y:S05]  /*9f30*/  BSYNC B0 ;  /* 0x0000000000007941 */ /* 0x000fea0003800000 */
.L_x_566:
[----:B------:R-:W-:Y:S05]  /*9f40*/  @P5 BRA `(.L_x_481) ;  /* 0x0000003000cc5947 */ /* 0x000fea0003800000 */
[----:B------:R-:W-:Y:S01]  /*9f50*/  IADD3 R5, P0, R2, 0x70, RZ ;  /* 0x0000007002057810 */ /* 0x000fe20007f1e0ff */
        /* <DEDUP_REMOVED lines=11> */
[----:B------:R1:W-:Y:S01]  /*a010*/  STG.E.128 desc[UR38][R4.64], RZ ;  /* 0x000000ff04007986 */ /* 0x0003e2000c101d26 */
[----:B------:R-:W-:Y:S05]  /*a020*/  BRA `(.L_x_481) ;  /* 0x0000003000947947 */ /* 0x000fea0003800000 */
.L_x_476:
[----:B------:R-:W-:-:S08]  /*a030*/  NOP ;  /* 0x0000000000007918 */ /* 0x000fd00000000000 */
[----:B---3--:R-:W1:-:S00]  /*a040*/  USETMAXREG.DEALLOC.CTAPOOL 0x18 ;  /* 0x00000018000079c8 */ /* 0x008e4000080e0500 */
[----:B-1----:R-:W-:-:S06]  /*a050*/  LOP3.LUT R0, R0, 0x3, RZ, 0xc0, !PT ;  /* 0x0000000300007812 */ /* 0x002fcc00078ec0ff */
[----:B------:R-:W1:Y:S02]  /*a060*/  SHFL.IDX PT, R0, R0, RZ, 0x1f ;  /* 0x00001fff00007589 */ /* 0x000e6400000e0000 */
[----:B-1----:R-:W-:-:S13]  /*a070*/  ISETP.NE.AND P0, PT, R0, RZ, PT ;  /* 0x000000ff0000720c */ /* 0x002fda0003f05270 */
[----:B------:R-:W-:Y:S05]  /*a080*/  @!P0 BRA `(.L_x_568) ;  /* 0x0000000c00d48947 */ /* 0x000fea0003800000 */
[----:B------:R-:W-:-:S13]  /*a090*/  ISETP.NE.AND P0, PT, R0, 0x1, PT ;  /* 0x000000010000780c */ /* 0x000fda0003f05270 */
[----:B------:R-:W-:Y:S05]  /*a0a0*/  @P0 BRA `(.L_x_481) ;  /* 0x0000003000740947 */ /* 0x000fea0003800000 */
[----:B------:R-:W-:Y:S01]  /*a0b0*/  ULDC.64 UR4, c[0x0][0x8d8] ;  /* 0x0002360000047ab9 */ /* 0x000fe20000000a00 */
[----:B------:R-:W1:Y:S01]  /*a0c0*/  S2UR UR12, SR_CTAID.Z ;  /* 0x00000000000c79c3 */ /* 0x000e620000002700 */
[----:B------:R-:W-:-:S04]  /*a0d0*/  ISETP.NE.U32.AND P0, PT, RZ, UR4, PT ;  /* 0x00000004ff007c0c */ /* 0x000fc8000bf05070 */
[----:B------:R-:W-:-:S13]  /*a0e0*/  ISETP.NE.AND.EX P0, PT, RZ, UR5, PT, P0 ;  /* 0x00000005ff007c0c */ /* 0x000fda000bf05300 */
[----:B------:R-:W-:Y:S05]  /*a0f0*/  @!P0 BRA `(.L_x_569) ;  /* 0x00000000001c8947 */ /* 0x000fea0003800000 */
[----:B------:R-:W-:Y:S02]  /*a100*/  ULDC.64 UR4, c[0x0][0x8d8] ;  /* 0x0002360000047ab9 */ /* 0x000fe40000000a00 */
[----:B-1----:R-:W-:-:S06]  /*a110*/  UIMAD.WIDE UR4, UR12, 0x4, UR4 ;  /* 0x000000040c0478a5 */ /* 0x002fcc000f8e0204 */
[----:B------:R-:W-:Y:S02]  /*a120*/  IMAD.U32 R2, RZ, RZ, UR4 ;  /* 0x00000004ff027e24 */ /* 0x000fe4000f8e00ff */
[----:B------:R-:W-:-:S05]  /*a130*/  IMAD.U32 R3, RZ, RZ, UR5 ;  /* 0x00000005ff037e24 */ /* 0x000fca000f8e00ff */
[----:B------:R-:W2:Y:S02]  /*a140*/  LDG.E R2, desc[UR38][R2.64] ;  /* 0x0000002602027981 */ /* 0x000ea4000c1e1900 */
[----:B--2---:R-:W-:Y:S01]  /*a150*/  R2UR UR5, R2 ;  /* 0x00000000020572ca */ /* 0x004fe200000e0000 */
[----:B------:R-:W-:-:S14]  /*a160*/  BRA `(.L_x_570) ;  /* 0x0000000000387947 */ /* 0x000fdc0003800000 */
.L_x_569:
[----:B------:R-:W-:Y:S02]  /*a170*/  ULDC.64 UR4, c[0x0][0x8d0] ;  /* 0x0002340000047ab9 */ /* 0x000fe40000000a00 */
[----:B------:R-:W-:-:S04]  /*a180*/  ISETP.NE.U32.AND P0, PT, RZ, UR4, PT ;  /* 0x00000004ff007c0c */ /* 0x000fc8000bf05070 */
[----:B------:R-:W-:-:S13]  /*a190*/  ISETP.NE.AND.EX P0, PT, RZ, UR5, PT, P0 ;  /* 0x00000005ff007c0c */ /* 0x000fda000bf05300 */
[----:B------:R-:W-:Y:S05]  /*a1a0*/  @!P0 BRA `(.L_x_571) ;  /* 0x0000000000248947 */ /* 0x000fea0003800000 */
[----:B------:R-:W-:Y:S02]  /*a1b0*/  ULDC.64 UR4, c[0x0][0x8d0] ;  /* 0x0002340000047ab9 */ /* 0x000fe40000000a00 */
[----:B-1----:R-:W-:-:S06]  /*a1c0*/  UIMAD.WIDE UR4, UR12, 0x4, UR4 ;  /* 0x000000040c0478a5 */ /* 0x002fcc000f8e0204 */
[----:B------:R-:W-:Y:S02]  /*a1d0*/  IMAD.U32 R2, RZ, RZ, UR4 ;  /* 0x00000004ff027e24 */ /* 0x000fe4000f8e00ff */
[----:B------:R-:W-:-:S05]  /*a1e0*/  IMAD.U32 R3, RZ, RZ, UR5 ;  /* 0x00000005ff037e24 */ /* 0x000fca000f8e00ff */
[----:B------:R-:W2:Y:S04]  /*a1f0*/  LDG.E R0, desc[UR38][R2.64] ;  /* 0x0000002602007981 */ /* 0x000ea8000c1e1900 */
[----:B------:R-:W2:Y:S02]  /*a200*/  LDG.E R5, desc[UR38][R2.64+0x4] ;  /* 0x0000042602057981 */ /* 0x000ea4000c1e1900 */
[----:B--2---:R-:W-:-:S05]  /*a210*/  IMAD.IADD R0, R5, 0x1, -R0 ;  /* 0x0000000105007824 */ /* 0x004fca00078e0a00 */
[----:B------:R-:W-:Y:S01]  /*a220*/  R2UR UR5, R0 ;  /* 0x00000000000572ca */ /* 0x000fe200000e0000 */
[----:B------:R-:W-:-:S14]  /*a230*/  BRA `(.L_x_570) ;  /* 0x0000000000047947 */ /* 0x000fdc0003800000 */
.L_x_571:
[----:B------:R-:W-:-:S05]  /*a240*/  ULDC UR5, c[0x0][0x8bc] ;  /* 0x00022f0000057ab9 */ /* 0x000fca0000000800 */
.L_x_570:
[----:B------:R-:W2:Y:S02]  /*a250*/  S2UR UR4, SR_CTAID.X ;  /* 0x00000000000479c3 */ /* 0x000ea40000002500 */
[----:B--2---:R-:W-:-:S04]  /*a260*/  USHF.L.U32 UR4, UR4, 0x7, URZ ;  /* 0x0000000704047899 */ /* 0x004fc8000800063f */
[----:B------:R-:W-:-:S04]  /*a270*/  UISETP.GE.AND UP0, UPT, UR4, UR5, UPT ;  /* 0x000000050400728c */ /* 0x000fc8000bf06270 */
[----:B-1----:R-:W-:-:S06]  /*a280*/  USEL UR12, UR12, 0xffffffff, !UP0 ;  /* 0xffffffff0c0c7887 */ /* 0x002fcc000c000000 */
[----:B------:R-:W-:-:S13]  /*a290*/  ISETP.LE.AND P0, PT, RZ, UR12, PT ;  /* 0x0000000cff007c0c */ /* 0x000fda000bf03270 */
[----:B------:R-:W-:Y:S05]  /*a2a0*/  @!P0 BRA `(.L_x_481) ;  /* 0x0000002c00f48947 */ /* 0x000fea0003800000 */
[----:B------:R-:W-:Y:S02]  /*a2b0*/  ULDC.64 UR4, c[0x0][0x770] ;  /* 0x0001dc0000047ab9 */ /* 0x000fe40000000a00 */
[----:B------:R-:W-:-:S04]  /*a2c0*/  UISETP.NE.U32.AND UP0, UPT, UR4, URZ, UPT ;  /* 0x0000003f0400728c */ /* 0x000fc8000bf05070 */
[----:B------:R-:W-:-:S03]  /*a2d0*/  UISETP.NE.AND.EX UP0, UPT, UR5, URZ, UPT, UP0 ;  /* 0x0000003f0500728c */ /* 0x000fc6000bf05300 */
[----:B------:R-:W-:Y:S02]  /*a2e0*/  ULDC.64 UR4, c[0x0][0x770] ;  /* 0x0001dc0000047ab9 */ /* 0x000fe40000000a00 */
[----:B------:R-:W-:Y:S01]  /*a2f0*/  UIMAD.WIDE UR4, UR12, 0x4, UR4 ;  /* 0x000000040c0478a5 */ /* 0x000fe2000f8e0204 */
[----:B------:R-:W-:-:S05]  /*a300*/  PLOP3.LUT P0, PT, PT, PT, UP0, 0x80, 0x0 ;  /* 0x000000000000781c */ /* 0x000fca0003f0f008 */
[----:B------:R-:W-:Y:S02]  /*a310*/  IMAD.U32 R2, RZ, RZ, UR4 ;  /* 0x00000004ff027e24 */ /* 0x000fe4000f8e00ff */
[----:B------:R-:W-:Y:S01]  /*a320*/  IMAD.U32 R3, RZ, RZ, UR5 ;  /* 0x00000005ff037e24 */ /* 0x000fe2000f8e00ff */
[----:B------:R-:W-:-:S05]  /*a330*/  ULDC.64 UR4, c[0x0][0x780] ;  /* 0x0001e00000047ab9 */ /* 0x000fca0000000a00 */
[----:B------:R-:W2:Y:S01]  /*a340*/  @P0 LDG.E R6, desc[UR38][R2.64] ;  /* 0x0000002602060981 */ /* 0x000ea2000c1e1900 */
[----:B------:R-:W-:Y:S01]  /*a350*/  UISETP.NE.U32.AND UP1, UPT, UR4, URZ, UPT ;  /* 0x0000003f0400728c */ /* 0x000fe2000bf25070 */
[----:B------:R-:W-:-:S03]  /*a360*/  ULDC UR6, c[0x0][0x280] ;  /* 0x0000a00000067ab9 */ /* 0x000fc60000000800 */
[----:B------:R-:W-:Y:S01]  /*a370*/  UISETP.NE.AND.EX UP1, UPT, UR5, URZ, UPT, UP1 ;  /* 0x0000003f0500728c */ /* 0x000fe2000bf25310 */
[----:B------:R-:W-:-:S05]  /*a380*/  IMAD.U32 R0, RZ, RZ, UR6 ;  /* 0x00000006ff007e24 */ /* 0x000fca000f8e00ff */
[----:B------:R-:W-:-:S05]  /*a390*/  PLOP3.LUT P1, PT, PT, PT, UP1, 0x80, 0x0 ;  /* 0x000000000000781c */ /* 0x000fca0003f2f018 */
[----:B------:R-:W-:Y:S02]  /*a3a0*/  @UP1 ULDC.64 UR4, c[0x0][0x780] ;  /* 0x0001e00000041ab9 */ /* 0x000fe40000000a00 */
[----:B------:R-:W-:-:S06]  /*a3b0*/  @UP1 UIMAD.WIDE UR4, UR12, 0x4, UR4 ;  /* 0x000000040c0418a5 */ /* 0x000fcc000f8e0204 */
[----:B------:R-:W-:Y:S02]  /*a3c0*/  IMAD.U32 R4, RZ, RZ, UR4 ;  /* 0x00000004ff047e24 */ /* 0x000fe4000f8e00ff */
[----:B------:R-:W-:-:S05]  /*a3d0*/  IMAD.U32 R5, RZ, RZ, UR5 ;  /* 0x00000005ff057e24 */ /* 0x000fca000f8e00ff */
[----:B------:R1:W5:Y:S01]  /*a3e0*/  @P1 LDG.E R0, desc[UR38][R4.64] ;  /* 0x0000002604001981 */ /* 0x000362000c1e1900 */
[----:B------:R-:W-:Y:S01]  /*a3f0*/  PLOP3.LUT P2, PT, PT, PT, UP0, 0x80, 0x0 ;  /* 0x000000000000781c */ /* 0x000fe20003f4f008 */
[----:B------:R-:W3:Y:S02]  /*a400*/  S2UR UR13, SR_CTAID.Y ;  /* 0x00000000000d79c3 */ /* 0x000ee40000002600 */
[----:B---3--:R-:W-:-:S10]  /*a410*/  USHF.R.S32.HI UR7, URZ, 0x1f, UR13 ;  /* 0x0000001f3f077899 */ /* 0x008fd4000801140d */
[----:B--2---:R-:W-:-:S13]  /*a420*/  @P2 R2UR UR4, R6 ;  /* 0x00000000060422ca */ /* 0x004fda00000e0000 */
[----:B------:R-:W-:-:S04]  /*a430*/  @UP0 UIMAD UR4, UR12, 0x50, UR4 ;  /* 0x000000500c0408a4 */ /* 0x000fc8000f8e0204 */
[----:B------:R-:W-:-:S04]  /*a440*/  UIMAD.WIDE UR4, UR4, 0x66666667, URZ ;  /* 0x66666667040478a5 */ /* 0x000fc8000f8e023f */
[----:B------:R-:W-:-:S04]  /*a450*/  @UP0 USHF.R.U32.HI UR4, URZ, 0x1f, UR5 ;  /* 0x0000001f3f040899 */ /* 0x000fc80008011605 */
[----:B------:R-:W-:-:S04]  /*a460*/  @UP0 ULEA.HI.SX32 UR4, UR5, UR4, 0x1b ;  /* 0x0000000405040291 */ /* 0x000fc8000f8fda3f */
[----:B------:R-:W-:Y:S01]  /*a470*/  @UP0 UIMAD UR6, UR4, 0x2800, URZ ;  /* 0x00002800040608a4 */ /* 0x000fe2000f8e023f */
[----:B-1----:R-:W-:Y:S11]  /*a480*/  @P1 BRA `(.L_x_572) ;  /* 0x0000000000101947 */ /* 0x002ff60003800000 */
[----:B------:R-:W-:Y:S05]  /*a490*/  @!P0 BRA `(.L_x_572) ;  /* 0x00000000000c8947 */ /* 0x000fea0003800000 */
[----:B------:R-:W2:Y:S04]  /*a4a0*/  LDG.E R5, desc[UR38][R2.64] ;  /* 0x0000002602057981 */ /* 0x000ea8000c1e1900 */
[----:B-----5:R-:W2:Y:S02]  /*a4b0*/  LDG.E R0, desc[UR38][R2.64+0x4] ;  /* 0x0000042602007981 */ /* 0x020ea4000c1e1900 */
[----:B--2---:R-:W-:-:S07]  /*a4c0*/  IMAD.IADD R0, R0, 0x1, -R5 ;  /* 0x0000000100007824 */ /* 0x004fce00078e0a05 */
.L_x_572:
[----:B-----5:R-:W-:Y:S01]  /*a4d0*/  ISETP.GE.AND P0, PT, R0, 0x1, PT ;  /* 0x000000010000780c */ /* 0x020fe20003f06270 */
[----:B------:R-:W-:Y:S01]  /*a4e0*/  @UP0 USHF.R.S32.HI UR8, URZ, 0x1f, UR6 ;  /* 0x0000001f3f080899 */ /* 0x000fe20008011406 */
[----:B------:R-:W-:Y:S01]  /*a4f0*/  UMOV UR4, URZ ;  /* 0x0000003f00047c82 */ /* 0x000fe20008000000 */
[----:B------:R-:W-:Y:S01]  /*a500*/  UMOV UR5, URZ ;  /* 0x0000003f00057c82 */ /* 0x000fe20008000000 */
[----:B------:R-:W-:-:S04]  /*a510*/  @UP0 UMOV UR4, UR6 ;  /* 0x0000000600040c82 */ /* 0x000fc80008000000 */
[----:B------:R-:W-:-:S05]  /*a520*/  @UP0 UMOV UR5, UR8 ;  /* 0x0000000800050c82 */ /* 0x000fca0008000000 */
[----:B------:R-:W-:Y:S05]  /*a530*/  @!P0 BRA `(.L_x_481) ;  /* 0x0000002c00508947 */ /* 0x000fea0003800000 */
[----:B------:R-:W-:Y:S01]  /*a540*/  ULDC.64 UR8, c[0x0][0x2d8] ;  /* 0x0000b60000087ab9 */ /* 0x000fe20000000a00 */
[C---:B------:R-:W-:Y:S01]  /*a550*/  VIADD R2, R0.reuse, 0x4f ;  /* 0x0000004f00027836 */ /* 0x040fe20000000000 */
[----:B------:R-:W-:Y:S01]  /*a560*/  UIMAD UR7, UR7, UR8, URZ ;  /* 0x00000008070772a4 */ /* 0x000fe2000f8e023f */
[----:B------:R-:W-:Y:S01]  /*a570*/  ISETP.GE.AND P1, PT, R0, 0x51, PT ;  /* 0x000000510000780c */ /* 0x000fe20003f26270 */
[----:B------:R-:W-:Y:S01]  /*a580*/  USHF.R.S32.HI UR6, URZ, 0x1f, UR12 ;  /* 0x0000001f3f067899 */ /* 0x000fe2000801140c */
[----:B------:R-:W-:Y:S01]  /*a590*/  IMAD.HI R2, R2, 0x66666667, RZ ;  /* 0x6666666702027827 */ /* 0x000fe200078e02ff */
[----:B------:R-:W-:Y:S02]  /*a5a0*/  UIMAD.WIDE.U32 UR10, UR13, UR8, URZ ;  /* 0x000000080d0a72a5 */ /* 0x000fe4000f8e003f */
[----:B------:R-:W-:Y:S02]  /*a5b0*/  UIMAD UR7, UR13, UR9, UR7 ;  /* 0x000000090d0772a4 */ /* 0x000fe4000f8e0207 */
[----:B------:R-:W-:Y:S01]  /*a5c0*/  UIADD3 UR8, UP1, UR4, UR10, URZ ;  /* 0x0000000a04087290 */ /* 0x000fe2000ff3e03f */
[----:B------:R-:W-:Y:S01]  /*a5d0*/  SHF.R.U32.HI R3, RZ, 0x1f, R2 ;  /* 0x0000001fff037819 */ /* 0x000fe20000011602 */
[----:B------:R-:W-:-:S02]  /*a5e0*/  UIADD3 UR7, UR11, UR7, URZ ;  /* 0x000000070b077290 */ /* 0x000fc4000fffe03f */
[----:B------:R-:W-:Y:S01]  /*a5f0*/  USEL UR6, UR6, URZ, !UP0 ;  /* 0x0000003f06067287 */ /* 0x000fe2000c000000 */
[----:B------:R-:W-:Y:S01]  /*a600*/  LEA.HI.SX32 R3, R2, R3, 0x1b ;  /* 0x0000000302037211 */ /* 0x000fe200078fdaff */
[----:B------:R-:W-:Y:S01]  /*a610*/  ULDC.64 UR14, c[0x0][0x2e0] ;  /* 0x0000b800000e7ab9 */ /* 0x000fe20000000a00 */
[----:B------:R-:W-:Y:S02]  /*a620*/  USEL UR13, UR12, URZ, !UP0 ;  /* 0x0000003f0c0d7287 */ /* 0x000fe4000c000000 */
[----:B------:R-:W-:Y:S01]  /*a630*/  UIADD3.X UR9, UR5, UR7, URZ, UP1, !UPT ;  /* 0x0000000705097290 */ /* 0x000fe20008ffe43f */
[----:B------:R-:W-:Y:S01]  /*a640*/  VIMNMX R3, R3, 0x1, !PT ;  /* 0x0000000103037848 */ /* 0x000fe20007fe0100 */
[----:B------:R-:W-:Y:S02]  /*a650*/  UIMAD UR6, UR6, UR14, URZ ;  /* 0x0000000e060672a4 */ /* 0x000fe4000f8e023f */
[----:B------:R-:W-:Y:S01]  /*a660*/  UIMAD.WIDE.U32 UR8, UR13, UR14, UR8 ;  /* 0x0000000e0d0872a5 */ /* 0x000fe2000f8e0008 */
[----:B------:R-:W-:Y:S01]  /*a670*/  LOP3.LUT R2, R3, 0x1, RZ, 0xc0, !PT ;  /* 0x0000000103027812 */ /* 0x000fe200078ec0ff */
[----:B------:R-:W-:Y:S01]  /*a680*/  UIMAD UR12, UR13, UR15, UR6 ;  /* 0x0000000f0d0c72a4 */ /* 0x000fe2000f8e0206 */
[----:B------:R-:W-:-:S03]  /*a690*/  ELECT P0, URZ, PT ;  /* 0x00000000003f782f */ /* 0x000fc60003800000 */
[----:B------:R-:W-:Y:S01]  /*a6a0*/  UIADD3 UR19, UR9, UR12, URZ ;  /* 0x0000000c09137290 */ /* 0x000fe2000fffe03f */
[----:B------:R-:W-:Y:S01]  /*a6b0*/  UMOV UR6, URZ ;  /* 0x0000003f00067c82 */ /* 0x000fe20008000000 */
[----:B------:R-:W-:Y:S10]  /*a6c0*/  @!P1 BRA `(.L_x_573) ;  /* 0x0000000400889947 */ /* 0x000ff40003800000 */
[----:B------:R-:W-:Y:S01]  /*a6d0*/  UMOV UR6, UR10 ;  /* 0x0000000a00067c82 */ /* 0x000fe20008000000 */
[----:B------:R-:W-:Y:S01]  /*a6e0*/  ULDC.64 UR10, c[0x0][0x2c0] ;  /* 0x0000b000000a7ab9 */ /* 0x000fe20000000a00 */
[----:B------:R-:W-:Y:S01]  /*a6f0*/  UIMAD.WIDE.U32 UR6, UR13, UR14, UR6 ;  /* 0x0000000e0d0672a5 */ /* 0x000fe2000f8e0006 */
[----:B------:R-:W-:Y:S01]  /*a700*/  IMAD.IADD R0, R3, 0x1, -R2 ;  /* 0x0000000103007824 */ /* 0x000fe200078e0a02 */
[----:B------:R-:W-:Y:S02]  /*a710*/  ULDC.64 UR20, c[0x0][0x2c0] ;  /* 0x0000b00000147ab9 */ /* 0x000fe40000000a00 */
[----:B------:R-:W-:-:S04]  /*a720*/  UIADD3 UR15, UP0, UR4, UR6, URZ ;  /* 0x00000006040f7290 */ /* 0x000fc8000ff1e03f */
[----:B------:R-:W-:Y:S02]  /*a730*/  UIADD3.X UR4, UR5, UR12, UR7, UP0, !UPT ;  /* 0x0000000c05047290 */ /* 0x000fe400087fe407 */
[----:B------:R-:W-:Y:S01]  /*a740*/  ULEA UR14, UP0, UR15, UR10, 0x2 ;  /* 0x0000000a0f0e7291 */ /* 0x000fe2000f80103f */
[----:B------:R-:W-:-:S03]  /*a750*/  UMOV UR5, URZ ;  /* 0x0000003f00057c82 */ /* 0x000fc60008000000 */
[----:B------:R-:W-:Y:S02]  /*a760*/  ULEA.HI.X UR15, UR15, UR11, UR4, 0x2, UP0 ;  /* 0x0000000b0f0f7291 */ /* 0x000fe400080f1404 */
[----:B------:R-:W-:Y:S02]  /*a770*/  UIADD3 UR10, UP0, UR14, 0x5000, URZ ;  /* 0x000050000e0a7890 */ /* 0x000fe4000ff1e03f */
[----:B------:R-:W-:Y:S02]  /*a780*/  UIADD3 UR12, UP1, UR14, 0xa000, URZ ;  /* 0x0000a0000e0c7890 */ /* 0x000fe4000ff3e03f */
[----:B------:R-:W-:Y:S02]  /*a790*/  UIADD3 UR14, UP2, UR14, 0xf000, URZ ;  /* 0x0000f0000e0e7890 */ /* 0x000fe4000ff5e03f */
[----:B------:R-:W-:Y:S02]  /*a7a0*/  UIADD3.X UR11, URZ, UR15, URZ, UP0, !UPT ;  /* 0x0000000f3f0b7290 */ /* 0x000fe400087fe43f */
[----:B------:R-:W-:-:S02]  /*a7b0*/  UIADD3.X UR13, URZ, UR15, URZ, UP1, !UPT ;  /* 0x0000000f3f0d7290 */ /* 0x000fc40008ffe43f */
[----:B------:R-:W-:Y:S01]  /*a7c0*/  UIADD3.X UR15, URZ, UR15, URZ, UP2, !UPT ;  /* 0x0000000f3f0f7290 */ /* 0x000fe200097fe43f */
[----:B------:R-:W-:-:S11]  /*a7d0*/  UMOV UR4, URZ ;  /* 0x0000003f00047c82 */ /* 0x000fd60008000000 */
.L_x_586:
        /* <DEDUP_REMOVED lines=21> */
.L_x_575:
[----:B------:R-:W-:Y:S05]  /*a930*/  BSYNC B0 ;  /* 0x0000000000007941 */ /* 0x000fea0003800000 */
.L_x_574:
        /* <DEDUP_REMOVED lines=13> */
.L_x_577:
[----:B------:R-:W-:Y:S05]  /*aa10*/  BSYNC B0 ;  /* 0x0000000000007941 */ /* 0x000fea0003800000 */
.L_x_576:
[----:B------:R-:W-:Y:S06]  /*aa20*/  BAR.ARV 0xa, 0xa0 ;  /* 0x0282800000007b1d */ /* 0x000fec0000002000 */
[----:B------:R-:W-:Y:S04]  /*aa30*/  BSSY B0, `(.L_x_578) ;  /* 0x0000003000007945 */ /* 0x000fe80003800000 */
[----:B------:R-:W-:Y:S05]  /*aa40*/  @!P0 BRA `(.L_x_579) ;  /* 0x0000000000048947 */ /* 0x000fea0003800000 */
[----:B------:R-:W-:-:S04]  /*aa50*/  DEPBAR.LE SB0, 0x0 ;  /* 0x000080000000791a */ /* 0x000fc80000000000 */
.L_x_579:
[----:B------:R-:W-:Y:S05]  /*aa60*/  BSYNC B0 ;  /* 0x0000000000007941 */ /* 0x000fea0003800000 */
.L_x_578:
        /* <DEDUP_REMOVED lines=13> */
.L_x_581:
[----:B------:R-:W-:Y:S05]  /*ab40*/  BSYNC B0 ;  /* 0x0000000000007941 */ /* 0x000fea0003800000 */
.L_x_580:
        /* <DEDUP_REMOVED lines=13> */
.L_x_583:
[----:B------:R-:W-:Y:S05]  /*ac20*/  BSYNC B0 ;  /* 0x0000000000007941 */ /* 0x000fea0003800000 */
.L_x_582:
[----:B------:R-:W-:Y:S01]  /*ac30*/  VIADD R0, R0, 0xfffffffe ;  /* 0xfffffffe00007836 */ /* 0x000fe20000000000 */
[----:B------:R-:W-:Y:S06]  /*ac40*/  BAR.ARV 0xa, 0xa0 ;  /* 0x0282800000007b1d */ /* 0x000fec0000002000 */
[----:B------:R-:W-:Y:S01]  /*ac50*/  BSSY B0, `(.L_x_584) ;  /* 0x0000004000007945 */ /* 0x000fe20003800000 */
[----:B------:R-:W-:-:S03]  /*ac60*/  ISETP.NE.AND P1, PT, R0, RZ, PT ;  /* 0x000000ff0000720c */ /* 0x000fc60003f25270 */
[----:B------:R-:W-:Y:S10]  /*ac70*/  @!P0 BRA `(.L_x_585) ;  /* 0x0000000000048947 */ /* 0x000ff40003800000 */
[----:B------:R-:W-:-:S04]  /*ac80*/  DEPBAR.LE SB0, 0x0 ;  /* 0x000080000000791a */ /* 0x000fc80000000000 */
.L_x_585:
[----:B------:R-:W-:Y:S05]  /*ac90*/  BSYNC B0 ;  /* 0x0000000000007941 */ /* 0x000fea0003800000 */
.L_x_584:
[----:B------:R-:W-:Y:S06]  /*aca0*/  BAR.ARV 0xb, 0xa0 ;  /* 0x02c2800000007b1d */ /* 0x000fec0000002000 */
[----:B------:R-:W-:Y:S02]  /*acb0*/  UIADD3 UR5, UR5, 0x2, URZ ;  /* 0x0000000205057890 */ /* 0x000fe4000fffe03f */
[----:B------:R-:W-:Y:S01]  /*acc0*/  UIADD3 UR4, UR4, 0x1, URZ ;  /* 0x0000000104047890 */ /* 0x000fe2000fffe03f */
[----:B------:R-:W-:Y:S11]  /*acd0*/  @P1 BRA `(.L_x_586) ;  /* 0xfffffff800c01947 */ /* 0x000ff6000383ffff */
[----:B------:R-:W-:-:S12]  /*ace0*/  UIADD3 UR6, UR16, 0x5000, URZ ;  /* 0x0000500010067890 */ /* 0x000fd8000fffe03f */
.L_x_573:
        /* <DEDUP_REMOVED lines=10> */
[----:B------:R-:W-:Y:S01]  /*ad90*/  ULEA UR4, UP0, UR11, UR4, 0x2 ;  /* 0x000000040b047291 */ /* 0x000fe2000f80103f */
[----:B------:R-:W-:-:S03]  /*ada0*/  UMOV UR13, 0x14f00000 ;  /* 0x14f00000000d7882 */ /* 0x000fc60000000000 */
[----:B------:R-:W-:-:S03]  /*adb0*/  ULEA.HI.X UR5, UR11, UR5, UR12, 0x2, UP0 ;  /* 0x000000050b057291 */ /* 0x000fc600080f140c */
[----:B------:R-:W-:Y:S01]  /*adc0*/  UMOV UR12, 0x0 ;  /* 0x00000000000c7882 */ /* 0x000fe20000000000 */
[----:B-1----:R-:W-:-:S03]  /*add0*/  ULEA UR7, UR10, UR7, 0x18 ;  /* 0x000000070a077291 */ /* 0x002fc6000f8ec03f */
[----:B------:R-:W-:Y:S01]  /*ade0*/  UMOV UR10, 0x500 ;  /* 0x00000500000a7882 */ /* 0x000fe20000000000 */
[----:B------:R-:W-:-:S09]  /*adf0*/  UIADD3 UR7, UR7, 0x10000, URZ ;  /* 0x0001000007077890 */ /* 0x000fd2000fffe03f */
[----:B------:R1:W-:Y:S02]  /*ae00*/  UBLKRED.G.S.ADD.F32.RN [UR4], [UR7], UR10, desc[UR12] ;  /* 0x00000c04070073bb */ /* 0x0003e400080a140a */
[----:B-1----:R0:W-:Y:S02]  /*ae10*/  UTMACMDFLUSH ;  /* 0x00000000000079b7 */ /* 0x0021e40000000000 */
.L_x_588:
[----:B------:R-:W-:Y:S05]  /*ae20*/  BSYNC B0 ;  /* 0x0000000000007941 */ /* 0x000fea0003800000 */
.L_x_587:
[----:B------:R-:W-:Y:S06]  /*ae30*/  BAR.SYNC.DEFER_BLOCKING 0xe, 0xa0 ;  /* 0x0382800000007b1d */ /* 0x000fec0000010000 */
[----:B------:R-:W-:Y:S04]  /*ae40*/  BSSY B0, `(.L_x_589) ;  /* 0x0000012000007945 */ /* 0x000fe80003800000 */
[----:B------:R-:W-:Y:S05]  /*ae50*/  @!P0 BRA `(.L_x_590) ;  /* 0x0000000000408947 */ /* 0x000fea0003800000 */
[----:B------:R-:W1:Y:S01]  /*ae60*/  S2UR UR7, SR_CgaCtaId ;  /* 0x00000000000779c3 */ /* 0x000e620000008800 */
[----:B------:R-:W-:Y:S01]  /*ae70*/  UIADD3 UR4, UR6, 0x1400, URZ ;  /* 0x0000140006047890 */ /* 0x000fe2000fffe03f */
[----:B------:R-:W-:Y:S01]  /*ae80*/  UMOV UR5, 0x400 ;  /* 0x0000040000057882 */ /* 0x000fe20000000000 */
[----:B------:R-:W-:Y:S02]  /*ae90*/  ULDC.64 UR10, c[0x0][0x2c0] ;  /* 0x0000b000000a7ab9 */ /* 0x000fe40000000a00 */
[----:B------:R-:W-:Y:S01]  /*aea0*/  UIADD3 UR12, UP0, UR4, UR8, URZ ;  /* 0x00000008040c7290 */ /* 0x000fe2000ff1e03f */
[----:B------:R-:W-:Y:S01]  /*aeb0*/  UMOV UR13, 0x14f00000 ;  /* 0x14f00000000d7882 */ /* 0x000fe20000000000 */
[----:B-1----:R-:W-:Y:S02]  /*aec0*/  ULEA UR7, UR7, UR5, 0x18 ;  /* 0x0000000507077291 */ /* 0x002fe4000f8ec03f */
[----:B------:R-:W-:Y:S02]  /*aed0*/  ULEA.HI.X.SX32 UR5, UR4, UR19, 0x1, UP0 ;  /* 0x0000001304057291 */ /* 0x000fe400080f0e3f */
[----:B------:R-:W-:-:S02]  /*aee0*/  ULEA UR4, UP0, UR12, UR10, 0x2 ;  /* 0x0000000a0c047291 */ /* 0x000fc4000f80103f */
[----:B------:R-:W-:Y:S02]  /*aef0*/  UIADD3 UR7, UR7, 0x15000, URZ ;  /* 0x0001500007077890 */ /* 0x000fe4000fffe03f */
[----:B------:R-:W-:Y:S01]  /*af00*/  ULEA.HI.X UR5, UR12, UR11, UR5, 0x2, UP0 ;  /* 0x0000000b0c057291 */ /* 0x000fe200080f1405 */
[----:B------:R-:W-:Y:S02]  /*af10*/  UMOV UR10, 0x500 ;  /* 0x00000500000a7882 */ /* 0x000fe40000000000 */
[----:B------:R-:W-:-:S06]  /*af20*/  UMOV UR12, 0x0 ;  /* 0x00000000000c7882 */ /* 0x000fcc0000000000 */
[----:B------:R1:W-:Y:S01]  /*af30*/  UBLKRED.G.S.ADD.F32.RN [UR4], [UR7], UR10, desc[UR12] ;  /* 0x00000c04070073bb */ /* 0x0003e200080a140a */
[----:B------:R0:W-:Y:S01]  /*af40*/  UTMACMDFLUSH ;  /* 0x00000000000079b7 */ /* 0x0001e20000000000 */
[----:B-1----:R-:W-:-:S04]  /*af50*/  DEPBAR.LE SB0, 0x1 ;  /* 0x000080400000791a */ /* 0x002fc80000000000 */
.L_x_590:
[----:B------:R-:W-:Y:S05]  /*af60*/  BSYNC B0 ;  /* 0x0000000000007941 */ /* 0x000fea0003800000 */
.L_x_589:
[----:B------:R-:W-:Y:S06]  /*af70*/  BAR.ARV 0xa, 0xa0 ;  /* 0x0282800000007b1d */ /* 0x000fec0000002000 */
[----:B------:R-:W-:Y:S04]  /*af80*/  BSSY B0, `(.L_x_591) ;  /* 0x0000003000007945 */ /* 0x000fe80003800000 */
[----:B------:R-:W-:Y:S05]  /*af90*/  @!P0 BRA `(.L_x_592) ;  /* 0x0000000000048947 */ /* 0x000fea0003800000 */
[----:B------:R-:W-:-:S04]  /*afa0*/  DEPBAR.LE SB0, 0x0 ;  /* 0x000080000000791a */ /* 0x000fc80000000000 */
.L_x_592:
[----:B------:R-:W-:Y:S05]  /*afb0*/  BSYNC B0 ;  /* 0x0000000000007941 */ /* 0x000fea0003800000 */
.L_x_591:
[----:B------:R-:W-:Y:S06]  /*afc0*/  BAR.ARV 0xb, 0xa0 ;  /* 0x02c2800000007b1d */ /* 0x000fec0000002000 */
[----:B------:R-:W-:Y:S05]  /*afd0*/  BRA `(.L_x_481) ;  /* 0x0000002000a87947 */ /* 0x000fea0003800000 */
.L_x_568:
[----:B------:R-:W-:Y:S01]  /*afe0*/  ULDC.64 UR4, c[0x0][0x8d8] ;  /* 0x0002360000047ab9 */ /* 0x000fe20000000a00 */
[----:B------:R-:W1:Y:S01]  /*aff0*/  S2R R7, SR_CTAID.Z ;  /* 0x0000000000077919 */ /* 0x000e620000002700 */
[----:B------:R-:W-:Y:S01]  /*b000*/  ISETP.NE.U32.AND P0, PT, RZ, UR4, PT ;  /* 0x00000004ff007c0c */ /* 0x000fe2000bf05070 */
[----:B------:R-:W2:Y:S03]  /*b010*/  S2UR UR20, SR_CTAID.Y ;  /* 0x00000000001479c3 */ /* 0x000ea60000002600 */
[----:B------:R-:W-:-:S13]  /*b020*/  ISETP.NE.AND.EX P0, PT, RZ, UR5, PT, P0 ;  /* 0x00000005ff007c0c */ /* 0x000fda000bf05300 */
[----:B------:R-:W-:Y:S05]  /*b030*/  @!P0 BRA `(.L_x_593) ;  /* 0x0000000000108947 */ /* 0x000fea0003800000 */
[----:B------:R-:W1:Y:S02]  /*b040*/  LDC.64 R2, c[0x0][0x8d8] ;  /* 0x00023600ff027b82 */ /* 0x000e640000000a00 */
[----:B-1----:R-:W-:-:S05]  /*b050*/  IMAD.WIDE R2, R7, 0x4, R2 ;  /* 0x0000000407027825 */ /* 0x002fca00078e0202 */
[----:B------:R1:W5:Y:S01]  /*b060*/  LDG.E R5, desc[UR38][R2.64] ;  /* 0x0000002602057981 */ /* 0x000362000c1e1900 */
[----:B------:R-:W-:Y:S05]  /*b070*/  BRA `(.L_x_594) ;  /* 0x00000000002c7947 */ /* 0x000fea0003800000 */
.L_x_593:
[----:B------:R-:W-:Y:S02]  /*b080*/  ULDC.64 UR4, c[0x0][0x8d0] ;  /* 0x0002340000047ab9 */ /* 0x000fe40000000a00 */
[----:B------:R-:W-:-:S04]  /*b090*/  ISETP.NE.U32.AND P0, PT, RZ, UR4, PT ;  /* 0x00000004ff007c0c */ /* 0x000fc8000bf05070 */
[----:B------:R-:W-:-:S13]  /*b0a0*/  ISETP.NE.AND.EX P0, PT, RZ, UR5, PT, P0 ;  /* 0x00000005ff007c0c */ /* 0x000fda000bf05300 */
[----:B------:R-:W-:Y:S05]  /*b0b0*/  @!P0 BRA `(.L_x_595) ;  /* 0x0000000000188947 */ /* 0x000fea0003800000 */
[----:B------:R-:W1:Y:S02]  /*b0c0*/  LDC.64 R2, c[0x0][0x8d0] ;  /* 0x00023400ff027b82 */ /* 0x000e640000000a00 */
[----:B-1----:R-:W-:-:S05]  /*b0d0*/  IMAD.WIDE R2, R7, 0x4, R2 ;  /* 0x0000000407027825 */ /* 0x002fca00078e0202 */
[----:B------:R-:W3:Y:S04]  /*b0e0*/  LDG.E R5, desc[UR38][R2.64] ;  /* 0x0000002602057981 */ /* 0x000ee8000c1e1900 */
[----:B------:R-:W3:Y:S02]  /*b0f0*/  LDG.E R0, desc[UR38][R2.64+0x4] ;  /* 0x0000042602007981 */ /* 0x000ee4000c1e1900 */
[----:B---3--:R-:W-:Y:S01]  /*b100*/  IMAD.IADD R5, R0, 0x1, -R5 ;  /* 0x0000000100057824 */ /* 0x008fe200078e0a05 */
[----:B------:R-:W-:Y:S06]  /*b110*/  BRA `(.L_x_594) ;  /* 0x0000000000047947 */ /* 0x000fec0003800000 */
.L_x_595:
[----:B------:R-:W3:Y:S02]  /*b120*/  LDC R5, c[0x0][0x8bc] ;  /* 0x00022f00ff057b82 */ /* 0x000ee40000000800 */
.L_x_594:
[----:B------:R-:W4:Y:S01]  /*b130*/  S2R R14, SR_CTAID.X ;  /* 0x00000000000e7919 */ /* 0x000f220000002500 */
[----:B------:R-:W-:Y:S02]  /*b140*/  IMAD.MOV.U32 R0, RZ, RZ, 0x1 ;  /* 0x00000001ff007424 */ /* 0x000fe400078e00ff */
[----:B------:R-:W-:Y:S02]  /*b150*/  IMAD.MOV.U32 R9, RZ, RZ, RZ ;  /* 0x000000ffff097224 */ /* 0x000fe400078e00ff */
[----:B----4-:R-:W-:-:S05]  /*b160*/  IMAD.SHL.U32 R14, R14, 0x80, RZ ;  /* 0x000000800e0e7824 */ /* 0x010fca00078e00ff */
[----:B---3-5:R-:W-:-:S04]  /*b170*/  ISETP.GE.AND P0, PT, R14, R5, PT ;  /* 0x000000050e00720c */ /* 0x028fc80003f06270 */
[----:B-1----:R-:W-:-:S04]  /*b180*/  SEL R8, R7, 0xffffffff, !P0 ;  /* 0xffffffff07087807 */ /* 0x002fc80004000000 */
[----:B------:R-:W-:-:S13]  /*b190*/  ISETP.GE.AND P0, PT, R8, RZ, PT ;  /* 0x000000ff0800720c */ /* 0x000fda0003f06270 */
[----:B------:R-:W-:Y:S05]  /*b1a0*/  @!P0 BRA `(.L_x_596) ;  /* 0x0000001c00a08947 */ /* 0x000fea0003800000 */
[----:B------:R-:W1:Y:S08]  /*b1b0*/  LDC.64 R10, c[0x0][0x770] ;  /* 0x0001dc00ff0a7b82 */ /* 0x000e700000000a00 */
[----:B------:R-:W3:Y:S08]  /*b1c0*/  LDC.64 R6, c[0x0][0x770] ;  /* 0x0001dc00ff067b82 */ /* 0x000ef00000000a00 */
[----:B------:R-:W4:Y:S01]  /*b1d0*/  LDC.64 R4, c[0x0][0x778] ;  /* 0x0001de00ff047b82 */ /* 0x000f220000000a00 */
[----:B-1----:R-:W-:-:S07]  /*b1e0*/  ISETP.NE.U32.AND P0, PT, R10, RZ, PT ;  /* 0x000000ff0a00720c */ /* 0x002fce0003f05070 */
[----:B------:R-:W1:Y:S01]  /*b1f0*/  LDC.64 R2, c[0x0][0x780] ;  /* 0x0001e000ff027b82 */ /* 0x000e620000000a00 */
[----:B------:R-:W-:Y:S01]  /*b200*/  ISETP.NE.AND.EX P1, PT, R11, RZ, PT, P0 ;  /* 0x000000ff0b00720c */ /* 0x000fe20003f25300 */
[----:B---3--:R-:W-:Y:S01]  /*b210*/  IMAD.WIDE R6, R8, 0x4, R6 ;  /* 0x0000000408067825 */ /* 0x008fe200078e0206 */
[----:B----4-:R-:W-:-:S11]  /*b220*/  ISETP.NE.U32.AND P0, PT, R4, RZ, PT ;  /* 0x000000ff0400720c */ /* 0x010fd60003f05070 */
[----:B------:R-:W3:Y:S01]  /*b230*/  @P1 LDG.E R9, desc[UR38][R6.64] ;  /* 0x0000002606091981 */ /* 0x000ee2000c1e1900 */
[----:B------:R-:W-:-:S03]  /*b240*/  ISETP.NE.AND.EX P0, PT, R5, RZ, PT, P0 ;  /* 0x000000ff0500720c */ /* 0x000fc60003f05300 */
[----:B------:R-:W4:Y:S01]  /*b250*/  @P1 LDG.E R15, desc[UR38][R6.64] ;  /* 0x00000026060f1981 */ /* 0x000f22000c1e1900 */
[----:B-1----:R-:W-:-:S04]  /*b260*/  ISETP.NE.U32.AND P2, PT, R2, RZ, PT ;  /* 0x000000ff0200720c */ /* 0x002fc80003f45070 */
[----:B------:R-:W-:-:S05]  /*b270*/  ISETP.NE.AND.EX P2, PT, R3, RZ, PT, P2 ;  /* 0x000000ff0300720c */ /* 0x000fca0003f45320 */
[----:B------:R-:W1:Y:S08]  /*b280*/  @P0 LDC.64 R2, c[0x0][0x778] ;  /* 0x0001de00ff020b82 */ /* 0x000e700000000a00 */
[----:B------:R-:W2:Y:S01]  /*b290*/  @P2 LDC.64 R12, c[0x0][0x780] ;  /* 0x0001e000ff0c2b82 */ /* 0x000ea20000000a00 */
[----:B------:R-:W-:Y:S02]  /*b2a0*/  IMAD.MOV.U32 R5, RZ, RZ, RZ ;  /* 0x000000ffff057224 */ /* 0x000fe400078e00ff */
[----:B-1----:R-:W-:-:S05]  /*b2b0*/  @P0 IMAD.WIDE R2, R8, 0x4, R2 ;  /* 0x0000000408020825 */ /* 0x002fca00078e0202 */
[----:B------:R2:W5:Y:S01]  /*b2c0*/  @P0 LDG.E R5, desc[UR38][R2.64] ;  /* 0x0000002602050981 */ /* 0x000562000c1e1900 */
[----:B------:R-:W-:Y:S01]  /*b2d0*/  ULDC UR4, c[0x0][0x280] ;  /* 0x0000a00000047ab9 */ /* 0x000fe20000000800 */
[----:B--2---:R-:W-:-:S04]  /*b2e0*/  @P2 IMAD.WIDE R2, R8, 0x4, R12 ;  /* 0x0000000408022825 */ /* 0x004fc800078e020c */
[----:B------:R-:W-:Y:S01]  /*b2f0*/  IMAD.U32 R4, RZ, RZ, UR4 ;  /* 0x00000004ff047e24 */ /* 0x000fe2000f8e00ff */
[----:B------:R-:W-:-:S05]  /*b300*/  VOTEU.ANY UP0, P1 ;  /* 0x00000000003f7886 */ /* 0x000fca0000800100 */
[----:B------:R1:W5:Y:S02]  /*b310*/  @P2 LDG.E R4, desc[UR38][R2.64] ;  /* 0x0000002602042981 */ /* 0x000364000c1e1900 */
[----:B-1----:R-:W-:Y:S01]  /*b320*/  CS2R R2, SRZ ;  /* 0x0000000000027805 */ /* 0x002fe2000001ff00 */
[----:B---3--:R-:W-:-:S04]  /*b330*/  @P1 IMAD R9, R8, 0x50, R9 ;  /* 0x0000005008091824 */ /* 0x008fc800078e0209 */
[----:B------:R-:W-:-:S05]  /*b340*/  @P1 IMAD.HI R9, R9, 0x66666667, RZ ;  /* 0x6666666709091827 */ /* 0x000fca00078e02ff */
[----:B------:R-:W-:-:S04]  /*b350*/  @P1 SHF.R.U32.HI R12, RZ, 0x1f, R9 ;  /* 0x0000001fff0c1819 */ /* 0x000fc80000011609 */
[----:B------:R-:W-:-:S05]  /*b360*/  @P1 LEA.HI.SX32 R12, R9, R12, 0x1b ;  /* 0x0000000c090c1211 */ /* 0x000fca00078fdaff */
[----:B------:R-:W-:Y:S01]  /*b370*/  @P1 IMAD R12, R12, 0x50, RZ ;  /* 0x000000500c0c1824 */ /* 0x000fe200078e02ff */
[----:B----4-:R-:W-:-:S04]  /*b380*/  @P1 R2UR UR4, R15 ;  /* 0x000000000f0412ca */ /* 0x010fc800000e0000 */
[--C-:B------:R-:W-:Y:S01]  /*b390*/  @P1 SHF.R.S32.HI R9, RZ, 0x1f, R12.reuse ;  /* 0x0000001fff091819 */ /* 0x100fe2000001140c */
[----:B------:R-:W-:-:S04]  /*b3a0*/  @P1 IMAD.MOV.U32 R2, RZ, RZ, R12 ;  /* 0x000000ffff021224 */ /* 0x000fc800078e000c */
[----:B------:R-:W-:Y:S01]  /*b3b0*/  @P1 IMAD.MOV.U32 R3, RZ, RZ, R9 ;  /* 0x000000ffff031224 */ /* 0x000fe200078e0009 */
[----:B------:R-:W-:Y:S06]  /*b3c0*/  @P2 BRA `(.L_x_597) ;  /* 0x0000000000102947 */ /* 0x000fec0003800000 */
[----:B------:R-:W-:Y:S05]  /*b3d0*/  @!P1 BRA `(.L_x_597) ;  /* 0x00000000000c9947 */ /* 0x000fea0003800000 */
[----:B------:R-:W2:Y:S04]  /*b3e0*/  LDG.E R9, desc[UR38][R6.64] ;  /* 0x0000002606097981 */ /* 0x000ea8000c1e1900 */
[----:B-----5:R-:W2:Y:S02]  /*b3f0*/  LDG.E R4, desc[UR38][R6.64+0x4] ;  /* 0x0000042606047981 */ /* 0x020ea4000c1e1900 */
[----:B--2---:R-:W-:-:S07]  /*b400*/  IMAD.IADD R4, R4, 0x1, -R9 ;  /* 0x0000000104047824 */ /* 0x004fce00078e0a09 */
.L_x_597:
[----:B-----5:R-:W-:Y:S01]  /*b410*/  ISETP.GE.AND P1, PT, R4, 0x1, PT ;  /* 0x000000010400780c */ /* 0x020fe20003f26270 */
[----:B------:R-:W-:Y:S01]  /*b420*/  UMOV UR35, URZ ;  /* 0x0000003f00237c82 */ /* 0x000fe20008000000 */
[----:B------:R-:W-:Y:S01]  /*b430*/  @UP0 UMOV UR35, UR4 ;  /* 0x0000000400230c82 */ /* 0x000fe20008000000 */
[----:B------:R-:W-:-:S10]  /*b440*/  IMAD.MOV.U32 R9, RZ, RZ, RZ ;  /* 0x000000ffff097224 */ /* 0x000fd400078e00ff */
[----:B------:R-:W-:Y:S05]  /*b450*/  @!P1 BRA `(.L_x_596) ;  /* 0x0000001800f49947 */ /* 0x000fea0003800000 */
[----:B------:R-:W1:Y:S01]  /*b460*/  S2R R9, SR_CTAID.Y ;  /* 0x0000000000097919 */ /* 0x000e620000002600 */
[----:B------:R-:W2:Y:S01]  /*b470*/  LDC.64 R12, c[0x0][0x718] ;  /* 0x0001c600ff0c7b82 */ /* 0x000ea20000000a00 */
[----:B------:R-:W-:Y:S01]  /*b480*/  ISETP.NE.U32.AND P1, PT, R10, RZ, PT ;  /* 0x000000ff0a00720c */ /* 0x000fe20003f25070 */
[----:B------:R-:W-:Y:S01]  /*b490*/  IMAD.MOV.U32 R7, RZ, RZ, R3 ;  /* 0x000000ffff077224 */ /* 0x000fe200078e0003 */
[----:B------:R-:W-:Y:S01]  /*b4a0*/  R2UR UR13, R8 ;  /* 0x00000000080d72ca */ /* 0x000fe200000e0000 */
[----:B------:R-:W-:Y:S01]  /*b4b0*/  ULDC UR4, c[0x0][0x2e8] ;  /* 0x0000ba0000047ab9 */ /* 0x000fe20000000800 */
[----:B------:R-:W-:Y:S01]  /*b4c0*/  ISETP.NE.AND.EX P1, PT, R11, RZ, PT, P1 ;  /* 0x000000ff0b00720c */ /* 0x000fe20003f25310 */
[----:B------:R-:W-:Y:S01]  /*b4d0*/  VOTEU.ANY UP1, P0 ;  /* 0x00000000003f7886 */ /* 0x000fe20000020100 */
[----:B------:R-:W-:Y:S01]  /*b4e0*/  SHF.R.S32.HI R8, RZ, 0x1f, R8 ;  /* 0x0000001fff087819 */ /* 0x000fe20000011408 */
[----:B------:R-:W3:Y:S01]  /*b4f0*/  LDC.64 R10, c[0x0][0x720] ;  /* 0x0001c800ff0a7b82 */ /* 0x000ee20000000a00 */
[----:B------:R-:W-:-:S02]  /*b500*/  R2UR UR11, R14 ;  /* 0x000000000e0b72ca */ /* 0x000fc400000e0000 */
[----:B------:R-:W-:Y:S02]  /*b510*/  ELECT P0, URZ, PT ;  /* 0x00000000003f782f */ /* 0x000fe40003800000 */
[----:B------:R-:W-:Y:S01]  /*b520*/  SEL R8, R8, RZ, !P1 ;  /* 0x000000ff08087207 */ /* 0x000fe20004800000 */
[----:B------:R-:W-:Y:S01]  /*b530*/  UMOV UR12, UR20 ;  /* 0x00000014000c7c82 */ /* 0x000fe20008000000 */
[----:B------:R-:W-:Y:S01]  /*b540*/  R2UR UR8, R5 ;  /* 0x00000000050872ca */ /* 0x000fe200000e0000 */
[----:B------:R-:W-:Y:S02]  /*b550*/  BSSY B0, `(.L_x_596) ;  /* 0x00001ad000007945 */ /* 0x000fe40003800000 */
[----:B------:R-:W-:Y:S01]  /*b560*/  VOTEU.ANY UP0, P1 ;  /* 0x00000000003f7886 */ /* 0x000fe20000800100 */
[----:B------:R-:W-:Y:S02]  /*b570*/  USEL UR21, UR13, URZ, !UP0 ;  /* 0x0000003f0d157287 */ /* 0x000fe4000c000000 */
[----:B------:R-:W-:-:S02]  /*b580*/  UISETP.NE.AND UP0, UPT, UR4, 0x1, UPT ;  /* 0x000000010400788c */ /* 0x000fc4000bf05270 */
[----:B------:R-:W-:-:S05]  /*b590*/  USEL UR13, UR13, URZ, !UP1 ;  /* 0x0000003f0d0d7287 */ /* 0x000fca000c800000 */
[----:B------:R-:W-:Y:S01]  /*b5a0*/  UIADD3 UR11, UR11, UR8, URZ ;  /* 0x000000080b0b7290 */ /* 0x000fe2000fffe03f */
[----:B-1----:R-:W-:-:S03]  /*b5b0*/  SHF.R.S32.HI R9, RZ, 0x1f, R9 ;  /* 0x0000001fff097819 */ /* 0x002fc60000011409 */
[----:B------:R-:W-:Y:S01]  /*b5c0*/  @UP0 ULDC UR6, c[0x0][0x2ec] ;  /* 0x0000bb0000060ab9 */ /* 0x000fe20000000800 */
[----:B------:R-:W-:Y:S01]  /*b5d0*/  @UP0 ULDC UR8, c[0x0][0x2f0] ;  /* 0x0000bc0000080ab9 */ /* 0x000fe20000000800 */
[----:B------:R-:W-:Y:S01]  /*b5e0*/  UIMAD.WIDE.U32 UR6, UR20, UR6, URZ ;  /* 0x00000006140672a5 */ /* 0x000fe2000f8e003f */
[----:B--2---:R-:W-:-:S03]  /*b5f0*/  IMAD R6, R9, R12, RZ ;  /* 0x0000000c09067224 */ /* 0x004fc600078e02ff */
[----:B------:R-:W-:Y:S01]  /*b600*/  @UP0 USHF.R.U32.HI UR12, URZ, UR8, UR7 ;  /* 0x000000083f0c0299 */ /* 0x000fe20008011607 */
[----:B------:R-:W-:Y:S02]  /*b610*/  IMAD R13, R13, UR20, R6 ;  /* 0x000000140d0d7c24 */ /* 0x000fe4000f8e0206 */
[----:B------:R-:W-:-:S04]  /*b620*/  IMAD.MOV.U32 R6, RZ, RZ, R2 ;  /* 0x000000ffff067224 */ /* 0x000fc800078e0002 */
[----:B------:R-:W-:-:S04]  /*b630*/  IMAD.WIDE.U32 R2, R12, UR20, R6 ;  /* 0x000000140c027c25 */ /* 0x000fc8000f8e0006 */
[----:B---3--:R-:W-:Y:S02]  /*b640*/  IMAD R12, R8, R10, RZ ;  /* 0x0000000a080c7224 */ /* 0x008fe400078e02ff */
[----:B------:R-:W-:Y:S02]  /*b650*/  IMAD.IADD R3, R3, 0x1, R13 ;  /* 0x0000000103037824 */ /* 0x000fe400078e020d */
[----:B------:R-:W-:Y:S02]  /*b660*/  IMAD R15, R11, UR21, R12 ;  /* 0x000000150b0f7c24 */ /* 0x000fe4000f8e020c */
[----:B------:R-:W1:Y:S01]  /*b670*/  LDC.64 R12, c[0x0][0x700] ;  /* 0x0001c000ff0c7b82 */ /* 0x000e620000000a00 */
[----:B------:R-:W-:-:S04]  /*b680*/  IMAD.WIDE.U32 R2, R10, UR21, R2 ;  /* 0x000000150a027c25 */ /* 0x000fc8000f8e0002 */
[----:B------:R-:W-:-:S03]  /*b690*/  IMAD.IADD R3, R3, 0x1, R15 ;  /* 0x0000000103037824 */ /* 0x000fc600078e020f */
[----:B------:R-:W2:Y:S01]  /*b6a0*/  LDC.64 R10, c[0x0][0x730] ;  /* 0x0001cc00ff0a7b82 */ /* 0x000ea20000000a00 */
[----:B-1----:R-:W-:-:S04]  /*b6b0*/  LEA R12, P1, R2, R12, 0x2 ;  /* 0x0000000c020c7211 */ /* 0x002fc800078210ff */
[----:B------:R-:W-:Y:S02]  /*b6c0*/  LEA.HI.X R13, R2, R13, R3, 0x2, P1 ;  /* 0x0000000d020d7211 */ /* 0x000fe400008f1403 */
[----:B------:R-:W-:Y:S01]  /*b6d0*/  R2UR UR4, R12 ;  /* 0x000000000c0472ca */ /* 0x000fe200000e0000 */
[----:B--2---:R-:W-:Y:S01]  /*b6e0*/  IMAD R2, R9, R10, RZ ;  /* 0x0000000a09027224 */ /* 0x004fe200078e02ff */
[----:B------:R-:W-:Y:S01]  /*b6f0*/  R2UR UR5, R13 ;  /* 0x000000000d0572ca */ /* 0x000fe200000e0000 */
[----:B------:R-:W-:-:S04]  /*b700*/  IMAD.WIDE.U32 R6, R10, UR20, R6 ;  /* 0x000000140a067c25 */ /* 0x000fc8000f8e0006 */
[----:B------:R-:W-:Y:S02]  /*b710*/  IMAD R11, R11, UR20, R2 ;  /* 0x000000140b0b7c24 */ /* 0x000fe4000f8e0202 */
[----:B------:R-:W1:Y:S01]  /*b720*/  LDC.64 R2, c[0x0][0x738] ;  /* 0x0001ce00ff027b82 */ /* 0x000e620000000a00 */
[----:B------:R-:W-:Y:S02]  /*b730*/  IMAD.MOV.U32 R9, RZ, RZ, RZ ;  /* 0x000000ffff097224 */ /* 0x000fe400078e00ff */
[----:B------:R-:W-:Y:S02]  /*b740*/  IMAD.IADD R7, R7, 0x1, R11 ;  /* 0x0000000107077824 */ /* 0x000fe400078e020b */
[----:B-1----:R-:W-:Y:S02]  /*b750*/  IMAD R8, R8, R2, RZ ;  /* 0x0000000208087224 */ /* 0x002fe400078e02ff */
[----:B------:R-:W-:-:S04]  /*b760*/  IMAD.WIDE.U32 R6, R2, UR21, R6 ;  /* 0x0000001502067c25 */ /* 0x000fc8000f8e0006 */
[----:B------:R-:W-:Y:S01]  /*b770*/  IMAD R11, R3, UR21, R8 ;  /* 0x00000015030b7c24 */ /* 0x000fe2000f8e0208 */
[----:B------:R-:W-:Y:S06]  /*b780*/  @!P0 BRA `(.L_x_598) ;  /* 0x0000001800248947 */ /* 0x000fec0003800000 */
[----:B------:R-:W1:Y:S01]  /*b790*/  S2R R3, SR_CgaCtaId ;  /* 0x0000000000037919 */ /* 0x000e620000008800 */
[----:B------:R-:W-:Y:S01]  /*b7a0*/  MOV R12, 0x400 ;  /* 0x00000400000c7802 */ /* 0x000fe20000000f00 */
[----:B------:R-:W2:Y:S03]  /*b7b0*/  S2R R16, SR_TID.X ;  /* 0x0000000000107919 */ /* 0x000ea60000002100 */
[----:B-1----:R-:W-:Y:S01]  /*b7c0*/  LEA R12, R3, R12, 0x18 ;  /* 0x0000000c030c7211 */ /* 0x002fe200078ec0ff */
[----:B------:R-:W-:Y:S01]  /*b7d0*/  IMAD.MOV.U32 R3, RZ, RZ, 0x1 ;  /* 0x00000001ff037424 */ /* 0x000fe200078e00ff */
[----:B--2---:R-:W-:-:S04]  /*b7e0*/  LOP3.LUT R16, R16, 0x7f, RZ, 0xc0, !PT ;  /* 0x0000007f10107812 */ /* 0x004fc800078ec0ff */
[----:B------:R-:W-:Y:S02]  /*b7f0*/  SHF.L.U32 R3, R3, 0x1f, RZ ;  /* 0x0000001f03037819 */ /* 0x000fe400000006ff */
[----:B------:R-:W-:Y:S02]  /*b800*/  ISETP.NE.AND P0, PT, R16, RZ, PT ;  /* 0x000000ff1000720c */ /* 0x000fe40003f05270 */
[----:B------:R-:W1:Y:S02]  /*b810*/  SYNCS.PHASECHK.TRANS64.TRYWAIT P1, [R12+URZ+0x38820], R3 ;  /* 0x038820030c0075a7 */ /* 0x000e64000802017f */
[----:B-1----:R-:W-:Y:S09]  /*b820*/  @!P1 BRA `(.L_x_599) ;  /* 0x0000001c00009947 */ /* 0x002ff20003800000 */
.L_x_627:
[----:B------:R-:W-:Y:S02]  /*b830*/  IMAD.IADD R11, R7, 0x1, R11 ;  /* 0x00000001070b7824 */ /* 0x000fe400078e020b */
        /* <DEDUP_REMOVED lines=8> */
.L_x_600:
[----:B-1----:R-:W1:Y:S01]  /*b8c0*/  LDC.64 R2, c[0x0][0x198] ;  /* 0x00006600ff027b82 */ /* 0x002e620000000a00 */
[----:B------:R-:W-:Y:S01]  /*b8d0*/  R2UR UR8, R12 ;  /* 0x000000000c0872ca */ /* 0x000fe200000e0000 */
[----:B------:R-:W-:Y:S01]  /*b8e0*/  UMOV UR22, 0x0 ;  /* 0x0000000000167882 */ /* 0x000fe20000000000 */
[----:B------:R-:W-:Y:S01]  /*b8f0*/  UMOV UR23, 0x14f00000 ;  /* 0x14f0000000177882 */ /* 0x000fe20000000000 */
[----:B------:R-:W-:Y:S01]  /*b900*/  UMOV UR34, URZ ;  /* 0x0000003f00227c82 */ /* 0x000fe20008000000 */
[----:B------:R-:W-:Y:S01]  /*b910*/  UMOV UR36, UR20 ;  /* 0x0000001400247c82 */ /* 0x000fe20008000000 */
[----:B------:R-:W-:Y:S01]  /*b920*/  UMOV UR37, UR21 ;  /* 0x0000001500257c82 */ /* 0x000fe20008000000 */
[----:B------:R-:W-:Y:S01]  /*b930*/  UMOV UR18, 0x40 ;  /* 0x0000004000127882 */ /* 0x000fe20000000000 */
[----:B------:R-:W-:Y:S01]  /*b940*/  UMOV UR19, UR35 ;  /* 0x0000002300137c82 */ /* 0x000fe20008000000 */
[----:B------:R-:W-:Y:S01]  /*b950*/  UMOV UR10, 0x14 ;  /* 0x00000014000a7882 */ /* 0x000fe20000000000 */
[----:B------:R-:W-:Y:S01]  /*b960*/  IMAD.MOV.U32 R5, RZ, RZ, 0x10000 ;  /* 0x00010000ff057424 */ /* 0x000fe200078e00ff */
[----:B------:R-:W-:Y:S01]  /*b970*/  UMOV UR30, 0x0 ;  /* 0x00000000001e7882 */ /* 0x000fe20000000000 */
[----:B------:R-:W-:Y:S01]  /*b980*/  UMOV UR31, 0x10000000 ;  /* 0x10000000001f7882 */ /* 0x000fe20000000000 */
[----:B------:R-:W-:Y:S01]  /*b990*/  UMOV UR50, 0x40 ;  /* 0x0000004000327882 */ /* 0x000fe20000000000 */
[----:B------:R-:W-:-:S02]  /*b9a0*/  UIADD3 UR32, UR8, 0x1a000, URZ ;  /* 0x0001a00008207890 */ /* 0x000fc4000fffe03f */
[----:B------:R-:W-:Y:S02]  /*b9b0*/  UIADD3 UR33, UR8, 0x38810, URZ ;  /* 0x0003881008217890 */ /* 0x000fe4000fffe03f */
[----:B------:R-:W-:Y:S02]  /*b9c0*/  UIADD3 UR16, UR8, 0x1c800, URZ ;  /* 0x0001c80008107890 */ /* 0x000fe4000fffe03f */
[----:B------:R-:W-:Y:S02]  /*b9d0*/  UIADD3 UR24, UR8, 0x2e000, URZ ;  /* 0x0002e00008187890 */ /* 0x000fe4000fffe03f */
[----:B------:R-:W-:Y:S01]  /*b9e0*/  UIADD3 UR9, UR8, 0x38800, URZ ;  /* 0x0003880008097890 */ /* 0x000fe2000fffe03f */
[----:B-1----:R-:W-:Y:S01]  /*b9f0*/  IMAD.MOV.U32 R9, RZ, RZ, R2 ;  /* 0x000000ffff097224 */ /* 0x002fe200078e0002 */
[----:B------:R-:W-:Y:S01]  /*ba00*/  UMOV UR17, UR33 ;  /* 0x0000002100117c82 */ /* 0x000fe20008000000 */
[----:B------:R-:W-:Y:S01]  /*ba10*/  IMAD.MOV.U32 R8, RZ, RZ, R3 ;  /* 0x000000ffff087224 */ /* 0x000fe200078e0003 */
[----:B------:R-:W-:Y:S01]  /*ba20*/  UMOV UR25, UR33 ;  /* 0x0000002100197c82 */ /* 0x000fe20008000000 */
[----:B------:R-:W-:Y:S01]  /*ba30*/  UIADD3 UR48, UR8, 0x4000, URZ ;  /* 0x0000400008307890 */ /* 0x000fe2000fffe03f */
[----:B------:R-:W-:Y:S01]  /*ba40*/  IADD3 R0, P1, R9, 0x2f0, RZ ;  /* 0x000002f009007810 */ /* 0x000fe20007f3e0ff */
[----:B------:R-:W-:Y:S01]  /*ba50*/  UIADD3 UR40, UR8, 0x8000, URZ ;  /* 0x0000800008287890 */ /* 0x000fe2000fffe03f */
[----:B------:R-:W-:-:S02]  /*ba60*/  UMOV UR51, UR11 ;  /* 0x0000000b00337c82 */ /* 0x000fc40008000000 */
        /* <DEDUP_REMOVED lines=16> */
[----:B------:R-:W-:Y:S01]  /*bb70*/  ISETP.GE.AND P1, PT, R4, 0x51, PT ;  /* 0x000000510400780c */ /* 0x000fe20003f26270 */
[----:B------:R-:W-:Y:S01]  /*bb80*/  UMOV UR41, UR9 ;  /* 0x0000000900297c82 */ /* 0x000fe20008000000 */
[----:B------:R-:W-:Y:S01]  /*bb90*/  R2UR UR15, R3 ;  /* 0x00000000030f72ca */ /* 0x000fe200000e0000 */
[----:B------:R-:W-:Y:S01]  /*bba0*/  UMOV UR26, 0x40 ;  /* 0x00000040001a7882 */ /* 0x000fe20000000000 */
[----:B------:R-:W-:Y:S01]  /*bbb0*/  R2UR UR47, R0 ;  /* 0x00000000002f72ca */ /* 0x000fe200000e0000 */
[----:B------:R-:W-:Y:S01]  /*bbc0*/  UMOV UR27, UR11 ;  /* 0x0000000b001b7c82 */ /* 0x000fe20008000000 */
[----:B------:R-:W-:Y:S01]  /*bbd0*/  UMOV UR28, UR12 ;  /* 0x0000000c001c7c82 */ /* 0x000fe20008000000 */
[----:B------:R-:W-:Y:S01]  /*bbe0*/  UMOV UR29, UR13 ;  /* 0x0000000d001d7c82 */ /* 0x000fe20008000000 */
[----:B------:R-:W-:-:S07]  /*bbf0*/  IMAD.MOV.U32 R0, RZ, RZ, RZ ;  /* 0x000000ffff007224 */ /* 0x000fce00078e00ff */
[----:B------:R-:W-:Y:S01]  /*bc00*/  UTMALDG.4D [UR32], [UR14], desc[UR22] ;  /* 0x000016200e0075b4 */ /* 0x000fe20008019000 */
[----:B------:R-:W-:Y:S01]  /*bc10*/  UTMALDG.4D [UR16], [UR14], desc[UR22] ;  /* 0x000016100e0075b4 */ /* 0x000fe20008019000 */
[----:B------:R1:W-:Y:S01]  /*bc20*/  UBLKCP.S.G [UR24], [UR4], UR10 ;  /* 0x00000018040073ba */ /* 0x0003e2000800020a */
[----:B------:R2:W-:Y:S02]  /*bc30*/  SYNCS.ARRIVE.TRANS64 RZ, [R12+URZ+0x38800], R5 ;  /* 0x038800050cff79a7 */ /* 0x0005e4000800003f */
[----:B--2---:R-:W-:Y:S01]  /*bc40*/  IMAD.MOV.U32 R5, RZ, RZ, RZ ;  /* 0x000000ffff057224 */ /* 0x004fe200078e00ff */
[----:B-1----:R-:W-:Y:S01]  /*bc50*/  UIADD3 UR24, UR8, 0xc000, URZ ;  /* 0x0000c00008187890 */ /* 0x002fe2000fffe03f */
[----:B------:R-:W-:Y:S01]  /*bc60*/  UMOV UR10, UR34 ;  /* 0x00000022000a7c82 */ /* 0x000fe20008000000 */
[----:B------:R-:W-:Y:S01]  /*bc70*/  UMOV UR25, UR9 ;  /* 0x0000000900197c82 */ /* 0x000fe20008000000 */
[----:B------:R1:W-:Y:S01]  /*bc80*/  UTMALDG.4D [UR8], [UR6], desc[UR30] ;  /* 0x00001e08060075b4 */ /* 0x0003e20008019000 */
[----:B------:R1:W-:Y:S01]  /*bc90*/  UTMALDG.4D [UR48], [UR6], desc[UR30] ;  /* 0x00001e30060075b4 */ /* 0x0003e20008019000 */
[----:B------:R1:W-:Y:S04]  /*bca0*/  UTMALDG.4D [UR40], [UR46], desc[UR30] ;  /* 0x00001e282e0075b4 */ /* 0x0003e80008019000 */
[----:B------:R1:W-:Y:S02]  /*bcb0*/  UTMALDG.4D [UR24], [UR46], desc[UR30] ;  /* 0x00001e182e0075b4 */ /* 0x0003e40008019000 */
[----:B-1----:R-:W-:Y:S05]  /*bcc0*/  @!P1 BRA `(.L_x_601) ;  /* 0x0000000c00f89947 */ /* 0x002fea0003800000 */
[C---:B------:R-:W-:Y:S01]  /*bcd0*/  VIADD R0, R4.reuse, 0x4f ;  /* 0x0000004f04007836 */ /* 0x040fe20000000000 */
[----:B------:R-:W1:Y:S01]  /*bce0*/  S2R R13, SR_TID.X ;  /* 0x00000000000d7919 */ /* 0x000e620000002100 */
[----:B------:R-:W-:Y:S01]  /*bcf0*/  ISETP.GE.AND P1, PT, R4, 0xa1, PT ;  /* 0x000000a10400780c */ /* 0x000fe20003f26270 */
[----:B------:R-:W-:Y:S02]  /*bd00*/  IMAD.MOV.U32 R10, RZ, RZ, 0x1 ;  /* 0x00000001ff0a7424 */ /* 0x000fe400078e00ff */
[----:B------:R-:W-:-:S04]  /*bd10*/  IMAD.HI R0, R0, 0x66666667, RZ ;  /* 0x6666666700007827 */ /* 0x000fc800078e02ff */
[----:B------:R-:W-:Y:S01]  /*bd20*/  IMAD.MOV.U32 R19, RZ, RZ, RZ ;  /* 0x000000ffff137224 */ /* 0x000fe200078e00ff */
[----:B------:R-:W-:-:S04]  /*bd30*/  SHF.R.U32.HI R5, RZ, 0x1f, R0 ;  /* 0x0000001fff057819 */ /* 0x000fc80000011600 */
[----:B------:R-:W-:Y:S01]  /*bd40*/  LEA.HI.SX32 R5, R0, R5, 0x1b ;  /* 0x0000000500057211 */ /* 0x000fe200078fdaff */
[----:B------:R-:W-:-:S05]  /*bd50*/  IMAD.MOV.U32 R0, RZ, RZ, 0x1 ;  /* 0x00000001ff007424 */ /* 0x000fca00078e00ff */
[----:B------:R-:W-:Y:S01]  /*bd60*/  VIADDMNMX R18, R5, -R0, 0x1, !PT ;  /* 0x0000000105127446 */ /* 0x000fe20007800900 */
[----:B------:R-:W-:Y:S02]  /*bd70*/  IMAD.MOV.U32 R0, RZ, RZ, RZ ;  /* 0x000000ffff007224 */ /* 0x000fe400078e00ff */
[----:B------:R-:W-:Y:S01]  /*bd80*/  IMAD.MOV.U32 R5, RZ, RZ, RZ ;  /* 0x000000ffff057224 */ /* 0x000fe200078e00ff */
[----:B------:R-:W-:-:S05]  /*bd90*/  LOP3.LUT R4, R18, 0x1, RZ, 0xc0, !PT ;  /* 0x0000000112047812 */ /* 0x000fca00078ec0ff */
[----:B------:R2:W-:Y:S01]  /*bda0*/  STL [R1], R4 ;  /* 0x0000000401007387 */ /* 0x0005e20000100800 */
[----:B-1----:R-:W-:Y:S01]  /*bdb0*/  LOP3.LUT R20, R13, 0x1f, RZ, 0xc0, !PT ;  /* 0x0000001f0d147812 */ /* 0x002fe200078ec0ff */
[----:B------:R-:W-:Y:S06]  /*bdc0*/  @!P1 BRA `(.L_x_602) ;  /* 0x00000008007c9947 */ /* 0x000fec0003800000 */
[----:B------:R-:W-:Y:S02]  /*bdd0*/  IMAD.IADD R18, R18, 0x1, -R4 ;  /* 0x0000000112127824 */ /* 0x000fe400078e0a04 */
[----:B------:R-:W-:Y:S02]  /*bde0*/  IMAD.MOV.U32 R19, RZ, RZ, RZ ;  /* 0x000000ffff137224 */ /* 0x000fe400078e00ff */
[----:B------:R-:W-:-:S07]  /*bdf0*/  IMAD.MOV.U32 R10, RZ, RZ, 0x1 ;  /* 0x00000001ff0a7424 */ /* 0x000fce00078e00ff */
.L_x_611:
[----:B------:R-:W-:-:S04]  /*be00*/  SHF.L.U32 R21, R10, 0x1f, RZ ;  /* 0x0000001f0a157819 */ /* 0x000fc800000006ff */
[----:B-1----:R-:W1:Y:S02]  /*be10*/  SYNCS.PHASECHK.TRANS64.TRYWAIT P1, [R12+URZ+0x38840], R21 ;  /* 0x038840150c0075a7 */ /* 0x002e64000802017f */
[----:B-12--5:R-:W-:Y:S05]  /*be20*/  @!P1 BRA `(.L_x_603) ;  /* 0x0000001400949947 */ /* 0x026fea0003800000 */
.L_x_628:
[----:B------:R-:W-:Y:S05]  /*be30*/  @P0 BRA `(.L_x_604) ;  /* 0x0000000000140947 */ /* 0x000fea0003800000 */
[----:B------:R-:W-:Y:S01]  /*be40*/  ISETP.NE.AND P1, PT, R20, RZ, PT ;  /* 0x000000ff1400720c */ /* 0x000fe20003f25270 */
[----:B------:R-:W-:-:S04]  /*be50*/  IMAD.MOV.U32 R3, RZ, RZ, 0x5140 ;  /* 0x00005140ff037424 */ /* 0x000fc800078e00ff */
[----:B------:R3:W-:Y:S08]  /*be60*/  SYNCS.ARRIVE.TRANS64 RZ, [R12+URZ+0x38830], R3 ;  /* 0x038830030cff79a7 */ /* 0x0007f0000800003f */
[----:B------:R-:W-:Y:S05]  /*be70*/  @!P1 BRA `(.L_x_604) ;  /* 0x0000000000049947 */ /* 0x000fea0003800000 */
[----:B------:R-:W-:Y:S01]  /*be80*/  BPT.TRAP 0x1 ;  /* 0x000000040000795c */ /* 0x000fe20000300000 */
.L_x_604:
        /* <DEDUP_REMOVED lines=8> */
[----:B--2---:R-:W2:Y:S01]  /*bf10*/  LDC.64 R4, c[0x0][0x198] ;  /* 0x00006600ff047b82 */ /* 0x004ea20000000a00 */
[----:B------:R-:W-:Y:S01]  /*bf20*/  R2UR UR19, R17 ;  /* 0x00000000111372ca */ /* 0x000fe200000e0000 */
[----:B------:R-:W-:Y:S01]  /*bf30*/  UMOV UR28, UR20 ;  /* 0x00000014001c7c82 */ /* 0x000fe20008000000 */
[----:B------:R-:W-:Y:S01]  /*bf40*/  UMOV UR29, UR21 ;  /* 0x00000015001d7c82 */ /* 0x000fe20008000000 */
[----:B------:R-:W-:-:S03]  /*bf50*/  UMOV UR10, 0x14 ;  /* 0x00000014000a7882 */ /* 0x000fc60000000000 */
[----:B------:R-:W-:Y:S02]  /*bf60*/  UIADD3 UR16, UR14, 0x24000, URZ ;  /* 0x000240000e107890 */ /* 0x000fe4000fffe03f */
[----:B------:R-:W-:Y:S02]  /*bf70*/  UIADD3 UR17, UR14, 0x38830, URZ ;  /* 0x000388300e117890 */ /* 0x000fe4000fffe03f */
[----:B------:R-:W-:Y:S02]  /*bf80*/  UIADD3 UR24, UR14, 0x26800, URZ ;  /* 0x000268000e187890 */ /* 0x000fe4000fffe03f */
[----:B------:R-:W-:Y:S02]  /*bf90*/  UIADD3 UR14, UR14, 0x2e380, URZ ;  /* 0x0002e3800e0e7890 */ /* 0x000fe4000fffe03f */
[----:B------:R-:W-:Y:S01]  /*bfa0*/  UIADD3 UR19, UR19, UR35, URZ ;  /* 0x0000002313137290 */ /* 0x000fe2000fffe03f */
[----:B---3--:R-:W-:Y:S01]  /*bfb0*/  LEA R3, P2, R2, R14, 0x2 ;  /* 0x0000000e02037211 */ /* 0x008fe200078410ff */
[----:B------:R-:W-:Y:S01]  /*bfc0*/  UMOV UR25, UR17 ;  /* 0x0000001100197c82 */ /* 0x000fe20008000000 */
[----:B------:R-:W-:-:S02]  /*bfd0*/  UMOV UR15, UR17 ;  /* 0x00000011000f7c82 */ /* 0x000fc40008000000 */
[----:B------:R-:W-:Y:S02]  /*bfe0*/  R2UR UR22, R3 ;  /* 0x00000000031672ca */ /* 0x000fe400000e0000 */
[----:B------:R-:W-:Y:S01]  /*bff0*/  LEA.HI.X.SX32 R3, R17, R11, 0x1, P1 ;  /* 0x0000000b11037211 */ /* 0x000fe200008f0eff */
[----:B------:R-:W-:Y:S01]  /*c000*/  UMOV UR27, UR19 ;  /* 0x00000013001b7c82 */ /* 0x000fe20008000000 */
[----:B--2---:R-:W-:Y:S02]  /*c010*/  IMAD.MOV.U32 R9, RZ, RZ, R4 ;  /* 0x000000ffff097224 */ /* 0x004fe400078e0004 */
        /* <DEDUP_REMOVED lines=10> */
[----:B------:R-:W3:Y:S02]  /*c0c0*/  SYNCS.PHASECHK.TRANS64.TRYWAIT P1, [R12+URZ+0x38828], R21 ;  /* 0x038828150c0075a7 */ /* 0x000ee4000802017f */
[----:B--23--:R-:W-:Y:S05]  /*c0d0*/  @!P1 BRA `(.L_x_605) ;  /* 0x0000001000fc9947 */ /* 0x00cfea0003800000 */
.L_x_629:
[----:B------:R-:W-:Y:S05]  /*c0e0*/  @P0 BRA `(.L_x_606) ;  /* 0x0000000000140947 */ /* 0x000fea0003800000 */
[----:B------:R-:W-:Y:S01]  /*c0f0*/  ISETP.NE.AND P1, PT, R20, RZ, PT ;  /* 0x000000ff1400720c */ /* 0x000fe20003f25270 */
[----:B------:R-:W-:-:S04]  /*c100*/  IMAD.MOV.U32 R2, RZ, RZ, 0x5140 ;  /* 0x00005140ff027424 */ /* 0x000fc800078e00ff */
[----:B------:R3:W-:Y:S08]  /*c110*/  SYNCS.ARRIVE.TRANS64 RZ, [R12+URZ+0x38818], R2 ;  /* 0x038818020cff79a7 */ /* 0x0007f0000800003f */
[----:B------:R-:W-:Y:S05]  /*c120*/  @!P1 BRA `(.L_x_606) ;  /* 0x0000000000049947 */ /* 0x000fea0003800000 */
[----:B------:R-:W-:Y:S01]  /*c130*/  BPT.TRAP 0x1 ;  /* 0x000000040000795c */ /* 0x000fe20000300000 */
.L_x_606:
[----:B------:R-:W-:Y:S01]  /*c140*/  VIADD R16, R17, 0x50 ;  /* 0x0000005011107836 */ /* 0x000fe20000000000 */
[----:B---3--:R-:W-:Y:S01]  /*c150*/  IADD3 R2, P1, R9, 0xf0, RZ ;  /* 0x000000f009027810 */ /* 0x008fe20007f3e0ff */
[----:B------:R-:W-:Y:S01]  /*c160*/  UMOV UR14, 0x0 ;  /* 0x00000000000e7882 */ /* 0x000fe20000000000 */
[----:B------:R-:W-:Y:S01]  /*c170*/  R2UR UR16, R12 ;  /* 0x000000000c1072ca */ /* 0x000fe200000e0000 */
[C---:B------:R-:W-:Y:S01]  /*c180*/  VIADD R13, R16.reuse, UR35 ;  /* 0x00000023100d7c36 */ /* 0x040fe20008000000 */
[----:B------:R-:W-:Y:S01]  /*c190*/  R2UR UR6, R16 ;  /* 0x00000000100672ca */ /* 0x000fe200000e0000 */
[----:B------:R-:W-:Y:S01]  /*c1a0*/  IMAD.X R3, RZ, RZ, R8, P1 ;  /* 0x000000ffff037224 */ /* 0x000fe200008e0608 */
        /* <DEDUP_REMOVED lines=9> */
[----:B------:R-:W-:-:S02]  /*c240*/  UIADD3 UR24, UR16, 0x1f000, URZ ;  /* 0x0001f00010187890 */ /* 0x000fc4000fffe03f */
        /* <DEDUP_REMOVED lines=11> */
[----:B---34-:R-:W-:Y:S05]  /*c300*/  @!P1 BRA `(.L_x_607) ;  /* 0x0000001000849947 */ /* 0x018fea0003800000 */
.L_x_630:
[----:B-123--:R-:W-:Y:S01]  /*c310*/  SHF.R.S32.HI R21, RZ, 0x1f, R16 ;  /* 0x0000001fff157819 */ /* 0x00efe20000011410 */
[----:B------:R-:W-:Y:S06]  /*c320*/  @P0 BRA `(.L_x_608) ;  /* 0x00000000001c0947 */ /* 0x000fec0003800000 */
[----:B------:R1:W-:Y:S02]  /*c330*/  STL [R1+0x20], R0 ;  /* 0x0000200001007387 */ /* 0x0003e40000100800 */
[----:B-1----:R-:W-:-:S04]  /*c340*/  IMAD.MOV.U32 R0, RZ, RZ, 0x5140 ;  /* 0x00005140ff007424 */ /* 0x002fc800078e00ff */
[----:B------:R1:W-:Y:S02]  /*c350*/  SYNCS.ARRIVE.TRANS64 RZ, [R12+URZ+0x38838], R0 ;  /* 0x038838000cff79a7 */ /* 0x0003e4000800003f */
[----:B-1----:R1:W5:Y:S01]  /*c360*/  LDL.LU R0, [R1+0x20] ;  /* 0x0000200001007983 */ /* 0x0023620000300800 */
[----:B------:R-:W-:-:S13]  /*c370*/  ISETP.NE.AND P1, PT, R20, RZ, PT ;  /* 0x000000ff1400720c */ /* 0x000fda0003f25270 */
[----:B-1----:R-:W-:Y:S05]  /*c380*/  @!P1 BRA `(.L_x_608) ;  /* 0x0000000000049947 */ /* 0x002fea0003800000 */
[----:B------:R-:W-:Y:S01]  /*c390*/  BPT.TRAP 0x1 ;  /* 0x000000040000795c */ /* 0x000fe20000300000 */
.L_x_608:
[----:B------:R-:W-:Y:S01]  /*c3a0*/  IADD3 R16, P1, R16, R6, RZ ;  /* 0x0000000610107210 */ /* 0x000fe20007f3e0ff */
[----:B------:R-:W-:Y:S01]  /*c3b0*/  UMOV UR8, 0x0 ;  /* 0x0000000000087882 */ /* 0x000fe20000000000 */
[----:B------:R-:W-:Y:S01]  /*c3c0*/  R2UR UR14, R12 ;  /* 0x000000000c0e72ca */ /* 0x000fe200000e0000 */
[----:B------:R-:W-:Y:S01]  /*c3d0*/  UMOV UR9, 0x14f00000 ;  /* 0x14f0000000097882 */ /* 0x000fe20000000000 */
[----:B------:R-:W-:Y:S01]  /*c3e0*/  R2UR UR27, R13 ;  /* 0x000000000d1b72ca */ /* 0x000fe200000e0000 */
[----:B------:R-:W-:Y:S01]  /*c3f0*/  IMAD.X R21, R21, 0x1, R11, P1 ;  /* 0x0000000115157824 */ /* 0x000fe200008e060b */
[----:B------:R-:W-:Y:S01]  /*c400*/  LEA R14, P1, R16, R14, 0x2 ;  /* 0x0000000e100e7211 */ /* 0x000fe200078210ff */
[----:B------:R-:W-:Y:S01]  /*c410*/  UMOV UR26, URZ ;  /* 0x0000003f001a7c82 */ /* 0x000fe20008000000 */
[----:B------:R-:W-:Y:S01]  /*c420*/  R2UR UR6, R4 ;  /* 0x00000000040672ca */ /* 0x000fe200000e0000 */
[----:B------:R-:W-:Y:S01]  /*c430*/  UMOV UR28, UR20 ;  /* 0x00000014001c7c82 */ /* 0x000fe20008000000 */
[----:B------:R-:W-:Y:S01]  /*c440*/  LEA.HI.X R21, R16, R15, R21, 0x2, P1 ;  /* 0x0000000f10157211 */ /* 0x000fe200008f1415 */
[----:B------:R-:W-:Y:S01]  /*c450*/  UMOV UR29, UR21 ;  /* 0x00000015001d7c82 */ /* 0x000fe20008000000 */
[----:B------:R-:W-:Y:S01]  /*c460*/  R2UR UR7, R5 ;  /* 0x00000000050772ca */ /* 0x000fe200000e0000 */
[----:B------:R-:W-:Y:S01]  /*c470*/  UMOV UR18, 0x40 ;  /* 0x0000004000127882 */ /* 0x000fe20000000000 */
[----:B------:R-:W-:Y:S01]  /*c480*/  R2UR UR22, R14 ;  /* 0x000000000e1672ca */ /* 0x000fe200000e0000 */
[----:B------:R-:W-:Y:S01]  /*c490*/  UIADD3 UR24, UR14, 0x29000, URZ ;  /* 0x000290000e187890 */ /* 0x000fe2000fffe03f */
[----:B------:R-:W-:Y:S01]  /*c4a0*/  R2UR UR23, R21 ;  /* 0x00000000151772ca */ /* 0x000fe200000e0000 */
[----:B------:R-:W-:Y:S01]  /*c4b0*/  UIADD3 UR25, UR14, 0x38838, URZ ;  /* 0x000388380e197890 */ /* 0x000fe2000fffe03f */
[----:B------:R-:W-:Y:S01]  /*c4c0*/  LOP3.LUT R10, R10, 0x1, RZ, 0x3c, !PT ;  /* 0x000000010a0a7812 */ /* 0x000fe200078e3cff */
[----:B------:R-:W-:-:S02]  /*c4d0*/  UIADD3 UR16, UR14, 0x2b800, URZ ;  /* 0x0002b8000e107890 */ /* 0x000fc4000fffe03f */
[----:B------:R-:W-:Y:S01]  /*c4e0*/  UIADD3 UR14, UR14, 0x2e580, URZ ;  /* 0x0002e5800e0e7890 */ /* 0x000fe2000fffe03f */
[----:B------:R-:W-:Y:S01]  /*c4f0*/  SHF.L.U32 R5, R10, 0x1f, RZ ;  /* 0x0000001f0a057819 */ /* 0x000fe200000006ff */
[----:B------:R-:W-:Y:S01]  /*c500*/  UMOV UR19, UR27 ;  /* 0x0000001b00137c82 */ /* 0x000fe20008000000 */
[----:B------:R-:W-:Y:S01]  /*c510*/  UMOV UR17, UR25 ;  /* 0x0000001900117c82 */ /* 0x000fe20008000000 */
[----:B------:R-:W-:Y:S01]  /*c520*/  UMOV UR15, UR25 ;  /* 0x00000019000f7c82 */ /* 0x000fe20008000000 */
[----:B------:R1:W-:Y:S01]  /*c530*/  UTMALDG.4D [UR24], [UR6], desc[UR8] ;  /* 0x00000818060075b4 */ /* 0x0003e20008019000 */
[----:B------:R-:W-:Y:S01]  /*c540*/  UMOV UR10, 0x14 ;  /* 0x00000014000a7882 */ /* 0x000fe20000000000 */
[----:B------:R1:W-:Y:S02]  /*c550*/  UTMALDG.4D [UR16], [UR6], desc[UR8] ;  /* 0x00000810060075b4 */ /* 0x0003e40008019000 */
[----:B------:R1:W-:Y:S01]  /*c560*/  UBLKCP.S.G [UR14], [UR22], UR10 ;  /* 0x0000000e160073ba */ /* 0x0003e2000800020a */
[----:B------:R-:W2:Y:S02]  /*c570*/  SYNCS.PHASECHK.TRANS64.TRYWAIT P1, [R12+URZ+0x38820], R5 ;  /* 0x038820050c0075a7 */ /* 0x000ea4000802017f */
[----:B-12---:R-:W-:Y:S05]  /*c580*/  @!P1 BRA `(.L_x_609) ;  /* 0x0000000c00f89947 */ /* 0x006fea0003800000 */
.L_x_632:
[----:B------:R-:W-:Y:S05]  /*c590*/  @P0 BRA `(.L_x_610) ;  /* 0x0000000000140947 */ /* 0x000fea0003800000 */
[----:B------:R-:W-:Y:S01]  /*c5a0*/  ISETP.NE.AND P1, PT, R20, RZ, PT ;  /* 0x000000ff1400720c */ /* 0x000fe20003f25270 */
[----:B-1----:R-:W-:-:S04]  /*c5b0*/  IMAD.MOV.U32 R5, RZ, RZ, 0x5140 ;  /* 0x00005140ff057424 */ /* 0x002fc800078e00ff */
[----:B------:R2:W-:Y:S08]  /*c5c0*/  SYNCS.ARRIVE.TRANS64 RZ, [R12+URZ+0x38810], R5 ;  /* 0x038810050cff79a7 */ /* 0x0005f0000800003f */
[----:B------:R-:W-:Y:S05]  /*c5d0*/  @!P1 BRA `(.L_x_610) ;  /* 0x0000000000049947 */ /* 0x000fea0003800000 */
[----:B------:R-:W-:Y:S01]  /*c5e0*/  BPT.TRAP 0x1 ;  /* 0x000000040000795c */ /* 0x000fe20000300000 */
.L_x_610:
        /* <DEDUP_REMOVED lines=17> */
[----:B------:R-:W-:Y:S02]  /*c700*/  UIADD3 UR27, UR10, UR35, URZ ;  /* 0x000000230a1b7290 */ /* 0x000fe4000fffe03f */
        /* <DEDUP_REMOVED lines=8> */
[----:B------:R3:W-:Y:S02]  /*c790*/  UBLKCP.S.G [UR30], [UR22], UR14 ;  /* 0x0000001e160073ba */ /* 0x0007e4000800020e */
[----:B---3--:R-:W-:Y:S05]  /*c7a0*/  @P1 BRA `(.L_x_611) ;  /* 0xfffffff400941947 */ /* 0x008fea000383ffff */
[----:B-12---:R-:W-:-:S07]  /*c7b0*/  IMAD.U32 R5, RZ, RZ, UR10 ;  /* 0x0000000aff057e24 */ /* 0x006fce000f8e00ff */
.L_x_602:
[----:B--2---:R-:W2:Y:S02]  /*c7c0*/  LDL.LU R4, [R1] ;  /* 0x0000000001047983 */ /* 0x004ea40000300800 */
[----:B--2---:R-:W-:-:S13]  /*c7d0*/  ISETP.NE.AND P1, PT, R4, RZ, PT ;  /* 0x000000ff0400720c */ /* 0x004fda0003f25270 */
[----:B------:R-:W-:Y:S05]  /*c7e0*/  @!P1 BRA `(.L_x_601) ;  /* 0x0000000400309947 */ /* 0x000fea0003800000 */
[----:B------:R-:W-:-:S04]  /*c7f0*/  SHF.L.U32 R13, R10, 0x1f, RZ ;  /* 0x0000001f0a0d7819 */ /* 0x000fc800000006ff */
[----:B------:R-:W1:Y:S02]  /*c800*/  SYNCS.PHASECHK.TRANS64.TRYWAIT P1, [R12+URZ+0x38840], R13 ;  /* 0x0388400d0c0075a7 */ /* 0x000e64000802017f */
[----:B-1----:R-:W-:Y:S05]  /*c810*/  @!P1 BRA `(.L_x_612) ;  /* 0x0000000c006c9947 */ /* 0x002fea0003800000 */
.L_x_633:
[----:B------:R-:W-:Y:S05]  /*c820*/  @P0 BRA `(.L_x_613) ;  /* 0x0000000000140947 */ /* 0x000fea0003800000 */
[----:B------:R-:W-:Y:S01]  /*c830*/  ISETP.NE.AND P1, PT, R20, RZ, PT ;  /* 0x000000ff1400720c */ /* 0x000fe20003f25270 */
[----:B------:R-:W-:-:S04]  /*c840*/  IMAD.MOV.U32 R5, RZ, RZ, 0x5140 ;  /* 0x00005140ff057424 */ /* 0x000fc800078e00ff */
[----:B------:R2:W-:Y:S08]  /*c850*/  SYNCS.ARRIVE.TRANS64 RZ, [R12+URZ+0x38830], R5 ;  /* 0x038830050cff79a7 */ /* 0x0005f0000800003f */
[----:B------:R-:W-:Y:S05]  /*c860*/  @!P1 BRA `(.L_x_613) ;  /* 0x0000000000049947 */ /* 0x000fea0003800000 */
[----:B------:R-:W-:Y:S01]  /*c870*/  BPT.TRAP 0x1 ;  /* 0x000000040000795c */ /* 0x000fe20000300000 */
.L_x_613:
[----:B--2---:R-:W2:Y:S01]  /*c880*/  LDC.64 R4, c[0x0][0x728] ;  /* 0x0001ca00ff047b82 */ /* 0x004ea20000000a00 */
[----:B------:R-:W-:Y:S01]  /*c890*/  IMAD R19, R19, 0x50, RZ ;  /* 0x0000005013137824 */ /* 0x000fe200078e02ff */
[----:B------:R-:W-:Y:S01]  /*c8a0*/  R2UR UR14, R12 ;  /* 0x000000000c0e72ca */ /* 0x000fe200000e0000 */
[----:B------:R-:W-:Y:S01]  /*c8b0*/  UMOV UR8, 0x0 ;  /* 0x0000000000087882 */ /* 0x000fe20000000000 */
[----:B------:R-:W-:Y:S01]  /*c8c0*/  UMOV UR9, 0x14f00000 ;  /* 0x14f0000000097882 */ /* 0x000fe20000000000 */
[----:B------:R-:W-:Y:S01]  /*c8d0*/  UMOV UR26, URZ ;  /* 0x0000003f001a7c82 */ /* 0x000fe20008000000 */
[C---:B-----5:R-:W-:Y:S01]  /*c8e0*/  IADD3 R0, P1, R19.reuse, R6, RZ ;  /* 0x0000000613007210 */ /* 0x060fe20007f3e0ff */
        /* <DEDUP_REMOVED lines=8> */
[----:B------:R-:W-:Y:S02]  /*c970*/  UIADD3 UR27, UR27, UR35, URZ ;  /* 0x000000231b1b7290 */ /* 0x000fe4000fffe03f */
[----:B------:R-:W-:Y:S01]  /*c980*/  UIADD3 UR14, UR14, 0x2e380, URZ ;  /* 0x0002e3800e0e7890 */ /* 0x000fe2000fffe03f */
[----:B--2---:R-:W-:Y:S01]  /*c990*/  LEA R4, P2, R0, R4, 0x2 ;  /* 0x0000000400047211 */ /* 0x004fe200078410ff */
[----:B------:R-:W-:Y:S01]  /*c9a0*/  UMOV UR17, UR25 ;  /* 0x0000001900117c82 */ /* 0x000fe20008000000 */
[----:B------:R-:W-:-:S02]  /*c9b0*/  UMOV UR15, UR25 ;  /* 0x00000019000f7c82 */ /* 0x000fc40008000000 */
[----:B------:R-:W-:Y:S01]  /*c9c0*/  R2UR UR22, R4 ;  /* 0x00000000041672ca */ /* 0x000fe200000e0000 */
[----:B------:R-:W-:Y:S01]  /*c9d0*/  UMOV UR19, UR27 ;  /* 0x0000001b00137c82 */ /* 0x000fe20008000000 */
        /* <DEDUP_REMOVED lines=12> */
.L_x_634:
[----:B------:R-:W-:Y:S05]  /*caa0*/  @P0 BRA `(.L_x_615) ;  /* 0x0000000000140947 */ /* 0x000fea0003800000 */
[----:B------:R-:W-:Y:S01]  /*cab0*/  ISETP.NE.AND P0, PT, R20, RZ, PT ;  /* 0x000000ff1400720c */ /* 0x000fe20003f05270 */
[----:B------:R-:W-:-:S04]  /*cac0*/  IMAD.MOV.U32 R5, RZ, RZ, 0x5140 ;  /* 0x00005140ff057424 */ /* 0x000fc800078e00ff */
[----:B------:R3:W-:Y:S08]  /*cad0*/  SYNCS.ARRIVE.TRANS64 RZ, [R12+URZ+0x38818], R5 ;  /* 0x038818050cff79a7 */ /* 0x0007f0000800003f */
[----:B------:R-:W-:Y:S05]  /*cae0*/  @!P0 BRA `(.L_x_615) ;  /* 0x0000000000048947 */ /* 0x000fea0003800000 */
[----:B------:R-:W-:Y:S01]  /*caf0*/  BPT.TRAP 0x1 ;  /* 0x000000040000795c */ /* 0x000fe20000300000 */
.L_x_615:
        /* <DEDUP_REMOVED lines=15> */
[----:B------:R-:W-:Y:S02]  /*cbf0*/  UIADD3 UR27, UR10, UR35, URZ ;  /* 0x000000230a1b7290 */ /* 0x000fe4000fffe03f */
[----:B---3--:R-:W-:Y:S01]  /*cc00*/  IMAD.U32 R5, RZ, RZ, UR10 ;  /* 0x0000000aff057e24 */ /* 0x008fe2000f8e00ff */
[----:B------:R-:W-:Y:S02]  /*cc10*/  UIADD3 UR30, UR16, 0x2e200, URZ ;  /* 0x0002e200101e7890 */ /* 0x000fe4000fffe03f */
[----:B------:R-:W-:-:S02]  /*cc20*/  UIADD3 UR16, UR16, 0x21800, URZ ;  /* 0x0002180010107890 */ /* 0x000fc4000fffe03f */
[----:B------:R-:W-:Y:S01]  /*cc30*/  UIMAD.WIDE UR22, UR10, 0x4, UR4 ;  /* 0x000000040a1678a5 */ /* 0x000fe2000f8e0204 */
[----:B------:R-:W-:Y:S01]  /*cc40*/  UMOV UR17, UR25 ;  /* 0x0000001900117c82 */ /* 0x000fe20008000000 */
[----:B------:R-:W-:Y:S01]  /*cc50*/  UMOV UR19, UR27 ;  /* 0x0000001b00137c82 */ /* 0x000fe20008000000 */
[----:B------:R-:W-:Y:S01]  /*cc60*/  UMOV UR31, UR25 ;  /* 0x00000019001f7c82 */ /* 0x000fe20008000000 */
[----:B------:R3:W-:Y:S03]  /*cc70*/  UTMALDG.4D [UR24], [UR6], desc[UR8] ;  /* 0x00000818060075b4 */ /* 0x0007e60008019000 */
[----:B------:R3:W-:Y:S02]  /*cc80*/  UTMALDG.4D [UR16], [UR6], desc[UR8] ;  /* 0x00000810060075b4 */ /* 0x0007e40008019000 */
[----:B------:R3:W-:Y:S02]  /*cc90*/  UBLKCP.S.G [UR30], [UR22], UR14 ;  /* 0x0000001e160073ba */ /* 0x0007e4000800020e */
[----:B---3--:R-:W-:Y:S01]  /*cca0*/  NOP ;  /* 0x0000000000007918 */ /* 0x008fe20000000000 */
.L_x_601:
[----:B-----5:R-:W-:Y:S01]  /*ccb0*/  IMAD R4, R0, 0x8, R12 ;  /* 0x0000000800047824 */ /* 0x020fe200078e020c */
[----:B------:R-:W-:Y:S01]  /*ccc0*/  SHF.L.U32 R3, R10, 0x1f, RZ ;  /* 0x0000001f0a037819 */ /* 0x000fe200000006ff */
[----:B------:R-:W3:Y:S03]  /*ccd0*/  S2R R2, SR_TID.X ;  /* 0x0000000000027919 */ /* 0x000ee60000002100 */
[----:B------:R-:W4:Y:S01]  /*cce0*/  SYNCS.PHASECHK.TRANS64.TRYWAIT P0, [R4+URZ+0x38840], R3 ;  /* 0x03884003040075a7 */ /* 0x000f22000800017f */
[----:B---3--:R-:W-:-:S04]  /*ccf0*/  LOP3.LUT R2, R2, 0x7f, RZ, 0xc0, !PT ;  /* 0x0000007f02027812 */ /* 0x008fc800078ec0ff */
[----:B------:R-:W-:Y:S01]  /*cd00*/  ISETP.NE.AND P1, PT, R2, RZ, PT ;  /* 0x000000ff0200720c */ /* 0x000fe20003f25270 */
[----:B----4-:R-:W-:-:S12]  /*cd10*/  @!P0 BRA `(.L_x_616) ;  /* 0x0000000800548947 */ /* 0x010fd80003800000 */
.L_x_635:
[----:B------:R-:W-:Y:S05]  /*cd20*/  @P1 BRA `(.L_x_617) ;  /* 0x0000000000181947 */ /* 0x000fea0003800000 */
[----:B------:R-:W4:Y:S01]  /*cd30*/  S2R R2, SR_TID.X ;  /* 0x0000000000027919 */ /* 0x000f220000002100 */
[----:B---3--:R-:W-:-:S04]  /*cd40*/  IMAD.MOV.U32 R3, RZ, RZ, 0x5140 ;  /* 0x00005140ff037424 */ /* 0x008fc800078e00ff */
[----:B------:R3:W-:Y:S01]  /*cd50*/  SYNCS.ARRIVE.TRANS64 RZ, [R4+URZ+0x38830], R3 ;  /* 0x0388300304ff79a7 */ /* 0x0007e2000800003f */
[----:B----4-:R-:W-:-:S13]  /*cd60*/  LOP3.LUT P0, RZ, R2, 0x1f, RZ, 0xc0, !PT ;  /* 0x0000001f02ff7812 */ /* 0x010fda000780c0ff */
[----:B---3--:R-:W-:Y:S05]  /*cd70*/  @!P0 BRA `(.L_x_617) ;  /* 0x0000000000048947 */ /* 0x008fea0003800000 */
[----:B------:R-:W-:Y:S01]  /*cd80*/  BPT.TRAP 0x1 ;  /* 0x000000040000795c */ /* 0x000fe20000300000 */
.L_x_617:
[----:B---3--:R-:W3:Y:S01]  /*cd90*/  LDC.64 R2, c[0x0][0x728] ;  /* 0x0001ca00ff027b82 */ /* 0x008ee20000000a00 */
[C---:B------:R-:W-:Y:S01]  /*cda0*/  IADD3 R6, P0, R5.reuse, R6, RZ ;  /* 0x0000000605067210 */ /* 0x040fe20007f1e0ff */
[----:B------:R-:W-:Y:S01]  /*cdb0*/  UMOV UR8, 0x0 ;  /* 0x0000000000087882 */ /* 0x000fe20000000000 */
[----:B------:R-:W-:Y:S01]  /*cdc0*/  R2UR UR25, R4 ;  /* 0x00000000041972ca */ /* 0x000fe200000e0000 */
[C-C-:B------:R-:W-:Y:S01]  /*cdd0*/  IMAD R4, R0.reuse, 0x5000, R12.reuse ;  /* 0x0000500000047824 */ /* 0x140fe200078e020c */
[C---:B------:R-:W-:Y:S01]  /*cde0*/  LEA.HI.X.SX32 R11, R5.reuse, R11, 0x1, P0 ;  /* 0x0000000b050b7211 */ /* 0x040fe200000f0eff */
[----:B-12---:R-:W-:Y:S01]  /*cdf0*/  IMAD R12, R0, 0x200, R12 ;  /* 0x00000200000c7824 */ /* 0x006fe200078e020c */
[----:B------:R-:W-:Y:S01]  /*ce00*/  R2UR UR27, R5 ;  /* 0x00000000051b72ca */ /* 0x000fe200000e0000 */
[----:B------:R-:W-:Y:S01]  /*ce10*/  UMOV UR9, 0x14f00000 ;  /* 0x14f0000000097882 */ /* 0x000fe20000000000 */
[----:B------:R-:W-:Y:S01]  /*ce20*/  R2UR UR16, R4 ;  /* 0x00000000041072ca */ /* 0x000fe200000e0000 */
[----:B------:R-:W-:Y:S01]  /*ce30*/  UMOV UR26, URZ ;  /* 0x0000003f001a7c82 */ /* 0x000fe20008000000 */
[----:B------:R-:W-:Y:S01]  /*ce40*/  R2UR UR10, R12 ;  /* 0x000000000c0a72ca */ /* 0x000fe200000e0000 */
[----:B------:R-:W-:Y:S01]  /*ce50*/  UMOV UR28, UR20 ;  /* 0x00000014001c7c82 */ /* 0x000fe20008000000 */
[----:B------:R-:W-:Y:S01]  /*ce60*/  UMOV UR29, UR21 ;  /* 0x00000015001d7c82 */ /* 0x000fe20008000000 */
[----:B------:R-:W-:-:S02]  /*ce70*/  UMOV UR18, 0x40 ;  /* 0x0000004000127882 */ /* 0x000fc40000000000 */
[----:B------:R-:W-:-:S04]  /*ce80*/  UIADD3 UR25, UR25, 0x38830, URZ ;  /* 0x0003883019197890 */ /* 0x000fc8000fffe03f */
[----:B------:R-:W-:Y:S02]  /*ce90*/  UIADD3 UR27, UR27, UR35, URZ ;  /* 0x000000231b1b7290 */ /* 0x000fe4000fffe03f */
[----:B------:R-:W-:Y:S01]  /*cea0*/  UIADD3 UR24, UR16, 0x24000, URZ ;  /* 0x0002400010187890 */ /* 0x000fe2000fffe03f */
[C---:B---3--:R-:W-:Y:S01]  /*ceb0*/  LEA R2, P0, R6.reuse, R2, 0x2 ;  /* 0x0000000206027211 */ /* 0x048fe200078010ff */
[----:B------:R-:W-:Y:S02]  /*cec0*/  UIADD3 UR16, UR16, 0x26800, URZ ;  /* 0x0002680010107890 */ /* 0x000fe4000fffe03f */
[----:B------:R-:W-:Y:S01]  /*ced0*/  UIADD3 UR14, UR10, 0x2e380, URZ ;  /* 0x0002e3800a0e7890 */ /* 0x000fe2000fffe03f */
[----:B------:R-:W-:Y:S01]  /*cee0*/  LEA.HI.X R3, R6, R3, R11, 0x2, P0 ;  /* 0x0000000306037211 */ /* 0x000fe200000f140b */
[----:B------:R-:W-:Y:S01]  /*cef0*/  UMOV UR17, UR25 ;  /* 0x0000001900117c82 */ /* 0x000fe20008000000 */
[----:B------:R-:W-:Y:S01]  /*cf00*/  IADD3 R9, P0, R9, 0x1f0, RZ ;  /* 0x000001f009097810 */ /* 0x000fe20007f1e0ff */
[----:B------:R-:W-:Y:S01]  /*cf10*/  UMOV UR19, UR27 ;  /* 0x0000001b00137c82 */ /* 0x000fe20008000000 */
[----:B------:R-:W-:Y:S01]  /*cf20*/  R2UR UR22, R2 ;  /* 0x00000000021672ca */ /* 0x000fe200000e0000 */
[----:B------:R-:W-:Y:S01]  /*cf30*/  UMOV UR15, UR25 ;  /* 0x00000019000f7c82 */ /* 0x000fe20008000000 */
[----:B------:R-:W-:Y:S01]  /*cf40*/  R2UR UR6, R9 ;  /* 0x00000000090672ca */ /* 0x000fe200000e0000 */
[----:B------:R-:W-:Y:S01]  /*cf50*/  IMAD.X R8, RZ, RZ, R8, P0 ;  /* 0x000000ffff087224 */ /* 0x000fe200000e0608 */
[----:B------:R-:W-:Y:S01]  /*cf60*/  R2UR UR23, R3 ;  /* 0x00000000031772ca */ /* 0x000fe200000e0000 */
[----:B------:R-:W-:Y:S01]  /*cf70*/  UMOV UR10, 0x14 ;  /* 0x00000014000a7882 */ /* 0x000fe20000000000 */
[----:B------:R-:W-:-:S02]  /*cf80*/  VIADD R9, R0, 0x1 ;  /* 0x0000000100097836 */ /* 0x000fc40000000000 */
[----:B------:R-:W-:-:S03]  /*cf90*/  R2UR UR7, R8 ;  /* 0x00000000080772ca */ /* 0x000fc600000e0000 */
[----:B------:R-:W-:-:S04]  /*cfa0*/  ISETP.NE.AND P0, PT, R9, 0x2, PT ;  /* 0x000000020900780c */ /* 0x000fc80003f05270 */
[----:B------:R-:W-:Y:S02]  /*cfb0*/  SEL R3, RZ, 0x1, P0 ;  /* 0x00000001ff037807 */ /* 0x000fe40000000000 */
[----:B------:R-:W-:Y:S02]  /*cfc0*/  SEL R9, R9, RZ, P0 ;  /* 0x000000ff09097207 */ /* 0x000fe40000000000 */
[----:B------:R-:W-:Y:S02]  /*cfd0*/  LOP3.LUT R0, R10, R3, RZ, 0x3c, !PT ;  /* 0x000000030a007212 */ /* 0x000fe400078e3cff */
[----:B------:R1:W-:Y:S01]  /*cfe0*/  UTMALDG.4D [UR24], [UR6], desc[UR8] ;  /* 0x00000818060075b4 */ /* 0x0003e20008019000 */
[----:B------:R1:W-:Y:S01]  /*cff0*/  UTMALDG.4D [UR16], [UR6], desc[UR8] ;  /* 0x00000810060075b4 */ /* 0x0003e20008019000 */
[----:B------:R1:W-:Y:S02]  /*d000*/  UBLKCP.S.G [UR14], [UR22], UR10 ;  /* 0x0000000e160073ba */ /* 0x0003e4000800020a */
[----:B-1----:R-:W-:Y:S01]  /*d010*/  NOP ;  /* 0x0000000000007918 */ /* 0x002fe20000000000 */
.L_x_598:
[----:B------:R-:W-:Y:S05]  /*d020*/  BSYNC B0 ;  /* 0x0000000000007941 */ /* 0x000fea0003800000 */
.L_x_596:
[----:B------:R-:W-:-:S03]  /*d030*/  UMOV UR6, 0xffffffff ;  /* 0xffffffff00067882 */ /* 0x000fc60000000000 */
[----:B------:R-:W-:Y:S05]  /*d040*/  BRA.DIV UR6, `(.L_x_618) ;  /* 0x00000006069c7947 */ /* 0x000fea000b800000 */
[----:B------:R-:W-:-:S13]  /*d050*/  ELECT P6, URZ, PT ;  /* 0x00000000003f782f */ /* 0x000fda00038c0000 */
.L_x_638:
[----:B------:R-:W-:Y:S05]  /*d060*/  @!P6 BRA `(.L_x_481) ;  /* 0x000000000084e947 */ /* 0x000fea0003800000 */
[----:B------:R-:W3:Y:S02]  /*d070*/  LDL.LU R2, [R1+0x8] ;  /* 0x0000080001027983 */ /* 0x000ee40000300800 */
[----:B---3--:R-:W-:-:S04]  /*d080*/  LOP3.LUT R2, R2, 0x2, RZ, 0xfc, !PT ;  /* 0x0000000202027812 */ /* 0x008fc800078efcff */
[----:B------:R-:W-:-:S13]  /*d090*/  ISETP.NE.AND P2, PT, R2, 0x3, PT ;  /* 0x000000030200780c */ /* 0x000fda0003f45270 */
[----:B------:R-:W-:Y:S05]  /*d0a0*/  @!P2 BRA `(.L_x_619) ;  /* 0x000000000004a947 */ /* 0x000fea0003800000 */
[----:B--2---:R-:W-:Y:S01]  /*d0b0*/  BPT.TRAP 0x1 ;  /* 0x000000040000795c */ /* 0x004fe20000300000 */
.L_x_619:
        /* <DEDUP_REMOVED lines=15> */
.L_x_639:
[----:B------:R-:W3:Y:S02]  /*d1b0*/  SYNCS.PHASECHK.TRANS64.TRYWAIT P0, [R11+URZ], R2 ;  /* 0x000000020b0075a7 */ /* 0x000ee4000800017f */
[----:B---3--:R-:W-:Y:S05]  /*d1c0*/  @!P0 BRA `(.L_x_621) ;  /* 0x0000000400708947 */ /* 0x008fea0003800000 */
.L_x_640:
[----:B------:R-:W-:Y:S05]  /*d1d0*/  @!P2 BRA `(.L_x_622) ;  /* 0x000000000004a947 */ /* 0x000fea0003800000 */
[----:B--2---:R-:W-:Y:S01]  /*d1e0*/  BPT.TRAP 0x1 ;  /* 0x000000040000795c */ /* 0x004fe20000300000 */
.L_x_622:
[----:B------:R-:W-:-:S04]  /*d1f0*/  VIADD R0, R6, 0x38840 ;  /* 0x0003884006007836 */ /* 0x000fc80000000000 */
[----:B------:R-:W-:-:S04]  /*d200*/  IMAD R9, R9, 0x8, R0 ;  /* 0x0000000809097824 */ /* 0x000fc800078e0200 */
[----:B------:R-:W4:Y:S02]  /*d210*/  SYNCS.PHASECHK.TRANS64.TRYWAIT P0, [R9+URZ], R4 ;  /* 0x00000004090075a7 */ /* 0x000f24000800017f */
[----:B----4-:R-:W-:Y:S05]  /*d220*/  @!P0 BRA `(.L_x_623) ;  /* 0x00000004006c8947 */ /* 0x010fea0003800000 */
.L_x_641:
[----:B------:R-:W-:-:S07]  /*d230*/  IMAD R3, R3, 0x8, R0 ;  /* 0x0000000803037824 */ /* 0x000fce00078e0200 */
.L_x_624:
[----:B------:R1:W1:Y:S02]  /*d240*/  SYNCS.PHASECHK.TRANS64.TRYWAIT P0, [R3+URZ], R2 ;  /* 0x00000002030075a7 */ /* 0x000264000800017f */
[----:B-1----:R-:W-:Y:S05]  /*d250*/  @!P0 NANOSLEEP.SYNCS 0x989680 ;  /* 0x009896800000895d */ /* 0x002fea0003900000 */
[----:B------:R-:W1:Y:S02]  /*d260*/  @!P0 SYNCS.PHASECHK.TRANS64 P0, [R3+URZ], R2 ;  /* 0x00000002030085a7 */ /* 0x000e64000800007f */
[----:B-1----:R-:W-:Y:S05]  /*d270*/  @!P0 BRA `(.L_x_624) ;  /* 0xfffffffc00f08947 */ /* 0x002fea000383ffff */
.L_x_481:
[----:B--2---:R-:W-:Y:S05]  /*d280*/  BSYNC B6 ;  /* 0x0000000000067941 */ /* 0x004fea0003800000 */
.L_x_475:
[----:B------:R-:W-:Y:S05]  /*d290*/  EXIT ;  /* 0x000000000000794d */ /* 0x000fea0003800000 */
.L_x_491:
[----:B------:R-:W-:Y:S02]  /*d2a0*/  IMAD.MOV.U32 R12, RZ, RZ, RZ ;  /* 0x000000ffff0c7224 */ /* 0x000fe400078e00ff */
[----:B------:R-:W-:Y:S02]  /*d2b0*/  IMAD.MOV.U32 R11, RZ, RZ, 0x1f ;  /* 0x0000001fff0b7424 */ /* 0x000fe400078e00ff */
[----:B------:R-:W-:-:S07]  /*d2c0*/  IMAD.MOV.U32 R15, RZ, RZ, -0x1 ;  /* 0xffffffffff0f7424 */ /* 0x000fce00078e00ff */
[----:B------:R-:W-:Y:S05]  /*d2d0*/  WARPSYNC.COLLECTIVE R15, `(.L_x_625) ;  /* 0x000000000f087348 */ /* 0x000fea0003c00000 */
[----:B------:R1:W2:Y:S02]  /*d2e0*/  SHFL.IDX P6, R14, R13, R12, R11 ;  /* 0x0000000c0d0e7389 */ /* 0x0002a400000c000b */
[----:B-12---:R-:W-:Y:S01]  /*d2f0*/  ENDCOLLECTIVE ;  /* 0x000000000000791b */ /* 0x006fe20003800000 */
.L_x_625:
[----:B------:R-:W-:Y:S05]  /*d300*/  BRA `(.L_x_626) ;  /* 0xffffff4000247947 */ /* 0x000fea000383ffff */
.L_x_493:
        /* <DEDUP_REMOVED lines=8> */
.L_x_497:
[----:B---3--:R3:W4:Y:S02]  /*d390*/  SYNCS.PHASECHK.TRANS64.TRYWAIT P1, [R3+URZ+0x38810], R154 ;  /* 0x0388109a030075a7 */ /* 0x008724000802017f */
[----:B----4-:R-:W-:Y:S05]  /*d3a0*/  @!P1 NANOSLEEP.SYNCS 0x989680 ;  /* 0x009896800000995d */ /* 0x010fea0003900000 */
[----:B------:R-:W4:Y:S02]  /*d3b0*/  @!P1 SYNCS.PHASECHK.TRANS64 P1, [R3+URZ+0x38810], R154 ;  /* 0x0388109a030095a7 */ /* 0x000f24000802007f */
[----:B----4-:R-:W-:Y:S05]  /*d3c0*/  @!P1 BRA `(.L_x_497) ;  /* 0xfffffffc00f09947 */ /* 0x010fea000383ffff */
[----:B------:R-:W-:Y:S05]  /*d3d0*/  BRA `(.L_x_496) ;  /* 0xffffff4800287947 */ /* 0x000fea000383ffff */
.L_x_501:
[----:B------:R1:W1:Y:S02]  /*d3e0*/  SYNCS.PHASECHK.TRANS64.TRYWAIT P1, [R3+URZ+0x38830], R154 ;  /* 0x0388309a030075a7 */ /* 0x000264000802017f */
[----:B-1----:R-:W-:Y:S05]  /*d3f0*/  @!P1 NANOSLEEP.SYNCS 0x989680 ;  /* 0x009896800000995d */ /* 0x002fea0003900000 */
[----:B------:R-:W1:Y:S02]  /*d400*/  @!P1 SYNCS.PHASECHK.TRANS64 P1, [R3+URZ+0x38830], R154 ;  /* 0x0388309a030095a7 */ /* 0x000e64000802007f */
[----:B-1----:R-:W-:Y:S05]  /*d410*/  @!P1 BRA `(.L_x_501) ;  /* 0xfffffffc00f09947 */ /* 0x002fea000383ffff */
[----:B------:R-:W-:Y:S05]  /*d420*/  BRA `(.L_x_500) ;  /* 0xffffff5800b47947 */ /* 0x000fea000383ffff */
.L_x_599:
[----:B-1----:R1:W2:Y:S02]  /*d430*/  SYNCS.PHASECHK.TRANS64.TRYWAIT P1, [R12+URZ+0x38820], R3 ;  /* 0x038820030c0075a7 */ /* 0x0022a4000802017f */
[----:B--2---:R-:W-:Y:S05]  /*d440*/  @!P1 NANOSLEEP.SYNCS 0x989680 ;  /* 0x009896800000995d */ /* 0x004fea0003900000 */
[----:B------:R-:W2:Y:S02]  /*d450*/  @!P1 SYNCS.PHASECHK.TRANS64 P1, [R12+URZ+0x38820], R3 ;  /* 0x038820030c0095a7 */ /* 0x000ea4000802007f */
[----:B--2---:R-:W-:Y:S05]  /*d460*/  @!P1 BRA `(.L_x_599) ;  /* 0xfffffffc00f09947 */ /* 0x004fea000383ffff */
[----:B------:R-:W-:Y:S05]  /*d470*/  BRA `(.L_x_627) ;  /* 0xffffffe000ec7947 */ /* 0x000fea000383ffff */
.L_x_603:
[----:B-1----:R1:W3:Y:S02]  /*d480*/  SYNCS.PHASECHK.TRANS64.TRYWAIT P1, [R12+URZ+0x38840], R21 ;  /* 0x038840150c0075a7 */ /* 0x0022e4000802017f */
[----:B---3--:R-:W-:Y:S05]  /*d490*/  @!P1 NANOSLEEP.SYNCS 0x989680 ;  /* 0x009896800000995d */ /* 0x008fea0003900000 */
[----:B------:R-:W3:Y:S02]  /*d4a0*/  @!P1 SYNCS.PHASECHK.TRANS64 P1, [R12+URZ+0x38840], R21 ;  /* 0x038840150c0095a7 */ /* 0x000ee4000802007f */
[----:B---3--:R-:W-:Y:S05]  /*d4b0*/  @!P1 BRA `(.L_x_603) ;  /* 0xfffffffc00f09947 */ /* 0x008fea000383ffff */
[----:B------:R-:W-:Y:S05]  /*d4c0*/  BRA `(.L_x_628) ;  /* 0xffffffe800587947 */ /* 0x000fea000383ffff */
.L_x_605:
[----:B--2---:R2:W3:Y:S02]  /*d4d0*/  SYNCS.PHASECHK.TRANS64.TRYWAIT P1, [R12+URZ+0x38828], R21 ;  /* 0x038828150c0075a7 */ /* 0x0044e4000802017f */
[----:B---3--:R-:W-:Y:S05]  /*d4e0*/  @!P1 NANOSLEEP.SYNCS 0x989680 ;  /* 0x009896800000995d */ /* 0x008fea0003900000 */
[----:B------:R-:W3:Y:S02]  /*d4f0*/  @!P1 SYNCS.PHASECHK.TRANS64 P1, [R12+URZ+0x38828], R21 ;  /* 0x038828150c0095a7 */ /* 0x000ee4000802007f */
[----:B---3--:R-:W-:Y:S05]  /*d500*/  @!P1 BRA `(.L_x_605) ;  /* 0xfffffffc00f09947 */ /* 0x008fea000383ffff */
[----:B------:R-:W-:Y:S05]  /*d510*/  BRA `(.L_x_629) ;  /* 0xffffffe800f07947 */ /* 0x000fea000383ffff */
.L_x_607:
[----:B---3--:R3:W4:Y:S02]  /*d520*/  SYNCS.PHASECHK.TRANS64.TRYWAIT P1, [R12+URZ+0x38848], R21 ;  /* 0x038848150c0075a7 */ /* 0x008724000802017f */
[----:B----4-:R-:W-:Y:S05]  /*d530*/  @!P1 NANOSLEEP.SYNCS 0x989680 ;  /* 0x009896800000995d */ /* 0x010fea0003900000 */
[----:B------:R-:W4:Y:S02]  /*d540*/  @!P1 SYNCS.PHASECHK.TRANS64 P1, [R12+URZ+0x38848], R21 ;  /* 0x038848150c0095a7 */ /* 0x000f24000802007f */
[----:B----4-:R-:W-:Y:S05]  /*d550*/  @!P1 BRA `(.L_x_607) ;  /* 0xfffffffc00f09947 */ /* 0x010fea000383ffff */
[----:B------:R-:W-:Y:S05]  /*d560*/  BRA `(.L_x_630) ;  /* 0xffffffec00687947 */ /* 0x000fea000383ffff */
.L_x_609:
[----:B------:R-:W-:-:S07]  /*d570*/  SHF.L.U32 R5, R10, 0x1f, RZ ;  /* 0x0000001f0a057819 */ /* 0x000fce00000006ff */
.L_x_631:
[----:B-1----:R1:W2:Y:S02]  /*d580*/  SYNCS.PHASECHK.TRANS64.TRYWAIT P1, [R12+URZ+0x38820], R5 ;  /* 0x038820050c0075a7 */ /* 0x0022a4000802017f */
[----:B--2---:R-:W-:Y:S05]  /*d590*/  @!P1 NANOSLEEP.SYNCS 0x989680 ;  /* 0x009896800000995d */ /* 0x004fea0003900000 */
[----:B------:R-:W2:Y:S02]  /*d5a0*/  @!P1 SYNCS.PHASECHK.TRANS64 P1, [R12+URZ+0x38820], R5 ;  /* 0x038820050c0095a7 */ /* 0x000ea4000802007f */
[----:B--2---:R-:W-:Y:S05]  /*d5b0*/  @!P1 BRA `(.L_x_631) ;  /* 0xfffffffc00f09947 */ /* 0x004fea000383ffff */
[----:B------:R-:W-:Y:S05]  /*d5c0*/  BRA `(.L_x_632) ;  /* 0xffffffec00f07947 */ /* 0x000fea000383ffff */
.L_x_612:
[----:B-1----:R1:W2:Y:S02]  /*d5d0*/  SYNCS.PHASECHK.TRANS64.TRYWAIT P1, [R12+URZ+0x38840], R13 ;  /* 0x0388400d0c0075a7 */ /* 0x0022a4000802017f */
[----:B--2---:R-:W-:Y:S05]  /*d5e0*/  @!P1 NANOSLEEP.SYNCS 0x989680 ;  /* 0x009896800000995d */ /* 0x004fea0003900000 */
[----:B------:R-:W2:Y:S02]  /*d5f0*/  @!P1 SYNCS.PHASECHK.TRANS64 P1, [R12+URZ+0x38840], R13 ;  /* 0x0388400d0c0095a7 */ /* 0x000ea4000802007f */
[----:B--2---:R-:W-:Y:S05]  /*d600*/  @!P1 BRA `(.L_x_612) ;  /* 0xfffffffc00f09947 */ /* 0x004fea000383ffff */
[----:B------:R-:W-:Y:S05]  /*d610*/  BRA `(.L_x_633) ;  /* 0xfffffff000807947 */ /* 0x000fea000383ffff */
.L_x_614:
[----:B--2---:R2:W3:Y:S02]  /*d620*/  SYNCS.PHASECHK.TRANS64.TRYWAIT P1, [R12+URZ+0x38828], R13 ;  /* 0x0388280d0c0075a7 */ /* 0x0044e4000802017f */
[----:B---3--:R-:W-:Y:S05]  /*d630*/  @!P1 NANOSLEEP.SYNCS 0x989680 ;  /* 0x009896800000995d */ /* 0x008fea0003900000 */
[----:B------:R-:W3:Y:S02]  /*d640*/  @!P1 SYNCS.PHASECHK.TRANS64 P1, [R12+URZ+0x38828], R13 ;  /* 0x0388280d0c0095a7 */ /* 0x000ee4000802007f */
[----:B---3--:R-:W-:Y:S05]  /*d650*/  @!P1 BRA `(.L_x_614) ;  /* 0xfffffffc00f09947 */ /* 0x008fea000383ffff */
[----:B------:R-:W-:Y:S05]  /*d660*/  BRA `(.L_x_634) ;  /* 0xfffffff4000c7947 */ /* 0x000fea000383ffff */
.L_x_616:
[----:B---3--:R3:W4:Y:S02]  /*d670*/  SYNCS.PHASECHK.TRANS64.TRYWAIT P0, [R4+URZ+0x38840], R3 ;  /* 0x03884003040075a7 */ /* 0x008724000800017f */
[----:B----4-:R-:W-:Y:S05]  /*d680*/  @!P0 NANOSLEEP.SYNCS 0x989680 ;  /* 0x009896800000895d */ /* 0x010fea0003900000 */
[----:B------:R-:W4:Y:S02]  /*d690*/  @!P0 SYNCS.PHASECHK.TRANS64 P0, [R4+URZ+0x38840], R3 ;  /* 0x03884003040085a7 */ /* 0x000f24000800007f */
[----:B----4-:R-:W-:Y:S05]  /*d6a0*/  @!P0 BRA `(.L_x_616) ;  /* 0xfffffffc00f08947 */ /* 0x010fea000383ffff */
[----:B------:R-:W-:Y:S05]  /*d6b0*/  BRA `(.L_x_635) ;  /* 0xfffffff400987947 */ /* 0x000fea000383ffff */
.L_x_618:
[----:B------:R-:W-:Y:S01]  /*d6c0*/  BSSY B0, `(.L_x_636) ;  /* 0x0000006000007945 */ /* 0x000fe20003800000 */
[----:B------:R-:W-:-:S07]  /*d6d0*/  IMAD.MOV.U32 R15, RZ, RZ, -0x1 ;  /* 0xffffffffff0f7424 */ /* 0x000fce00078e00ff */
[----:B--2---:R-:W-:Y:S05]  /*d6e0*/  WARPSYNC.COLLECTIVE R15, `(.L_x_637) ;  /* 0x000000000f0c7348 */ /* 0x004fea0003c00000 */
[----:B------:R-:W-:Y:S02]  /*d6f0*/  ELECT P6, UR62, PT ;  /* 0x00000000003e782f */ /* 0x000fe400038c0000 */
[----:B------:R-:W-:Y:S01]  /*d700*/  MOV R14, UR62 ;  /* 0x0000003e000e7c02 */ /* 0x000fe20008000f00 */
[----:B--2---:R-:W-:Y:S10]  /*d710*/  ENDCOLLECTIVE ;  /* 0x000000000000791b */ /* 0x004ff40003800000 */
.L_x_637:
[----:B------:R-:W-:Y:S05]  /*d720*/  BSYNC B0 ;  /* 0x0000000000007941 */ /* 0x000fea0003800000 */
.L_x_636:
[----:B------:R-:W-:Y:S05]  /*d730*/  BRA `(.L_x_638) ;  /* 0xfffffff800487947 */ /* 0x000fea000383ffff */
.L_x_620:
[----:B-1----:R1:W3:Y:S02]  /*d740*/  SYNCS.PHASECHK.TRANS64.TRYWAIT P0, [R7+URZ], R4 ;  /* 0x00000004070075a7 */ /* 0x0022e4000800017f */
[----:B---3--:R-:W-:Y:S05]  /*d750*/  @!P0 NANOSLEEP.SYNCS 0x989680 ;  /* 0x009896800000895d */ /* 0x008fea0003900000 */
[----:B------:R-:W3:Y:S02]  /*d760*/  @!P0 SYNCS.PHASECHK.TRANS64 P0, [R7+URZ], R4 ;  /* 0x00000004070085a7 */ /* 0x000ee4000800007f */
[----:B---3--:R-:W-:Y:S05]  /*d770*/  @!P0 BRA `(.L_x_620) ;  /* 0xfffffffc00f08947 */ /* 0x008fea000383ffff */
[----:B------:R-:W-:Y:S05]  /*d780*/  BRA `(.L_x_639) ;  /* 0xfffffff800887947 */ /* 0x000fea000383ffff */
.L_x_621:
[----:B---3--:R3:W4:Y:S02]  /*d790*/  SYNCS.PHASECHK.TRANS64.TRYWAIT P0, [R11+URZ], R2 ;  /* 0x000000020b0075a7 */ /* 0x008724000800017f */
[----:B----4-:R-:W-:Y:S05]  /*d7a0*/  @!P0 NANOSLEEP.SYNCS 0x989680 ;  /* 0x009896800000895d */ /* 0x010fea0003900000 */
[----:B------:R-:W4:Y:S02]  /*d7b0*/  @!P0 SYNCS.PHASECHK.TRANS64 P0, [R11+URZ], R2 ;  /* 0x000000020b0085a7 */ /* 0x000f24000800007f */
[----:B----4-:R-:W-:Y:S05]  /*d7c0*/  @!P0 BRA `(.L_x_621) ;  /* 0xfffffffc00f08947 */ /* 0x010fea000383ffff */
[----:B------:R-:W-:Y:S05]  /*d7d0*/  BRA `(.L_x_640) ;  /* 0xfffffff8007c7947 */ /* 0x000fea000383ffff */
.L_x_623:
[----:B----4-:R4:W1:Y:S02]  /*d7e0*/  SYNCS.PHASECHK.TRANS64.TRYWAIT P0, [R9+URZ], R4 ;  /* 0x00000004090075a7 */ /* 0x010864000800017f */
[----:B-1----:R-:W-:Y:S05]  /*d7f0*/  @!P0 NANOSLEEP.SYNCS 0x989680 ;  /* 0x009896800000895d */ /* 0x002fea0003900000 */
[----:B------:R-:W1:Y:S02]  /*d800*/  @!P0 SYNCS.PHASECHK.TRANS64 P0, [R9+URZ], R4 ;  /* 0x00000004090085a7 */ /* 0x000e64000800007f */
[----:B-1----:R-:W-:Y:S05]  /*d810*/  @!P0 BRA `(.L_x_623) ;  /* 0xfffffffc00f08947 */ /* 0x002fea000383ffff */
[----:B------:R-:W-:Y:S05]  /*d820*/  BRA `(.L_x_641) ;  /* 0xfffffff800807947 */ /* 0x000fea000383ffff */
.L_x_642:
        /* <DEDUP_REMOVED lines=13> */
.L_x_3687:


//--------------------- .text._ZN7cutlass13device_kernelIN5flash11enable_sm90INS1_16FlashAttnBwdSm90INS1_25CollectiveMainloopBwdSm90ILi2ELi2ELi2EN4cute5tupleIJNS5_1CILi1EEES8_S8_EEENS6_IJNS7_ILi80EEENS7_ILi128EEESB_EEENS_10bfloat16_tEfNS_4arch4Sm90ELb0ELb0ELb0ELb1ELb1ELb1ELb0ELb1ELi2ELi1ELi2ELi1ELb0EEENS1_21CollectiveEpilogueBwdISC_SD_SF_Li256ELb1ELb0ELi1EEENS1_19SingleTileSchedulerILb1ELb0ELb0ELi128EEEEEEEEEvNT_6ParamsE --------------------------
	.section	.text._ZN7cutlass13device_kernelIN5flash11enable_sm90INS1_16FlashAttnBwdSm90INS1_25CollectiveMainloopBwdSm90ILi2ELi2ELi2EN4cute5tupleIJNS5_1CILi1EEES8_S8_EEENS6_IJNS7_ILi80EEENS7_ILi128EEESB_EEENS_10bfloat16_tEfNS_4arch4Sm90ELb0ELb0ELb0ELb1ELb1ELb1ELb0ELb1ELi2ELi1ELi2ELi1ELb0EEENS1_21CollectiveEpilogueBwdISC_SD_SF_Li256ELb1ELb0ELi1EEENS1_19SingleTileSchedulerILb1ELb0ELb0ELi128EEEEEEEEEvNT_6ParamsE,"ax",@progbits
	.align	128
.text._ZN7cutlass13device_kernelIN5flash11enable_sm90INS1_16FlashAttnBwdSm90INS1_25CollectiveMainloopBwdSm90ILi2ELi2ELi2EN4cute5tupleIJNS5_1CILi1EEES8_S8_EEENS6_IJNS7_ILi80EEENS7_ILi128EEESB_EEENS_10bfloat16_tEfNS_4arch4Sm90ELb0ELb0ELb0ELb1ELb1ELb1ELb0ELb1ELi2ELi1ELi2ELi1ELb0EEENS1_21CollectiveEpilogueBwdISC_SD_SF_Li256ELb1ELb0ELi1EEENS1_19SingleTileSchedulerILb1ELb0ELb0ELi128EEEEEEEEEvNT_6ParamsE:
        .type           _ZN7cutlass13device_kernelIN5flash11enable_sm90INS1_16FlashAttnBwdSm90INS1_25CollectiveMainloopBwdSm90ILi2ELi2ELi2EN4cute5tupleIJNS5_1CILi1EEES8_S8_EEENS6_IJNS7_ILi80EEENS7_ILi128EEESB_EEENS_10bfloat16_tEfNS_4arch4Sm90ELb0ELb0ELb0ELb1ELb1ELb1ELb0ELb1ELi2ELi1ELi2ELi1ELb0EEENS1_21CollectiveEpilogueBwdISC_SD_SF_Li256ELb1ELb0ELi1EEENS1_19SingleTileSchedulerILb1ELb0ELb0ELi128EEEEEEEEEvNT_6ParamsE,@function
        .size           _ZN7cutlass13device_kernelIN5flash11enable_sm90INS1_16FlashAttnBwdSm90INS1_25CollectiveMainloopBwdSm90ILi2ELi2ELi2EN4cute5tupleIJNS5_1CILi1EEES8_S8_EEENS6_IJNS7_ILi80EEENS7_ILi128EEESB_EEENS_10bfloat16_tEfNS_4arch4Sm90ELb0ELb0ELb0ELb1ELb1ELb1ELb0ELb1ELi2ELi1ELi2ELi1ELb0EEENS1_21CollectiveEpilogueBwdISC_SD_SF_Li256ELb1ELb0ELi1EEENS1_19SingleTileSchedulerILb1ELb0ELb0ELi128EEEEEEEEEvNT_6ParamsE,(.L_x_3688 - _ZN7cutlass13device_kernelIN5flash11enable_sm90INS1_16FlashAttnBwdSm90INS1_25CollectiveMainloopBwdSm90ILi2ELi2ELi2EN4cute5tupleIJNS5_1CILi1EEES8_S8_EEENS6_IJNS7_ILi80EEENS7_ILi128EEESB_EEENS_10bfloat16_tEfNS_4arch4Sm90ELb0ELb0ELb0ELb1ELb1ELb1ELb0ELb1ELi2ELi1ELi2ELi1ELb0EEENS1_21CollectiveEpilogueBwdISC_SD_SF_Li256ELb1ELb0ELi1EEENS1_19SingleTileSchedulerILb1ELb0ELb0ELi128EEEEEEEEEvNT_6ParamsE)
        .other          _ZN7cutlass13device_kernelIN5flash11enable_sm90INS1_16FlashAttnBwdSm90INS1_25CollectiveMainloopBwdSm90ILi2ELi2ELi2EN4cute5tupleIJNS5_1CILi1EEES8_S8_EEENS6_IJNS7_ILi80EEENS7_ILi128EEESB_EEENS_10bfloat16_tEfNS_4arch4Sm90ELb0ELb0ELb0ELb1ELb1ELb1ELb0ELb1ELi2ELi1ELi2ELi1ELb0EEENS1_21CollectiveEpilogueBwdISC_SD_SF_Li256ELb1ELb0ELi1EEENS1_19SingleTileSchedulerILb1ELb0ELb0ELi128EEEEEEEEEvNT_6ParamsE,@"STO_CUDA_ENTRY STV_DEFAULT"
_ZN7cutlass13device_kernelIN5flash11enable_sm90INS1_16FlashAttnBwdSm90INS1_25CollectiveMainloopBwdSm90ILi2ELi2ELi2EN4cute5tupleIJNS5_1CILi1EEES8_S8_EEENS6_IJNS7_ILi80EEENS7_ILi128EEESB_EEENS_10bfloat16_tEfNS_4arch4Sm90ELb0ELb0ELb0ELb1ELb1ELb1ELb0ELb1ELi2ELi1ELi2ELi1ELb0EEENS1_21CollectiveEpilogueBwdISC_SD_SF_Li256ELb1ELb0ELi1EEENS1_19SingleTileSchedulerILb1ELb0ELb0ELi128EEEEEEEEEvNT_6ParamsE:
        /* <DEDUP_REMOVED lines=23> */
.L_x_644:
[----:B------:R-:W-:Y:S05]  /*0170*/  BSYNC B0 ;  /* 0x0000000000007941 */ /* 0x000fea0003800000 */
.L_x_643:
        /* <DEDUP_REMOVED lines=34> */
.L_x_645:
        /* <DEDUP_REMOVED lines=22> */
.L_x_646:
        /* <DEDUP_REMOVED lines=9> */
.L_x_649:
        /* <DEDUP_REMOVED lines=20> */
.L_x_650:
        /* <DEDUP_REMOVED lines=10> */
.L_x_652:
[----:B------:R-:W2:Y:S02]  /*0770*/  LDC R0, c[0x0][0x8bc] ;  /* 0x00022f00ff007b82 */ /* 0x000ea40000000800 */
.L_x_651:
        /* <DEDUP_REMOVED lines=17> */
.L_x_654:
        /* <DEDUP_REMOVED lines=10> */
.L_x_655:
        /* <DEDUP_REMOVED lines=8> */
.L_x_656:
        /* <DEDUP_REMOVED lines=9> */
.L_x_657:
        /* <DEDUP_REMOVED lines=89> */
.L_x_660:
        /* <DEDUP_REMOVED lines=15> */
.L_x_659:
        /* <DEDUP_REMOVED lines=23> */
.L_x_662:
        /* <DEDUP_REMOVED lines=15> */
.L_x_661:
        /* <DEDUP_REMOVED lines=8> */
.L_x_814:
        /* <DEDUP_REMOVED lines=48> */
.L_x_664:
        /* <DEDUP_REMOVED lines=79> */
.L_x_676:
[----:B------:R-:W2:Y:S02]  /*1b90*/  LDL R3, [R1] ;  /* 0x0000000001037983 */ /* 0x000ea40000100800 */
[----:B--2---:R-:W-:-:S13]  /*1ba0*/  ISETP.NE.AND P0, PT, R3, 0x3, PT ;  /* 0x000000030300780c */ /* 0x004fda0003f05270 */
[----:B------:R-:W-:Y:S05]  /*1bb0*/  @!P0 BRA `(.L_x_666) ;  /* 0x0000000000048947 */ /* 0x000fea0003800000 */
[----:B------:R-:W-:Y:S01]  /*1bc0*/  BPT.TRAP 0x1 ;  /* 0x000000040000795c */ /* 0x000fe20000300000 */
.L_x_666:
        /* <DEDUP_REMOVED lines=8> */
.L_x_667:
[----:B---3--:R-:W-:Y:S05]  /*1c50*/  @P1 BRA `(.L_x_668) ;  /* 0x0000000000081947 */ /* 0x008fea0003800000 */
[----:B------:R-:W3:Y:S02]  /*1c60*/  SYNCS.PHASECHK.TRANS64.TRYWAIT P1, [R3+URZ+0x38810], R154 ;  /* 0x0388109a030075a7 */ /* 0x000ee4000802017f */
[----:B---3--:R-:W-:Y:S05]  /*1c70*/  @!P1 BRA `(.L_x_669) ;  /* 0x000000bc00c49947 */ /* 0x008fea0003800000 */
.L_x_668:
        /* <DEDUP_REMOVED lines=286> */
.L_x_670:
[----:B------:R1:W1:Y:S01]  /*2e60*/  SYNCS.PHASECHK.TRANS64.TRYWAIT P1, [R3+URZ+0x38830], R154 ;  /* 0x0388309a030075a7 */ /* 0x000262000802017f */
[----:B------:R-:W-:Y:S05]  /*2e70*/  @!P0 BRA `(.L_x_671) ;  /* 0x0000000000048947 */ /* 0x000fea0003800000 */
[----:B------:R-:W-:Y:S01]  /*2e80*/  BPT.TRAP 0x1 ;  /* 0x000000040000795c */ /* 0x000fe20000300000 */
.L_x_671:
[----:B------:R-:W-:-:S05]  /*2e90*/  VIADD R152, R152, 0x24000 ;  /* 0x0002400098987836 */ /* 0x000fca0000000000 */
[----:B------:R-:W-:-:S04]  /*2ea0*/  SHF.R.U32.HI R152, RZ, 0x4, R152 ;  /* 0x00000004ff987819 */ /* 0x000fc80000011698 */
[----:B------:R-:W-:-:S04]  /*2eb0*/  LOP3.LUT R236, R152, 0x3fff, RZ, 0xc0, !PT ;  /* 0x00003fff98ec7812 */ /* 0x000fc800078ec0ff */
[----:B------:R-:W-:Y:S01]  /*2ec0*/  LOP3.LUT R153, R236, 0x10000, RZ, 0xfc, !PT ;  /* 0x00010000ec997812 */ /* 0x000fe200078efcff */
[----:B-1----:R-:W-:Y:S06]  /*2ed0*/  @P1 BRA `(.L_x_672) ;  /* 0x0000000000081947 */ /* 0x002fec0003800000 */
[----:B------:R-:W1:Y:S02]  /*2ee0*/  SYNCS.PHASECHK.TRANS64.TRYWAIT P1, [R3+URZ+0x38830], R154 ;  /* 0x0388309a030075a7 */ /* 0x000e64000802017f */
[----:B-1----:R-:W-:Y:S05]  /*2ef0*/  @!P1 BRA `(.L_x_673) ;  /* 0x000000ac00389947 */ /* 0x002fea0003800000 */
.L_x_672:
        /* <DEDUP_REMOVED lines=832> */
.L_x_674:
        /* <DEDUP_REMOVED lines=56> */
.L_x_675:
        /* <DEDUP_REMOVED lines=78> */
.L_x_658:
        /* <DEDUP_REMOVED lines=154> */
.L_x_678:
        /* <DEDUP_REMOVED lines=58> */
.L_x_680:
[----:B------:R-:W-:Y:S05]  /*78a0*/  BSYNC B0 ;  /* 0x0000000000007941 */ /* 0x000fea0003800000 */
.L_x_679:
        /* <DEDUP_REMOVED lines=15> */
.L_x_682:
[----:B------:R-:W-:Y:S05]  /*79a0*/  BSYNC B0 ;  /* 0x0000000000007941 */ /* 0x000fea0003800000 */
.L_x_681:
        /* <DEDUP_REMOVED lines=18> */
.L_x_684:
[----:B------:R-:W-:Y:S05]  /*7ad0*/  BSYNC B0 ;  /* 0x0000000000007941 */ /* 0x000fea0003800000 */
.L_x_683:
        /* <DEDUP_REMOVED lines=17> */
.L_x_686:
[----:B------:R-:W-:Y:S05]  /*7bf0*/  BSYNC B0 ;  /* 0x0000000000007941 */ /* 0x000fea0003800000 */
.L_x_685:
        /* <DEDUP_REMOVED lines=18> */
.L_x_688:
[----:B------:R-:W-:Y:S05]  /*7d20*/  BSYNC B0 ;  /* 0x0000000000007941 */ /* 0x000fea0003800000 */
.L_x_687:
        /* <DEDUP_REMOVED lines=18> */
.L_x_690:
[----:B------:R-:W-:Y:S05]  /*7e50*/  BSYNC B0 ;  /* 0x0000000000007941 */ /* 0x000fea0003800000 */
.L_x_689:
        /* <DEDUP_REMOVED lines=19> */
.L_x_692:
[----:B------:R-:W-:Y:S05]  /*7f90*/  BSYNC B0 ;  /* 0x0000000000007941 */ /* 0x000fea0003800000 */
.L_x_691:
        /* <DEDUP_REMOVED lines=21> */
.L_x_694:
[----:B------:R-:W-:Y:S05]  /*80f0*/  BSYNC B0 ;  /* 0x0000000000007941 */ /* 0x000fea0003800000 */
.L_x_693:
        /* <DEDUP_REMOVED lines=33> */
.L_x_696:
[----:B------:R-:W-:Y:S05]  /*8310*/  BSYNC B0 ;  /* 0x0000000000007941 */ /* 0x000fea0003800000 */
.L_x_695:
        /* <DEDUP_REMOVED lines=17> */
.L_x_698:
[----:B------:R-:W-:Y:S05]  /*8430*/  BSYNC B0 ;  /* 0x0000000000007941 */ /* 0x000fea0003800000 */
.L_x_697:
        /* <DEDUP_REMOVED lines=15> */
.L_x_700:
[----:B------:R-:W-:Y:S05]  /*8530*/  BSYNC B0 ;  /* 0x0000000000007941 */ /* 0x000fea0003800000 */
.L_x_699:
        /* <DEDUP_REMOVED lines=15> */
.L_x_702:
[----:B------:R-:W-:Y:S05]  /*8630*/  BSYNC B0 ;  /* 0x0000000000007941 */ /* 0x000fea0003800000 */
.L_x_701:
        /* <DEDUP_REMOVED lines=15> */
.L_x_704:
[----:B------:R-:W-:Y:S05]  /*8730*/  BSYNC B0 ;  /* 0x0000000000007941 */ /* 0x000fea0003800000 */
.L_x_703:
        /* <DEDUP_REMOVED lines=15> */
.L_x_706:
[----:B------:R-:W-:Y:S05]  /*8830*/  BSYNC B0 ;  /* 0x0000000000007941 */ /* 0x000fea0003800000 */
.L_x_705:
        /* <DEDUP_REMOVED lines=15> */
.L_x_708:
[----:B------:R-:W-:Y:S05]  /*8930*/  BSYNC B0 ;  /* 0x0000000000007941 */ /* 0x000fea0003800000 */
.L_x_707:
        /* <DEDUP_REMOVED lines=15> */
.L_x_677:
        /* <DEDUP_REMOVED lines=31> */
.L_x_709:
        /* <DEDUP_REMOVED lines=48> */
.L_x_711:
[----:B------:R-:W-:Y:S05]  /*8f20*/  BSYNC B0 ;  /* 0x0000000000007941 */ /* 0x000fea0003800000 */
.L_x_710:
        /* <DEDUP_REMOVED lines=16> */
.L_x_713:
[----:B------:R-:W-:Y:S05]  /*9030*/  BSYNC B0 ;  /* 0x0000000000007941 */ /* 0x000fea0003800000 */
.L_x_712:
        /* <DEDUP_REMOVED lines=16> */
.L_x_715:
[----:B------:R-:W-:Y:S05]  /*9140*/  BSYNC B0 ;  /* 0x0000000000007941 */ /* 0x000fea0003800000 */
.L_x_714:
        /* <DEDUP_REMOVED lines=17> */
.L_x_717:
[----:B------:R-:W-:Y:S05]  /*9260*/  BSYNC B0 ;  /* 0x0000000000007941 */ /* 0x000fea0003800000 */
.L_x_716:
        /* <DEDUP_REMOVED lines=16> */
.L_x_719:
[----:B------:R-:W-:Y:S05]  /*9370*/  BSYNC B0 ;  /* 0x0000000000007941 */ /* 0x000fea0003800000 */
.L_x_718:
        /* <DEDUP_REMOVED lines=18> */
.L_x_721:
[----:B------:R-:W-:Y:S05]  /*94a0*/  BSYNC B0 ;  /* 0x0000000000007941 */ /* 0x000fea0003800000 */
.L_x_720:
        /* <DEDUP_REMOVED lines=20> */
.L_x_723:
[----:B------:R-:W-:Y:S05]  /*95f0*/  BSYNC B0 ;  /* 0x0000000000007941 */ /* 0x000fea0003800000 */
.L_x_722:
        /* <DEDUP_REMOVED lines=17> */
.L_x_725:
[----:B------:R-:W-:Y:S05]  /*9710*/  BSYNC B0 ;  /* 0x0000000000007941 */ /* 0x000fea0003800000 */
.L_x_724:
        /* <DEDUP_REMOVED lines=32> */
.L_x_727:
[----:B------:R-:W-:Y:S05]  /*9920*/  BSYNC B0 ;  /* 0x0000000000007941 */ /* 0x000fea0003800000 */
.L_x_726:
        /* <DEDUP_REMOVED lines=16> */
.L_x_729:
[----:B------:R-:W-:Y:S05]  /*9a30*/  BSYNC B0 ;  /* 0x0000000000007941 */ /* 0x000fea0003800000 */
.L_x_728:
        /* <DEDUP_REMOVED lines=15> */
.L_x_731:
[----:B------:R-:W-:Y:S05]  /*9b30*/  BSYNC B0 ;  /* 0x0000000000007941 */ /* 0x000fea0003800000 */
.L_x_730:
        /* <DEDUP_REMOVED lines=15> */
.L_x_733:
[----:B------:R-:W-:Y:S05]  /*9c30*/  BSYNC B0 ;  /* 0x0000000000007941 */ /* 0x000fea0003800000 */
.L_x_732:
        /* <DEDUP_REMOVED lines=15> */
.L_x_735:
[----:B------:R-:W-:Y:S05]  /*9d30*/  BSYNC B0 ;  /* 0x0000000000007941 */ /* 0x000fea0003800000 */
.L_x_734:
        /* <DEDUP_REMOVED lines=15> */
.L_x_737:
[----:B------:R-:W-:Y:S05]  /*9e30*/  BSYNC B0 ;  /* 0x0000000000007941 */ /* 0x000fea0003800000 */
.L_x_736:
        /* <DEDUP_REMOVED lines=15> */
.L_x_739:
[----:B------:R-:W-:Y:S05]  /*9f30*/  BSYNC B0 ;  /* 0x0000000000007941 */ /* 0x000fea0003800000 */
.L_x_738:
        /* <DEDUP_REMOVED lines=15> */
.L_x_648:
        /* <DEDUP_REMOVED lines=9> */
[----:B------:R-:W1:Y:S01]  /*a0c0*/  S2UR UR24, SR_CTAID.X ;  /* 0x00000000001879c3 */ /* 0x000e620000002500 */
[----:B------:R-:W-:-:S04]  /*a0d0*/  ISETP.NE.U32.AND P0, PT, RZ, UR4, PT ;  /* 0x00000004ff007c0c */ /* 0x000fc8000bf05070 */
[----:B------:R-:W-:-:S03]  /*a0e0*/  ISETP.NE.AND.EX P0, PT, RZ, UR5, PT, P0 ;  /* 0x00000005ff007c0c */ /* 0x000fc6000bf05300 */
[----:B------:R-:W2:Y:S10]  /*a0f0*/  S2UR UR12, SR_CTAID.Z ;  /* 0x00000000000c79c3 */ /* 0x000eb40000002700 */
[----:B------:R-:W-:Y:S05]  /*a100*/  @!P0 BRA `(.L_x_741) ;  /* 0x00000000001c8947 */ /* 0x000fea0003800000 */
[----:B------:R-:W-:Y:S02]  /*a110*/  ULDC.64 UR4, c[0x0][0x8d8] ;  /* 0x0002360000047ab9 */ /* 0x000fe40000000a00 */
[----:B--2---:R-:W-:-:S06]  /*a120*/  UIMAD.WIDE UR4, UR12, 0x4, UR4 ;  /* 0x000000040c0478a5 */ /* 0x004fcc000f8e0204 */
[----:B------:R-:W-:Y:S02]  /*a130*/  IMAD.U32 R2, RZ, RZ, UR4 ;  /* 0x00000004ff027e24 */ /* 0x000fe4000f8e00ff */
[----:B------:R-:W-:-:S05]  /*a140*/  IMAD.U32 R3, RZ, RZ, UR5 ;  /* 0x00000005ff037e24 */ /* 0x000fca000f8e00ff */
[----:B------:R-:W2:Y:S02]  /*a150*/  LDG.E R2, desc[UR38][R2.64] ;  /* 0x0000002602027981 */ /* 0x000ea4000c1e1900 */
[----:B--2---:R-:W-:Y:S01]  /*a160*/  R2UR UR4, R2 ;  /* 0x00000000020472ca */ /* 0x004fe200000e0000 */
[----:B------:R-:W-:-:S14]  /*a170*/  BRA `(.L_x_742) ;  /* 0x0000000000387947 */ /* 0x000fdc0003800000 */
.L_x_741:
[----:B------:R-:W-:Y:S02]  /*a180*/  ULDC.64 UR4, c[0x0][0x8d0] ;  /* 0x0002340000047ab9 */ /* 0x000fe40000000a00 */
[----:B------:R-:W-:-:S04]  /*a190*/  ISETP.NE.U32.AND P0, PT, RZ, UR4, PT ;  /* 0x00000004ff007c0c */ /* 0x000fc8000bf05070 */
[----:B------:R-:W-:-:S13]  /*a1a0*/  ISETP.NE.AND.EX P0, PT, RZ, UR5, PT, P0 ;  /* 0x00000005ff007c0c */ /* 0x000fda000bf05300 */
[----:B------:R-:W-:Y:S05]  /*a1b0*/  @!P0 BRA `(.L_x_743) ;  /* 0x0000000000248947 */ /* 0x000fea0003800000 */
[----:B------:R-:W-:Y:S02]  /*a1c0*/  ULDC.64 UR4, c[0x0][0x8d0] ;  /* 0x0002340000047ab9 */ /* 0x000fe40000000a00 */
[----:B--2---:R-:W-:-:S06]  /*a1d0*/  UIMAD.WIDE UR4, UR12, 0x4, UR4 ;  /* 0x000000040c0478a5 */ /* 0x004fcc000f8e0204 */
[----:B------:R-:W-:Y:S02]  /*a1e0*/  IMAD.U32 R2, RZ, RZ, UR4 ;  /* 0x00000004ff027e24 */ /* 0x000fe4000f8e00ff */
[----:B------:R-:W-:-:S05]  /*a1f0*/  IMAD.U32 R3, RZ, RZ, UR5 ;  /* 0x00000005ff037e24 */ /* 0x000fca000f8e00ff */
[----:B------:R-:W2:Y:S04]  /*a200*/  LDG.E R0, desc[UR38][R2.64] ;  /* 0x0000002602007981 */ /* 0x000ea8000c1e1900 */
[----:B------:R-:W2:Y:S02]  /*a210*/  LDG.E R5, desc[UR38][R2.64+0x4] ;  /* 0x0000042602057981 */ /* 0x000ea4000c1e1900 */
[----:B--2---:R-:W-:-:S05]  /*a220*/  IMAD.IADD R0, R5, 0x1, -R0 ;  /* 0x0000000105007824 */ /* 0x004fca00078e0a00 */
[----:B------:R-:W-:Y:S01]  /*a230*/  R2UR UR4, R0 ;  /* 0x00000000000472ca */ /* 0x000fe200000e0000 */
[----:B------:R-:W-:-:S14]  /*a240*/  BRA `(.L_x_742) ;  /* 0x0000000000047947 */ /* 0x000fdc0003800000 */
.L_x_743:
[----:B------:R-:W-:-:S05]  /*a250*/  ULDC UR4, c[0x0][0x8bc] ;  /* 0x00022f0000047ab9 */ /* 0x000fca0000000800 */
.L_x_742:
[----:B-1----:R-:W-:-:S04]  /*a260*/  USHF.L.U32 UR5, UR24, 0x7, URZ ;  /* 0x0000000718057899 */ /* 0x002fc8000800063f */
[----:B------:R-:W-:-:S04]  /*a270*/  UISETP.GE.AND UP0, UPT, UR5, UR4, UPT ;  /* 0x000000040500728c */ /* 0x000fc8000bf06270 */
[----:B--2---:R-:W-:-:S06]  /*a280*/  USEL UR12, UR12, 0xffffffff, !UP0 ;  /* 0xffffffff0c0c7887 */ /* 0x004fcc000c000000 */
        /* <DEDUP_REMOVED lines=23> */
[----:B------:R-:W3:-:S12]  /*a400*/  S2UR UR11, SR_CTAID.Y ;  /* 0x00000000000b79c3 */ /* 0x000ed80000002600 */
[----:B--2---:R-:W-:-:S13]  /*a410*/  @P2 R2UR UR4, R6 ;  /* 0x00000000060422ca */ /* 0x004fda00000e0000 */
[----:B------:R-:W-:-:S04]  /*a420*/  @UP0 UIMAD UR4, UR12, 0x50, UR4 ;  /* 0x000000500c0408a4 */ /* 0x000fc8000f8e0204 */
[----:B------:R-:W-:-:S04]  /*a430*/  UIMAD.WIDE UR4, UR4, 0x66666667, URZ ;  /* 0x66666667040478a5 */ /* 0x000fc8000f8e023f */
[----:B------:R-:W-:-:S04]  /*a440*/  @UP0 USHF.R.U32.HI UR4, URZ, 0x1f, UR5 ;  /* 0x0000001f3f040899 */ /* 0x000fc80008011605 */
[----:B------:R-:W-:Y:S01]  /*a450*/  @UP0 ULEA.HI.SX32 UR4, UR5, UR4, 0x1b ;  /* 0x0000000405040291 */ /* 0x000fe2000f8fda3f */
[----:B-1-3--:R-:W-:Y:S11]  /*a460*/  @P1 BRA `(.L_x_744) ;  /* 0x0000000000101947 */ /* 0x00aff60003800000 */
[----:B------:R-:W-:Y:S05]  /*a470*/  @!P0 BRA `(.L_x_744) ;  /* 0x00000000000c8947 */ /* 0x000fea0003800000 */
[----:B------:R-:W2:Y:S04]  /*a480*/  LDG.E R5, desc[UR38][R2.64] ;  /* 0x0000002602057981 */ /* 0x000ea8000c1e1900 */
[----:B-----5:R-:W2:Y:S02]  /*a490*/  LDG.E R0, desc[UR38][R2.64+0x4] ;  /* 0x0000042602007981 */ /* 0x020ea4000c1e1900 */
[----:B--2---:R-:W-:-:S07]  /*a4a0*/  IMAD.IADD R0, R0, 0x1, -R5 ;  /* 0x0000000100007824 */ /* 0x004fce00078e0a05 */
.L_x_744:
[----:B-----5:R-:W-:Y:S01]  /*a4b0*/  ISETP.GE.AND P0, PT, R0, 0x1, PT ;  /* 0x000000010000780c */ /* 0x020fe20003f06270 */
[----:B------:R-:W-:Y:S01]  /*a4c0*/  @UP0 UIMAD UR4, UR4, 0x2800, URZ ;  /* 0x00002800040408a4 */ /* 0x000fe2000f8e023f */
[----:B------:R-:W-:Y:S01]  /*a4d0*/  UMOV UR6, URZ ;  /* 0x0000003f00067c82 */ /* 0x000fe20008000000 */
[----:B------:R-:W-:Y:S02]  /*a4e0*/  UMOV UR7, URZ ;  /* 0x0000003f00077c82 */ /* 0x000fe40008000000 */
[----:B------:R-:W-:Y:S02]  /*a4f0*/  @UP0 USHF.R.S32.HI UR5, URZ, 0x1f, UR4 ;  /* 0x0000001f3f050899 */ /* 0x000fe40008011404 */
[----:B------:R-:W-:Y:S01]  /*a500*/  USHF.R.S32.HI UR19, URZ, 0x1f, UR11 ;  /* 0x0000001f3f137899 */ /* 0x000fe2000801140b */
[----:B------:R-:W-:-:S04]  /*a510*/  @UP0 UMOV UR6, UR4 ;  /* 0x0000000400060c82 */ /* 0x000fc80008000000 */
[----:B------:R-:W-:Y:S01]  /*a520*/  @UP0 UMOV UR7, UR5 ;  /* 0x0000000500070c82 */ /* 0x000fe20008000000 */
[----:B------:R-:W-:Y:S06]  /*a530*/  @!P0 BRA `(.L_x_653) ;  /* 0x0000003400508947 */ /* 0x000fec0003800000 */
[----:B------:R-:W1:Y:S01]  /*a540*/  S2R R4, SR_TID.X ;  /* 0x0000000000047919 */ /* 0x000e620000002100 */
        /* <DEDUP_REMOVED lines=8> */
[----:B------:R-:W-:Y:S01]  /*a5d0*/  USEL UR18, UR12, URZ, !UP0 ;  /* 0x0000003f0c127287 */ /* 0x000fe2000c000000 */
[----:B------:R-:W-:Y:S01]  /*a5e0*/  SHF.R.U32.HI R3, RZ, 0x1f, R2 ;  /* 0x0000001fff037819 */ /* 0x000fe20000011602 */
[----:B------:R-:W-:Y:S01]  /*a5f0*/  USEL UR4, UR4, URZ, !UP0 ;  /* 0x0000003f04047287 */ /* 0x000fe2000c000000 */
[----:B------:R-:W-:Y:S01]  /*a600*/  ULDC UR10, c[0x0][0x288] ;  /* 0x0000a200000a7ab9 */ /* 0x000fe20000000800 */
[----:B------:R-:W-:Y:S01]  /*a610*/  UIADD3 UR8, UP0, UR6, UR14, URZ ;  /* 0x0000000e06087290 */ /* 0x000fe2000ff1e03f */
[----:B------:R-:W-:Y:S01]  /*a620*/  LEA.HI.SX32 R3, R2, R3, 0x1b ;  /* 0x0000000302037211 */ /* 0x000fe200078fdaff */
[----:B------:R-:W-:Y:S01]  /*a630*/  UIADD3 UR5, UR15, UR5, URZ ;  /* 0x000000050f057290 */ /* 0x000fe2000fffe03f */
[----:B------:R-:W-:Y:S01]  /*a640*/  ULDC UR9, c[0x0][0x760] ;  /* 0x0001d80000097ab9 */ /* 0x000fe20000000800 */
[----:B------:R-:W-:Y:S01]  /*a650*/  ULDC.64 UR16, c[0x0][0x2e0] ;  /* 0x0000b80000107ab9 */ /* 0x000fe20000000a00 */
[----:B------:R-:W-:Y:S01]  /*a660*/  UIMAD UR12, UR12, UR10, URZ ;  /* 0x0000000a0c0c72a4 */ /* 0x000fe2000f8e023f */
[----:B------:R-:W-:Y:S01]  /*a670*/  VIMNMX R3, R3, 0x1, !PT ;  /* 0x0000000103037848 */ /* 0x000fe20007fe0100 */
[----:B------:R-:W-:-:S02]  /*a680*/  UIMAD UR10, UR10, UR9, URZ ;  /* 0x000000090a0a72a4 */ /* 0x000fc4000f8e023f */
[----:B------:R-:W-:Y:S01]  /*a690*/  UIADD3.X UR9, UR7, UR5, URZ, UP0, !UPT ;  /* 0x0000000507097290 */ /* 0x000fe200087fe43f */
[----:B------:R-:W-:Y:S01]  /*a6a0*/  LOP3.LUT R6, R3, 0x1, RZ, 0xc0, !PT ;  /* 0x0000000103067812 */ /* 0x000fe200078ec0ff */
[----:B------:R-:W-:Y:S02]  /*a6b0*/  UIMAD UR4, UR4, UR16, URZ ;  /* 0x00000010040472a4 */ /* 0x000fe4000f8e023f */
[----:B------:R-:W-:Y:S02]  /*a6c0*/  UIADD3 UR11, UP0, UR12, UR11, URZ ;  /* 0x0000000b0c0b7290 */ /* 0x000fe4000ff1e03f */
[----:B------:R-:W-:Y:S01]  /*a6d0*/  UIMAD UR13, UR18, UR17, UR4 ;  /* 0x00000011120d72a4 */ /* 0x000fe2000f8e0204 */
[----:B-1----:R-:W-:Y:S01]  /*a6e0*/  LOP3.LUT R0, R4, 0x1f, RZ, 0xc0, !PT ;  /* 0x0000001f04007812 */ /* 0x002fe200078ec0ff */
[----:B------:R-:W-:Y:S01]  /*a6f0*/  UIMAD.WIDE.U32 UR8, UR18, UR16, UR8 ;  /* 0x00000010120872a5 */ /* 0x000fe2000f8e0008 */
[----:B------:R-:W-:Y:S01]  /*a700*/  ELECT P0, URZ, PT ;  /* 0x00000000003f782f */ /* 0x000fe20003800000 */
[----:B------:R-:W-:-:S02]  /*a710*/  ULEA.HI.X.SX32 UR12, UR12, UR19, 0x1, UP0 ;  /* 0x000000130c0c7291 */ /* 0x000fc400080f0e3f */
[----:B------:R-:W-:Y:S01]  /*a720*/  UIADD3 UR25, UR9, UR13, URZ ;  /* 0x0000000d09197290 */ /* 0x000fe2000fffe03f */
[----:B------:R-:W-:Y:S01]  /*a730*/  UMOV UR4, URZ ;  /* 0x0000003f00047c82 */ /* 0x000fe20008000000 */
[----:B------:R-:W-:Y:S10]  /*a740*/  @!P1 BRA `(.L_x_745) ;  /* 0x0000000800bc9947 */ /* 0x000ff40003800000 */
[----:B------:R-:W-:Y:S01]  /*a750*/  UMOV UR4, UR14 ;  /* 0x0000000e00047c82 */ /* 0x000fe20008000000 */
[----:B------:R-:W-:Y:S01]  /*a760*/  ULDC.64 UR14, c[0x0][0x2c0] ;  /* 0x0000b000000e7ab9 */ /* 0x000fe20000000a00 */
[----:B------:R-:W-:Y:S01]  /*a770*/  UIMAD.WIDE.U32 UR4, UR18, UR16, UR4 ;  /* 0x00000010120472a5 */ /* 0x000fe2000f8e0004 */
[----:B------:R-:W-:-:S03]  /*a780*/  IMAD.IADD R4, R3, 0x1, -R6 ;  /* 0x0000000103047824 */ /* 0x000fc600078e0a06 */
        /* <DEDUP_REMOVED lines=12> */
.L_x_770:
        /* <DEDUP_REMOVED lines=17> */
.L_x_748:
[----:B------:R-:W2:Y:S04]  /*a960*/  LDG.E.STRONG.GPU R5, desc[UR38][R2.64] ;  /* 0x0000002602057981 */ /* 0x000ea8000c1ef900 */
[----:B--2---:R-:W-:Y:S01]  /*a970*/  CCTL.IVALL ;  /* 0x00000000ff00798f */ /* 0x004fe20002000000 */
[----:B------:R-:W-:Y:S05]  /*a980*/  YIELD ;  /* 0x0000000000007946 */ /* 0x000fea0003800000 */
[----:B------:R-:W-:-:S13]  /*a990*/  ISETP.NE.AND P1, PT, R5, UR24, PT ;  /* 0x0000001805007c0c */ /* 0x000fda000bf25270 */
[----:B------:R-:W-:Y:S05]  /*a9a0*/  @P1 BRA `(.L_x_748) ;  /* 0xfffffffc00ec1947 */ /* 0x000fea000383ffff */
.L_x_747:
[----:B------:R-:W-:Y:S05]  /*a9b0*/  BSYNC B0 ;  /* 0x0000000000007941 */ /* 0x000fea0003800000 */
.L_x_746:
[----:B------:R-:W-:-:S03]  /*a9c0*/  UMOV UR22, 0xffffffff ;  /* 0xffffffff00167882 */ /* 0x000fc60000000000 */
[----:B------:R-:W-:Y:S05]  /*a9d0*/  BRA.DIV UR22, `(.L_x_749) ;  /* 0x0000003216947947 */ /* 0x000fea000b800000 */
[----:B------:R-:W-:Y:S01]  /*a9e0*/  NOP ;  /* 0x0000000000007918 */ /* 0x000fe20000000000 */
.L_x_817:
        /* <DEDUP_REMOVED lines=8> */
[----:B------:R-:W-:Y:S02]  /*aa70*/  UIADD3 UR33, UP0, UR22, UR8, URZ ;  /* 0x0000000816217290 */ /* 0x000fe4000ff1e03f */
[----:B-1----:R-:W-:Y:S02]  /*aa80*/  ULEA UR32, UR32, UR23, 0x18 ;  /* 0x0000001720207291 */ /* 0x002fe4000f8ec03f */
[----:B------:R-:W-:Y:S02]  /*aa90*/  ULEA.HI.X.SX32 UR23, UR22, UR25, 0x1, UP0 ;  /* 0x0000001916177291 */ /* 0x000fe400080f0e3f */
[----:B------:R-:W-:-:S02]  /*aaa0*/  ULEA UR22, UP0, UR33, UR28, 0x2 ;  /* 0x0000001c21167291 */ /* 0x000fc4000f80103f */
[----:B------:R-:W-:Y:S02]  /*aab0*/  UIADD3 UR28, UR32, 0x10000, URZ ;  /* 0x00010000201c7890 */ /* 0x000fe4000fffe03f */
[----:B------:R-:W-:Y:S01]  /*aac0*/  ULEA.HI.X UR23, UR33, UR29, UR23, 0x2, UP0 ;  /* 0x0000001d21177291 */ /* 0x000fe200080f1417 */
[----:B------:R-:W-:Y:S02]  /*aad0*/  UMOV UR32, 0x0 ;  /* 0x0000000000207882 */ /* 0x000fe40000000000 */
[----:B------:R-:W-:Y:S01]  /*aae0*/  UMOV UR29, 0x500 ;  /* 0x00000500001d7882 */ /* 0x000fe20000000000 */
[----:B------:R-:W-:-:S05]  /*aaf0*/  UMOV UR33, 0x14f00000 ;  /* 0x14f0000000217882 */ /* 0x000fca0000000000 */
[----:B------:R1:W-:Y:S02]  /*ab00*/  UBLKRED.G.S.ADD.F32.RN [UR22], [UR28], UR29, desc[UR32] ;  /* 0x000020161c0073bb */ /* 0x0003e400080a141d */
[----:B-1----:R0:W-:Y:S02]  /*ab10*/  UTMACMDFLUSH ;  /* 0x00000000000079b7 */ /* 0x0021e40000000000 */
.L_x_751:
[----:B------:R-:W-:Y:S05]  /*ab20*/  BSYNC B0 ;  /* 0x0000000000007941 */ /* 0x000fea0003800000 */
.L_x_750:
        /* <DEDUP_REMOVED lines=13> */
.L_x_753:
[----:B------:R-:W-:Y:S05]  /*ac00*/  BSYNC B0 ;  /* 0x0000000000007941 */ /* 0x000fea0003800000 */
.L_x_752:
[----:B------:R-:W-:Y:S06]  /*ac10*/  BAR.ARV 0xa, 0xa0 ;  /* 0x0282800000007b1d */ /* 0x000fec0000002000 */
[----:B------:R-:W-:Y:S04]  /*ac20*/  BSSY B0, `(.L_x_754) ;  /* 0x0000003000007945 */ /* 0x000fe80003800000 */
[----:B------:R-:W-:Y:S05]  /*ac30*/  @!P0 BRA `(.L_x_755) ;  /* 0x0000000000048947 */ /* 0x000fea0003800000 */
[----:B------:R-:W-:-:S04]  /*ac40*/  DEPBAR.LE SB0, 0x0 ;  /* 0x000080000000791a */ /* 0x000fc80000000000 */
.L_x_755:
[----:B------:R-:W-:Y:S05]  /*ac50*/  BSYNC B0 ;  /* 0x0000000000007941 */ /* 0x000fea0003800000 */
.L_x_754:
        /* <DEDUP_REMOVED lines=15> */
[----:B------:R-:W-:-:S06]  /*ad50*/  UFLO.U32 UR23, UR22 ;  /* 0x00000016001772bd */ /* 0x000fcc00080e0000 */
[----:B-1----:R-:W-:Y:S02]  /*ad60*/  ISETP.EQ.U32.AND P1, PT, R5, UR23, PT ;  /* 0x0000001705007c0c */ /* 0x002fe4000bf22070 */
[----:B------:R-:W1:Y:S11]  /*ad70*/  POPC R5, UR22 ;  /* 0x0000001600057d09 */ /* 0x000e760008000000 */
[----:B-1----:R1:W-:Y:S02]  /*ad80*/  @P1 REDG.E.ADD.S32.STRONG.GPU desc[UR38][R2.64], R5 ;  /* 0x000000050200198e */ /* 0x0023e4000c10e3a6 */
.L_x_757:
[----:B------:R-:W-:Y:S05]  /*ad90*/  BSYNC B0 ;  /* 0x0000000000007941 */ /* 0x000fea0003800000 */
.L_x_756:
        /* <DEDUP_REMOVED lines=9> */
.L_x_760:
[----:B------:R-:W2:Y:S04]  /*ae30*/  LDG.E.STRONG.GPU R5, desc[UR38][R2.64] ;  /* 0x0000002602057981 */ /* 0x000ea8000c1ef900 */
[----:B--2---:R-:W-:Y:S01]  /*ae40*/  CCTL.IVALL ;  /* 0x00000000ff00798f */ /* 0x004fe20002000000 */
[----:B------:R-:W-:Y:S05]  /*ae50*/  YIELD ;  /* 0x0000000000007946 */ /* 0x000fea0003800000 */
[----:B------:R-:W-:-:S13]  /*ae60*/  ISETP.NE.AND P1, PT, R5, UR24, PT ;  /* 0x0000001805007c0c */ /* 0x000fda000bf25270 */
[----:B------:R-:W-:Y:S05]  /*ae70*/  @P1 BRA `(.L_x_760) ;  /* 0xfffffffc00ec1947 */ /* 0x000fea000383ffff */
.L_x_759:
[----:B------:R-:W-:Y:S05]  /*ae80*/  BSYNC B0 ;  /* 0x0000000000007941 */ /* 0x000fea0003800000 */
.L_x_758:
[----:B------:R-:W-:-:S03]  /*ae90*/  UMOV UR6, 0xffffffff ;  /* 0xffffffff00067882 */ /* 0x000fc60000000000 */
[----:B------:R-:W-:Y:S05]  /*aea0*/  BRA.DIV UR6, `(.L_x_761) ;  /* 0x0000002e067c7947 */ /* 0x000fea000b800000 */
[----:B------:R-:W-:Y:S01]  /*aeb0*/  NOP ;  /* 0x0000000000007918 */ /* 0x000fe20000000000 */
.L_x_820:
        /* <DEDUP_REMOVED lines=13> */
.L_x_763:
[----:B------:R-:W-:Y:S05]  /*af90*/  BSYNC B0 ;  /* 0x0000000000007941 */ /* 0x000fea0003800000 */
.L_x_762:
        /* <DEDUP_REMOVED lines=13> */
.L_x_765:
[----:B------:R-:W-:Y:S05]  /*b070*/  BSYNC B0 ;  /* 0x0000000000007941 */ /* 0x000fea0003800000 */
.L_x_764:
[----:B------:R-:W-:Y:S06]  /*b080*/  BAR.ARV 0xa, 0xa0 ;  /* 0x0282800000007b1d */ /* 0x000fec0000002000 */
[----:B------:R-:W-:Y:S04]  /*b090*/  BSSY B0, `(.L_x_766) ;  /* 0x0000003000007945 */ /* 0x000fe80003800000 */
[----:B------:R-:W-:Y:S05]  /*b0a0*/  @!P0 BRA `(.L_x_767) ;  /* 0x0000000000048947 */ /* 0x000fea0003800000 */
[----:B------:R-:W-:-:S04]  /*b0b0*/  DEPBAR.LE SB0, 0x0 ;  /* 0x000080000000791a */ /* 0x000fc80000000000 */
.L_x_767:
[----:B------:R-:W-:Y:S05]  /*b0c0*/  BSYNC B0 ;  /* 0x0000000000007941 */ /* 0x000fea0003800000 */
.L_x_766:
        /* <DEDUP_REMOVED lines=15> */
[----:B------:R-:W-:-:S06]  /*b1c0*/  UFLO.U32 UR7, UR6 ;  /* 0x00000006000772bd */ /* 0x000fcc00080e0000 */
[----:B-1----:R-:W-:Y:S02]  /*b1d0*/  ISETP.EQ.U32.AND P1, PT, R5, UR7, PT ;  /* 0x0000000705007c0c */ /* 0x002fe4000bf22070 */
[----:B------:R-:W1:Y:S11]  /*b1e0*/  POPC R5, UR6 ;  /* 0x0000000600057d09 */ /* 0x000e760008000000 */
[----:B-1----:R1:W-:Y:S02]  /*b1f0*/  @P1 REDG.E.ADD.S32.STRONG.GPU desc[UR38][R2.64], R5 ;  /* 0x000000050200198e */ /* 0x0023e4000c10e3a6 */
.L_x_769:
[----:B------:R-:W-:Y:S05]  /*b200*/  BSYNC B0 ;  /* 0x0000000000007941 */ /* 0x000fea0003800000 */
.L_x_768:
[----:B------:R-:W-:Y:S02]  /*b210*/  UIADD3 UR4, UR4, 0x2, URZ ;  /* 0x0000000204047890 */ /* 0x000fe4000fffe03f */
[----:B------:R-:W-:Y:S01]  /*b220*/  UIADD3 UR5, UR5, 0x1, URZ ;  /* 0x0000000105057890 */ /* 0x000fe2000fffe03f */
[----:B------:R-:W-:Y:S11]  /*b230*/  @P3 BRA `(.L_x_770) ;  /* 0xfffffff400843947 */ /* 0x000ff6000383ffff */
.L_x_745:
        /* <DEDUP_REMOVED lines=13> */
.L_x_773:
[----:B------:R-:W2:Y:S04]  /*b310*/  LDG.E.STRONG.GPU R0, desc[UR38][R2.64] ;  /* 0x0000002602007981 */ /* 0x000ea8000c1ef900 */
[----:B--2---:R-:W-:Y:S01]  /*b320*/  CCTL.IVALL ;  /* 0x00000000ff00798f */ /* 0x004fe20002000000 */
[----:B------:R-:W-:Y:S05]  /*b330*/  YIELD ;  /* 0x0000000000007946 */ /* 0x000fea0003800000 */
[----:B------:R-:W-:-:S13]  /*b340*/  ISETP.NE.AND P1, PT, R0, UR24, PT ;  /* 0x0000001800007c0c */ /* 0x000fda000bf25270 */
[----:B------:R-:W-:Y:S05]  /*b350*/  @P1 BRA `(.L_x_773) ;  /* 0xfffffffc00ec1947 */ /* 0x000fea000383ffff */
.L_x_772:
[----:B------:R-:W-:Y:S05]  /*b360*/  BSYNC B0 ;  /* 0x0000000000007941 */ /* 0x000fea0003800000 */
.L_x_771:
[----:B------:R-:W-:-:S03]  /*b370*/  UMOV UR5, 0xffffffff ;  /* 0xffffffff00057882 */ /* 0x000fc60000000000 */
[----:B------:R-:W-:Y:S05]  /*b380*/  BRA.DIV UR5, `(.L_x_774) ;  /* 0x0000002a05607947 */ /* 0x000fea000b800000 */
[----:B------:R-:W-:Y:S01]  /*b390*/  NOP ;  /* 0x0000000000007918 */ /* 0x000fe20000000000 */
.L_x_823:
        /* <DEDUP_REMOVED lines=22> */
.L_x_776:
[----:B------:R-:W-:Y:S05]  /*b500*/  BSYNC B0 ;  /* 0x0000000000007941 */ /* 0x000fea0003800000 */
.L_x_775:
[----:B------:R-:W-:Y:S06]  /*b510*/  BAR.SYNC.DEFER_BLOCKING 0xe, 0xa0 ;  /* 0x0382800000007b1d */ /* 0x000fec0000010000 */
[----:B------:R-:W-:Y:S04]  /*b520*/  BSSY B0, `(.L_x_777) ;  /* 0x0000013000007945 */ /* 0x000fe80003800000 */
[----:B------:R-:W-:Y:S05]  /*b530*/  @!P0 BRA `(.L_x_778) ;  /* 0x0000000000448947 */ /* 0x000fea0003800000 */
[----:B------:R-:W1:Y:S01]  /*b540*/  S2UR UR14, SR_CgaCtaId ;  /* 0x00000000000e79c3 */ /* 0x000e620000008800 */
[----:B------:R-:W-:Y:S01]  /*b550*/  R2UR UR5, R6 ;  /* 0x00000000060572ca */ /* 0x000fe200000e0000 */
[----:B------:R-:W-:Y:S01]  /*b560*/  UMOV UR13, 0x400 ;  /* 0x00000400000d7882 */ /* 0x000fe20000000000 */
[----:B------:R-:W-:-:S11]  /*b570*/  ULDC.64 UR6, c[0x0][0x2c0] ;  /* 0x0000b00000067ab9 */ /* 0x000fd60000000a00 */
[----:B------:R-:W-:-:S04]  /*b580*/  UIADD3 UR5, UR5, 0x1400, URZ ;  /* 0x0000140005057890 */ /* 0x000fc8000fffe03f */
[----:B------:R-:W-:-:S04]  /*b590*/  UIADD3 UR15, UP0, UR5, UR8, URZ ;  /* 0x00000008050f7290 */ /* 0x000fc8000ff1e03f */
[----:B------:R-:W-:Y:S02]  /*b5a0*/  ULEA.HI.X.SX32 UR5, UR5, UR25, 0x1, UP0 ;  /* 0x0000001905057291 */ /* 0x000fe400080f0e3f */
[----:B-1----:R-:W-:Y:S02]  /*b5b0*/  ULEA UR13, UR14, UR13, 0x18 ;  /* 0x0000000d0e0d7291 */ /* 0x002fe4000f8ec03f */
[----:B------:R-:W-:Y:S02]  /*b5c0*/  ULEA UR6, UP0, UR15, UR6, 0x2 ;  /* 0x000000060f067291 */ /* 0x000fe4000f80103f */
[----:B------:R-:W-:Y:S02]  /*b5d0*/  UIADD3 UR13, UR13, 0x15000, URZ ;  /* 0x000150000d0d7890 */ /* 0x000fe4000fffe03f */
[----:B------:R-:W-:Y:S01]  /*b5e0*/  ULEA.HI.X UR7, UR15, UR7, UR5, 0x2, UP0 ;  /* 0x000000070f077291 */ /* 0x000fe200080f1405 */
[----:B------:R-:W-:Y:S02]  /*b5f0*/  UMOV UR14, 0x0 ;  /* 0x00000000000e7882 */ /* 0x000fe40000000000 */
[----:B------:R-:W-:Y:S01]  /*b600*/  UMOV UR5, 0x500 ;  /* 0x0000050000057882 */ /* 0x000fe20000000000 */
[----:B------:R-:W-:-:S05]  /*b610*/  UMOV UR15, 0x14f00000 ;  /* 0x14f00000000f7882 */ /* 0x000fca0000000000 */
[----:B------:R1:W-:Y:S01]  /*b620*/  UBLKRED.G.S.ADD.F32.RN [UR6], [UR13], UR5, desc[UR14] ;  /* 0x00000e060d0073bb */ /* 0x0003e200080a1405 */
[----:B------:R0:W-:Y:S01]  /*b630*/  UTMACMDFLUSH ;  /* 0x00000000000079b7 */ /* 0x0001e20000000000 */
[----:B-1----:R-:W-:-:S04]  /*b640*/  DEPBAR.LE SB0, 0x1 ;  /* 0x000080400000791a */ /* 0x002fc80000000000 */
.L_x_778:
[----:B------:R-:W-:Y:S05]  /*b650*/  BSYNC B0 ;  /* 0x0000000000007941 */ /* 0x000fea0003800000 */
.L_x_777:
[----:B------:R-:W-:Y:S06]  /*b660*/  BAR.ARV 0xa, 0xa0 ;  /* 0x0282800000007b1d */ /* 0x000fec0000002000 */
[----:B------:R-:W-:Y:S04]  /*b670*/  BSSY B0, `(.L_x_779) ;  /* 0x0000003000007945 */ /* 0x000fe80003800000 */
[----:B------:R-:W-:Y:S05]  /*b680*/  @!P0 BRA `(.L_x_780) ;  /* 0x0000000000048947 */ /* 0x000fea0003800000 */
[----:B------:R-:W-:-:S04]  /*b690*/  DEPBAR.LE SB0, 0x0 ;  /* 0x000080000000791a */ /* 0x000fc80000000000 */
.L_x_780:
[----:B------:R-:W-:Y:S05]  /*b6a0*/  BSYNC B0 ;  /* 0x0000000000007941 */ /* 0x000fea0003800000 */
.L_x_779:
        /* <DEDUP_REMOVED lines=19> */
.L_x_740:
        /* <DEDUP_REMOVED lines=10> */
.L_x_781:
        /* <DEDUP_REMOVED lines=10> */
.L_x_783:
[----:B------:R-:W3:Y:S02]  /*b920*/  LDC R5, c[0x0][0x8bc] ;  /* 0x00022f00ff057b82 */ /* 0x000ee40000000800 */
.L_x_782:
[----:B------:R-:W1:Y:S01]  /*b930*/  S2R R14, SR_CTAID.X ;  /* 0x00000000000e7919 */ /* 0x000e620000002500 */
[----:B------:R-:W-:Y:S02]  /*b940*/  IMAD.MOV.U32 R0, RZ, RZ, 0x1 ;  /* 0x00000001ff007424 */ /* 0x000fe400078e00ff */
[----:B------:R-:W-:Y:S02]  /*b950*/  IMAD.MOV.U32 R9, RZ, RZ, RZ ;  /* 0x000000ffff097224 */ /* 0x000fe400078e00ff */
[----:B-1----:R-:W-:-:S05]  /*b960*/  IMAD.SHL.U32 R14, R14, 0x80, RZ ;  /* 0x000000800e0e7824 */ /* 0x002fca00078e00ff */
[----:B---3-5:R-:W-:-:S04]  /*b970*/  ISETP.GE.AND P0, PT, R14, R5, PT ;  /* 0x000000050e00720c */ /* 0x028fc80003f06270 */
[----:B------:R-:W-:-:S04]  /*b980*/  SEL R8, R7, 0xffffffff, !P0 ;  /* 0xffffffff07087807 */ /* 0x000fc80004000000 */
[----:B------:R-:W-:-:S13]  /*b990*/  ISETP.GE.AND P0, PT, R8, RZ, PT ;  /* 0x000000ff0800720c */ /* 0x000fda0003f06270 */
[----:B------:R-:W-:Y:S05]  /*b9a0*/  @!P0 BRA `(.L_x_784) ;  /* 0x0000001c00a08947 */ /* 0x000fea0003800000 */
[----:B------:R-:W1:Y:S08]  /*b9b0*/  LDC.64 R10, c[0x0][0x770] ;  /* 0x0001dc00ff0a7b82 */ /* 0x000e700000000a00 */
[----:B------:R-:W3:Y:S08]  /*b9c0*/  LDC.64 R6, c[0x0][0x770] ;  /* 0x0001dc00ff067b82 */ /* 0x000ef00000000a00 */
[----:B------:R-:W2:Y:S01]  /*b9d0*/  LDC.64 R4, c[0x0][0x778] ;  /* 0x0001de00ff047b82 */ /* 0x000ea20000000a00 */
[----:B-1----:R-:W-:-:S07]  /*b9e0*/  ISETP.NE.U32.AND P0, PT, R10, RZ, PT ;  /* 0x000000ff0a00720c */ /* 0x002fce0003f05070 */
[----:B----4-:R-:W1:Y:S01]  /*b9f0*/  LDC.64 R2, c[0x0][0x780] ;  /* 0x0001e000ff027b82 */ /* 0x010e620000000a00 */
[----:B------:R-:W-:Y:S01]  /*ba00*/  ISETP.NE.AND.EX P1, PT, R11, RZ, PT, P0 ;  /* 0x000000ff0b00720c */ /* 0x000fe20003f25300 */
[----:B---3--:R-:W-:Y:S01]  /*ba10*/  IMAD.WIDE R6, R8, 0x4, R6 ;  /* 0x0000000408067825 */ /* 0x008fe200078e0206 */
[----:B--2---:R-:W-:-:S11]  /*ba20*/  ISETP.NE.U32.AND P0, PT, R4, RZ, PT ;  /* 0x000000ff0400720c */ /* 0x004fd60003f05070 */
[----:B------:R-:W2:Y:S01]  /*ba30*/  @P1 LDG.E R9, desc[UR38][R6.64] ;  /* 0x0000002606091981 */ /* 0x000ea2000c1e1900 */
[----:B------:R-:W-:-:S03]  /*ba40*/  ISETP.NE.AND.EX P0, PT, R5, RZ, PT, P0 ;  /* 0x000000ff0500720c */ /* 0x000fc60003f05300 */
[----:B------:R-:W3:Y:S01]  /*ba50*/  @P1 LDG.E R15, desc[UR38][R6.64] ;  /* 0x00000026060f1981 */ /* 0x000ee2000c1e1900 */
[----:B-1----:R-:W-:-:S04]  /*ba60*/  ISETP.NE.U32.AND P2, PT, R2, RZ, PT ;  /* 0x000000ff0200720c */ /* 0x002fc80003f45070 */
[----:B------:R-:W-:-:S05]  /*ba70*/  ISETP.NE.AND.EX P2, PT, R3, RZ, PT, P2 ;  /* 0x000000ff0300720c */ /* 0x000fca0003f45320 */
[----:B------:R-:W1:Y:S08]  /*ba80*/  @P0 LDC.64 R2, c[0x0][0x778] ;  /* 0x0001de00ff020b82 */ /* 0x000e700000000a00 */
[----:B------:R-:W4:Y:S01]  /*ba90*/  @P2 LDC.64 R12, c[0x0][0x780] ;  /* 0x0001e000ff0c2b82 */ /* 0x000f220000000a00 */
[----:B------:R-:W-:Y:S02]  /*baa0*/  IMAD.MOV.U32 R5, RZ, RZ, RZ ;  /* 0x000000ffff057224 */ /* 0x000fe400078e00ff */
[----:B-1----:R-:W-:-:S05]  /*bab0*/  @P0 IMAD.WIDE R2, R8, 0x4, R2 ;  /* 0x0000000408020825 */ /* 0x002fca00078e0202 */
[----:B------:R4:W5:Y:S01]  /*bac0*/  @P0 LDG.E R5, desc[UR38][R2.64] ;  /* 0x0000002602050981 */ /* 0x000962000c1e1900 */
[----:B------:R-:W-:Y:S01]  /*bad0*/  ULDC UR4, c[0x0][0x280] ;  /* 0x0000a00000047ab9 */ /* 0x000fe20000000800 */
[----:B----4-:R-:W-:-:S04]  /*bae0*/  @P2 IMAD.WIDE R2, R8, 0x4, R12 ;  /* 0x0000000408022825 */ /* 0x010fc800078e020c */
[----:B------:R-:W-:Y:S01]  /*baf0*/  IMAD.U32 R4, RZ, RZ, UR4 ;  /* 0x00000004ff047e24 */ /* 0x000fe2000f8e00ff */
[----:B------:R-:W-:-:S05]  /*bb00*/  VOTEU.ANY UP0, P1 ;  /* 0x00000000003f7886 */ /* 0x000fca0000800100 */
[----:B------:R1:W5:Y:S02]  /*bb10*/  @P2 LDG.E R4, desc[UR38][R2.64] ;  /* 0x0000002602042981 */ /* 0x000364000c1e1900 */
[----:B-1----:R-:W-:Y:S01]  /*bb20*/  CS2R R2, SRZ ;  /* 0x0000000000027805 */ /* 0x002fe2000001ff00 */
[----:B--2---:R-:W-:-:S04]  /*bb30*/  @P1 IMAD R9, R8, 0x50, R9 ;  /* 0x0000005008091824 */ /* 0x004fc800078e0209 */
[----:B------:R-:W-:-:S05]  /*bb40*/  @P1 IMAD.HI R9, R9, 0x66666667, RZ ;  /* 0x6666666709091827 */ /* 0x000fca00078e02ff */
[----:B------:R-:W-:-:S04]  /*bb50*/  @P1 SHF.R.U32.HI R12, RZ, 0x1f, R9 ;  /* 0x0000001fff0c1819 */ /* 0x000fc80000011609 */
[----:B------:R-:W-:-:S05]  /*bb60*/  @P1 LEA.HI.SX32 R12, R9, R12, 0x1b ;  /* 0x0000000c090c1211 */ /* 0x000fca00078fdaff */
[----:B------:R-:W-:Y:S01]  /*bb70*/  @P1 IMAD R12, R12, 0x50, RZ ;  /* 0x000000500c0c1824 */ /* 0x000fe200078e02ff */
[----:B---3--:R-:W-:-:S04]  /*bb80*/  @P1 R2UR UR4, R15 ;  /* 0x000000000f0412ca */ /* 0x008fc800000e0000 */
        /* <DEDUP_REMOVED lines=8> */
.L_x_785:
        /* <DEDUP_REMOVED lines=66> */
.L_x_824:
        /* <DEDUP_REMOVED lines=9> */
.L_x_788:
        /* <DEDUP_REMOVED lines=84> */
.L_x_799:
[----:B------:R-:W-:-:S04]  /*c600*/  SHF.L.U32 R21, R10, 0x1f, RZ ;  /* 0x0000001f0a157819 */ /* 0x000fc800000006ff */
[----:B-1----:R-:W1:Y:S02]  /*c610*/  SYNCS.PHASECHK.TRANS64.TRYWAIT P1, [R12+URZ+0x38840], R21 ;  /* 0x038840150c0075a7 */ /* 0x002e64000802017f */
[----:B-12--5:R-:W-:Y:S05]  /*c620*/  @!P1 BRA `(.L_x_791) ;  /* 0x0000001400e89947 */ /* 0x026fea0003800000 */
.L_x_825:
[----:B------:R-:W-:Y:S05]  /*c630*/  @P0 BRA `(.L_x_792) ;  /* 0x0000000000140947 */ /* 0x000fea0003800000 */
[----:B------:R-:W-:Y:S01]  /*c640*/  ISETP.NE.AND P1, PT, R20, RZ, PT ;  /* 0x000000ff1400720c */ /* 0x000fe20003f25270 */
[----:B------:R-:W-:-:S04]  /*c650*/  IMAD.MOV.U32 R3, RZ, RZ, 0x5140 ;  /* 0x00005140ff037424 */ /* 0x000fc800078e00ff */
[----:B------:R3:W-:Y:S08]  /*c660*/  SYNCS.ARRIVE.TRANS64 RZ, [R12+URZ+0x38830], R3 ;  /* 0x038830030cff79a7 */ /* 0x0007f0000800003f */
[----:B------:R-:W-:Y:S05]  /*c670*/  @!P1 BRA `(.L_x_792) ;  /* 0x0000000000049947 */ /* 0x000fea0003800000 */
[----:B------:R-:W-:Y:S01]  /*c680*/  BPT.TRAP 0x1 ;  /* 0x000000040000795c */ /* 0x000fe20000300000 */
.L_x_792:
        /* <DEDUP_REMOVED lines=37> */
.L_x_826:
[----:B------:R-:W-:Y:S05]  /*c8e0*/  @P0 BRA `(.L_x_794) ;  /* 0x0000000000140947 */ /* 0x000fea0003800000 */
[----:B------:R-:W-:Y:S01]  /*c8f0*/  ISETP.NE.AND P1, PT, R20, RZ, PT ;  /* 0x000000ff1400720c */ /* 0x000fe20003f25270 */
[----:B------:R-:W-:-:S04]  /*c900*/  IMAD.MOV.U32 R2, RZ, RZ, 0x5140 ;  /* 0x00005140ff027424 */ /* 0x000fc800078e00ff */
[----:B------:R3:W-:Y:S08]  /*c910*/  SYNCS.ARRIVE.TRANS64 RZ, [R12+URZ+0x38818], R2 ;  /* 0x038818020cff79a7 */ /* 0x0007f0000800003f */
[----:B------:R-:W-:Y:S05]  /*c920*/  @!P1 BRA `(.L_x_794) ;  /* 0x0000000000049947 */ /* 0x000fea0003800000 */
[----:B------:R-:W-:Y:S01]  /*c930*/  BPT.TRAP 0x1 ;  /* 0x000000040000795c */ /* 0x000fe20000300000 */
.L_x_794:
        /* <DEDUP_REMOVED lines=29> */
.L_x_827:
        /* <DEDUP_REMOVED lines=9> */
.L_x_796:
        /* <DEDUP_REMOVED lines=31> */
.L_x_829:
[----:B------:R-:W-:Y:S05]  /*cd90*/  @P0 BRA `(.L_x_798) ;  /* 0x0000000000140947 */ /* 0x000fea0003800000 */
[----:B------:R-:W-:Y:S01]  /*cda0*/  ISETP.NE.AND P1, PT, R20, RZ, PT ;  /* 0x000000ff1400720c */ /* 0x000fe20003f25270 */
[----:B-1----:R-:W-:-:S04]  /*cdb0*/  IMAD.MOV.U32 R5, RZ, RZ, 0x5140 ;  /* 0x00005140ff057424 */ /* 0x002fc800078e00ff */
[----:B------:R2:W-:Y:S08]  /*cdc0*/  SYNCS.ARRIVE.TRANS64 RZ, [R12+URZ+0x38810], R5 ;  /* 0x038810050cff79a7 */ /* 0x0005f0000800003f */
[----:B------:R-:W-:Y:S05]  /*cdd0*/  @!P1 BRA `(.L_x_798) ;  /* 0x0000000000049947 */ /* 0x000fea0003800000 */
[----:B------:R-:W-:Y:S01]  /*cde0*/  BPT.TRAP 0x1 ;  /* 0x000000040000795c */ /* 0x000fe20000300000 */
.L_x_798:
        /* <DEDUP_REMOVED lines=29> */
.L_x_790:
[----:B--2---:R-:W2:Y:S02]  /*cfc0*/  LDL.LU R4, [R1] ;  /* 0x0000000001047983 */ /* 0x004ea40000300800 */
[----:B--2---:R-:W-:-:S13]  /*cfd0*/  ISETP.NE.AND P1, PT, R4, RZ, PT ;  /* 0x000000ff0400720c */ /* 0x004fda0003f25270 */
[----:B------:R-:W-:Y:S05]  /*cfe0*/  @!P1 BRA `(.L_x_789) ;  /* 0x0000000400309947 */ /* 0x000fea0003800000 */
[----:B------:R-:W-:-:S04]  /*cff0*/  SHF.L.U32 R13, R10, 0x1f, RZ ;  /* 0x0000001f0a0d7819 */ /* 0x000fc800000006ff */
[----:B------:R-:W1:Y:S02]  /*d000*/  SYNCS.PHASECHK.TRANS64.TRYWAIT P1, [R12+URZ+0x38840], R13 ;  /* 0x0388400d0c0075a7 */ /* 0x000e64000802017f */
[----:B-1----:R-:W-:Y:S05]  /*d010*/  @!P1 BRA `(.L_x_800) ;  /* 0x0000000c00c09947 */ /* 0x002fea0003800000 */
.L_x_830:
[----:B------:R-:W-:Y:S05]  /*d020*/  @P0 BRA `(.L_x_801) ;  /* 0x0000000000140947 */ /* 0x000fea0003800000 */
[----:B------:R-:W-:Y:S01]  /*d030*/  ISETP.NE.AND P1, PT, R20, RZ, PT ;  /* 0x000000ff1400720c */ /* 0x000fe20003f25270 */
[----:B------:R-:W-:-:S04]  /*d040*/  IMAD.MOV.U32 R5, RZ, RZ, 0x5140 ;  /* 0x00005140ff057424 */ /* 0x000fc800078e00ff */
[----:B------:R2:W-:Y:S08]  /*d050*/  SYNCS.ARRIVE.TRANS64 RZ, [R12+URZ+0x38830], R5 ;  /* 0x038830050cff79a7 */ /* 0x0005f0000800003f */
[----:B------:R-:W-:Y:S05]  /*d060*/  @!P1 BRA `(.L_x_801) ;  /* 0x0000000000049947 */ /* 0x000fea0003800000 */
[----:B------:R-:W-:Y:S01]  /*d070*/  BPT.TRAP 0x1 ;  /* 0x000000040000795c */ /* 0x000fe20000300000 */
.L_x_801:
        /* <DEDUP_REMOVED lines=34> */
.L_x_831:
[----:B------:R-:W-:Y:S05]  /*d2a0*/  @P0 BRA `(.L_x_803) ;  /* 0x0000000000140947 */ /* 0x000fea0003800000 */
[----:B------:R-:W-:Y:S01]  /*d2b0*/  ISETP.NE.AND P0, PT, R20, RZ, PT ;  /* 0x000000ff1400720c */ /* 0x000fe20003f05270 */
[----:B------:R-:W-:-:S04]  /*d2c0*/  IMAD.MOV.U32 R5, RZ, RZ, 0x5140 ;  /* 0x00005140ff057424 */ /* 0x000fc800078e00ff */
[----:B------:R3:W-:Y:S08]  /*d2d0*/  SYNCS.ARRIVE.TRANS64 RZ, [R12+URZ+0x38818], R5 ;  /* 0x038818050cff79a7 */ /* 0x0007f0000800003f */
[----:B------:R-:W-:Y:S05]  /*d2e0*/  @!P0 BRA `(.L_x_803) ;  /* 0x0000000000048947 */ /* 0x000fea0003800000 */
[----:B------:R-:W-:Y:S01]  /*d2f0*/  BPT.TRAP 0x1 ;  /* 0x000000040000795c */ /* 0x000fe20000300000 */
.L_x_803:
        /* <DEDUP_REMOVED lines=27> */
.L_x_789:
[----:B-----5:R-:W-:Y:S01]  /*d4b0*/  IMAD R4, R0, 0x8, R12 ;  /* 0x0000000800047824 */ /* 0x020fe200078e020c */
[----:B------:R-:W-:Y:S01]  /*d4c0*/  SHF.L.U32 R3, R10, 0x1f, RZ ;  /* 0x0000001f0a037819 */ /* 0x000fe200000006ff */
[----:B------:R-:W3:Y:S03]  /*d4d0*/  S2R R2, SR_TID.X ;  /* 0x0000000000027919 */ /* 0x000ee60000002100 */
[----:B------:R-:W4:Y:S01]  /*d4e0*/  SYNCS.PHASECHK.TRANS64.TRYWAIT P0, [R4+URZ+0x38840], R3 ;  /* 0x03884003040075a7 */ /* 0x000f22000800017f */
[----:B---3--:R-:W-:-:S04]  /*d4f0*/  LOP3.LUT R2, R2, 0x7f, RZ, 0xc0, !PT ;  /* 0x0000007f02027812 */ /* 0x008fc800078ec0ff */
[----:B------:R-:W-:Y:S01]  /*d500*/  ISETP.NE.AND P1, PT, R2, RZ, PT ;  /* 0x000000ff0200720c */ /* 0x000fe20003f25270 */
[----:B----4-:R-:W-:-:S12]  /*d510*/  @!P0 BRA `(.L_x_804) ;  /* 0x0000000800a88947 */ /* 0x010fd80003800000 */
.L_x_832:
[----:B------:R-:W-:Y:S05]  /*d520*/  @P1 BRA `(.L_x_805) ;  /* 0x0000000000181947 */ /* 0x000fea0003800000 */
[----:B------:R-:W4:Y:S01]  /*d530*/  S2R R2, SR_TID.X ;  /* 0x0000000000027919 */ /* 0x000f220000002100 */
[----:B---3--:R-:W-:-:S04]  /*d540*/  IMAD.MOV.U32 R3, RZ, RZ, 0x5140 ;  /* 0x00005140ff037424 */ /* 0x008fc800078e00ff */
[----:B------:R3:W-:Y:S01]  /*d550*/  SYNCS.ARRIVE.TRANS64 RZ, [R4+URZ+0x38830], R3 ;  /* 0x0388300304ff79a7 */ /* 0x0007e2000800003f */
[----:B----4-:R-:W-:-:S13]  /*d560*/  LOP3.LUT P0, RZ, R2, 0x1f, RZ, 0xc0, !PT ;  /* 0x0000001f02ff7812 */ /* 0x010fda000780c0ff */
[----:B---3--:R-:W-:Y:S05]  /*d570*/  @!P0 BRA `(.L_x_805) ;  /* 0x0000000000048947 */ /* 0x008fea0003800000 */
[----:B------:R-:W-:Y:S01]  /*d580*/  BPT.TRAP 0x1 ;  /* 0x000000040000795c */ /* 0x000fe20000300000 */
.L_x_805:
        /* <DEDUP_REMOVED lines=41> */
.L_x_786:
[----:B------:R-:W-:Y:S05]  /*d820*/  BSYNC B0 ;  /* 0x0000000000007941 */ /* 0x000fea0003800000 */
.L_x_784:
[----:B------:R-:W-:-:S03]  /*d830*/  UMOV UR6, 0xffffffff ;  /* 0xffffffff00067882 */ /* 0x000fc60000000000 */
[----:B------:R-:W-:Y:S05]  /*d840*/  BRA.DIV UR6, `(.L_x_806) ;  /* 0x0000000606f07947 */ /* 0x000fea000b800000 */
[----:B------:R-:W-:-:S13]  /*d850*/  ELECT P6, URZ, PT ;  /* 0x00000000003f782f */ /* 0x000fda00038c0000 */
.L_x_835:
[----:B------:R-:W-:Y:S05]  /*d860*/  @!P6 BRA `(.L_x_653) ;  /* 0x000000000084e947 */ /* 0x000fea0003800000 */
[----:B----4-:R-:W3:Y:S02]  /*d870*/  LDL.LU R2, [R1+0x8] ;  /* 0x0000080001027983 */ /* 0x010ee40000300800 */
[----:B---3--:R-:W-:-:S04]  /*d880*/  LOP3.LUT R2, R2, 0x2, RZ, 0xfc, !PT ;  /* 0x0000000202027812 */ /* 0x008fc800078efcff */
[----:B------:R-:W-:-:S13]  /*d890*/  ISETP.NE.AND P2, PT, R2, 0x3, PT ;  /* 0x000000030200780c */ /* 0x000fda0003f45270 */
[----:B------:R-:W-:Y:S05]  /*d8a0*/  @!P2 BRA `(.L_x_807) ;  /* 0x000000000004a947 */ /* 0x000fea0003800000 */
[----:B--2---:R-:W-:Y:S01]  /*d8b0*/  BPT.TRAP 0x1 ;  /* 0x000000040000795c */ /* 0x004fe20000300000 */
.L_x_807:
        /* <DEDUP_REMOVED lines=15> */
.L_x_836:
[----:B------:R-:W3:Y:S02]  /*d9b0*/  SYNCS.PHASECHK.TRANS64.TRYWAIT P0, [R11+URZ], R2 ;  /* 0x000000020b0075a7 */ /* 0x000ee4000800017f */
[----:B---3--:R-:W-:Y:S05]  /*d9c0*/  @!P0 BRA `(.L_x_809) ;  /* 0x0000000400c48947 */ /* 0x008fea0003800000 */
.L_x_837:
[----:B------:R-:W-:Y:S05]  /*d9d0*/  @!P2 BRA `(.L_x_810) ;  /* 0x000000000004a947 */ /* 0x000fea0003800000 */
[----:B--2---:R-:W-:Y:S01]  /*d9e0*/  BPT.TRAP 0x1 ;  /* 0x000000040000795c */ /* 0x004fe20000300000 */
.L_x_810:
[----:B------:R-:W-:-:S04]  /*d9f0*/  VIADD R0, R6, 0x38840 ;  /* 0x0003884006007836 */ /* 0x000fc80000000000 */
[----:B------:R-:W-:-:S04]  /*da00*/  IMAD R9, R9, 0x8, R0 ;  /* 0x0000000809097824 */ /* 0x000fc800078e0200 */
[----:B------:R-:W4:Y:S02]  /*da10*/  SYNCS.PHASECHK.TRANS64.TRYWAIT P0, [R9+URZ], R4 ;  /* 0x00000004090075a7 */ /* 0x000f24000800017f */
[----:B----4-:R-:W-:Y:S05]  /*da20*/  @!P0 BRA `(.L_x_811) ;  /* 0x0000000400c08947 */ /* 0x010fea0003800000 */
.L_x_838:
[----:B------:R-:W-:-:S07]  /*da30*/  IMAD R3, R3, 0x8, R0 ;  /* 0x0000000803037824 */ /* 0x000fce00078e0200 */
.L_x_812:
[----:B------:R1:W1:Y:S02]  /*da40*/  SYNCS.PHASECHK.TRANS64.TRYWAIT P0, [R3+URZ], R2 ;  /* 0x00000002030075a7 */ /* 0x000264000800017f */
[----:B-1----:R-:W-:Y:S05]  /*da50*/  @!P0 NANOSLEEP.SYNCS 0x989680 ;  /* 0x009896800000895d */ /* 0x002fea0003900000 */
[----:B------:R-:W1:Y:S02]  /*da60*/  @!P0 SYNCS.PHASECHK.TRANS64 P0, [R3+URZ], R2 ;  /* 0x00000002030085a7 */ /* 0x000e64000800007f */
[----:B-1----:R-:W-:Y:S05]  /*da70*/  @!P0 BRA `(.L_x_812) ;  /* 0xfffffffc00f08947 */ /* 0x002fea000383ffff */
.L_x_653:
[----:B--2---:R-:W-:Y:S05]  /*da80*/  BSYNC B6 ;  /* 0x0000000000067941 */ /* 0x004fea0003800000 */
.L_x_647:
[----:B------:R-:W-:Y:S05]  /*da90*/  EXIT ;  /* 0x000000000000794d */ /* 0x000fea0003800000 */
.L_x_663:
[----:B------:R-:W-:Y:S02]  /*daa0*/  IMAD.MOV.U32 R12, RZ, RZ, RZ ;  /* 0x000000ffff0c7224 */ /* 0x000fe400078e00ff */
[----:B------:R-:W-:Y:S02]  /*dab0*/  IMAD.MOV.U32 R11, RZ, RZ, 0x1f ;  /* 0x0000001fff0b7424 */ /* 0x000fe400078e00ff */
[----:B------:R-:W-:-:S07]  /*dac0*/  IMAD.MOV.U32 R15, RZ, RZ, -0x1 ;  /* 0xffffffffff0f7424 */ /* 0x000fce00078e00ff */
[----:B------:R-:W-:Y:S05]  /*dad0*/  WARPSYNC.COLLECTIVE R15, `(.L_x_813) ;  /* 0x000000000f087348 */ /* 0x000fea0003c00000 */
[----:B------:R1:W2:Y:S02]  /*dae0*/  SHFL.IDX P6, R14, R13, R12, R11 ;  /* 0x0000000c0d0e7389 */ /* 0x0002a400000c000b */
[----:B-12---:R-:W-:Y:S01]  /*daf0*/  ENDCOLLECTIVE ;  /* 0x000000000000791b */ /* 0x006fe20003800000 */
.L_x_813:
[----:B------:R-:W-:Y:S05]  /*db00*/  BRA `(.L_x_814) ;  /* 0xffffff3800247947 */ /* 0x000fea000383ffff */
.L_x_665:
        /* <DEDUP_REMOVED lines=8> */
.L_x_669:
[----:B---3--:R3:W4:Y:S02]  /*db90*/  SYNCS.PHASECHK.TRANS64.TRYWAIT P1, [R3+URZ+0x38810], R154 ;  /* 0x0388109a030075a7 */ /* 0x008724000802017f */
[----:B----4-:R-:W-:Y:S05]  /*dba0*/  @!P1 NANOSLEEP.SYNCS 0x989680 ;  /* 0x009896800000995d */ /* 0x010fea0003900000 */
[----:B------:R-:W4:Y:S02]  /*dbb0*/  @!P1 SYNCS.PHASECHK.TRANS64 P1, [R3+URZ+0x38810], R154 ;  /* 0x0388109a030095a7 */ /* 0x000f24000802007f */
[----:B----4-:R-:W-:Y:S05]  /*dbc0*/  @!P1 BRA `(.L_x_669) ;  /* 0xfffffffc00f09947 */ /* 0x010fea000383ffff */
[----:B------:R-:W-:Y:S05]  /*dbd0*/  BRA `(.L_x_668) ;  /* 0xffffff4000287947 */ /* 0x000fea000383ffff */
.L_x_673:
[----:B------:R1:W1:Y:S02]  /*dbe0*/  SYNCS.PHASECHK.TRANS64.TRYWAIT P1, [R3+URZ+0x38830], R154 ;  /* 0x0388309a030075a7 */ /* 0x000264000802017f */
[----:B-1----:R-:W-:Y:S05]  /*dbf0*/  @!P1 NANOSLEEP.SYNCS 0x989680 ;  /* 0x009896800000995d */ /* 0x002fea0003900000 */
[----:B------:R-:W1:Y:S02]  /*dc00*/  @!P1 SYNCS.PHASECHK.TRANS64 P1, [R3+URZ+0x38830], R154 ;  /* 0x0388309a030095a7 */ /* 0x000e64000802007f */
[----:B-1----:R-:W-:Y:S05]  /*dc10*/  @!P1 BRA `(.L_x_673) ;  /* 0xfffffffc00f09947 */ /* 0x002fea000383ffff */
[----:B------:R-:W-:Y:S05]  /*dc20*/  BRA `(.L_x_672) ;  /* 0xffffff5000b47947 */ /* 0x000fea000383ffff */
.L_x_749:
[----:B------:R-:W-:Y:S01]  /*dc30*/  BSSY B0, `(.L_x_815) ;  /* 0x0000005000007945 */ /* 0x000fe20003800000 */
[----:B------:R-:W-:-:S07]  /*dc40*/  IMAD.MOV.U32 R15, RZ, RZ, -0x1 ;  /* 0xffffffffff0f7424 */ /* 0x000fce00078e00ff */
[----:B------:R-:W-:Y:S05]  /*dc50*/  WARPSYNC.COLLECTIVE R15, `(.L_x_816) ;  /* 0x000000000f087348 */ /* 0x000fea0003c00000 */
[----:B------:R-:W-:Y:S01]  /*dc60*/  NOP ;  /* 0x0000000000007918 */ /* 0x000fe20000000000 */
[----:B------:R-:W-:Y:S01]  /*dc70*/  ENDCOLLECTIVE ;  /* 0x000000000000791b */ /* 0x000fe20003800000 */
.L_x_816:
[----:B------:R-:W-:Y:S05]  /*dc80*/  BSYNC B0 ;  /* 0x0000000000007941 */ /* 0x000fea0003800000 */
.L_x_815:
[----:B------:R-:W-:Y:S05]  /*dc90*/  BRA `(.L_x_817) ;  /* 0xffffffcc00547947 */ /* 0x000fea000383ffff */
.L_x_761:
[----:B------:R-:W-:Y:S01]  /*dca0*/  BSSY B0, `(.L_x_818) ;  /* 0x0000005000007945 */ /* 0x000fe20003800000 */
[----:B------:R-:W-:-:S07]  /*dcb0*/  IMAD.MOV.U32 R15, RZ, RZ, -0x1 ;  /* 0xffffffffff0f7424 */ /* 0x000fce00078e00ff */
[----:B------:R-:W-:Y:S05]  /*dcc0*/  WARPSYNC.COLLECTIVE R15, `(.L_x_819) ;  /* 0x000000000f087348 */ /* 0x000fea0003c00000 */
[----:B------:R-:W-:Y:S01]  /*dcd0*/  NOP ;  /* 0x0000000000007918 */ /* 0x000fe20000000000 */
[----:B------:R-:W-:Y:S01]  /*dce0*/  ENDCOLLECTIVE ;  /* 0x000000000000791b */ /* 0x000fe20003800000 */
.L_x_819:
[----:B------:R-:W-:Y:S05]  /*dcf0*/  BSYNC B0 ;  /* 0x0000000000007941 */ /* 0x000fea0003800000 */
.L_x_818:
[----:B------:R-:W-:Y:S05]  /*dd00*/  BRA `(.L_x_820) ;  /* 0xffffffd0006c7947 */ /* 0x000fea000383ffff */
.L_x_774:
[----:B------:R-:W-:Y:S01]  /*dd10*/  BSSY B0, `(.L_x_821) ;  /* 0x0000005000007945 */ /* 0x000fe20003800000 */
[----:B------:R-:W-:-:S07]  /*dd20*/  IMAD.MOV.U32 R15, RZ, RZ, -0x1 ;  /* 0xffffffffff0f7424 */ /* 0x000fce00078e00ff */
[----:B------:R-:W-:Y:S05]  /*dd30*/  WARPSYNC.COLLECTIVE R15, `(.L_x_822) ;  /* 0x000000000f087348 */ /* 0x000fea0003c00000 */
[----:B------:R-:W-:Y:S01]  /*dd40*/  NOP ;  /* 0x0000000000007918 */ /* 0x000fe20000000000 */
[----:B------:R-:W-:Y:S01]  /*dd50*/  ENDCOLLECTIVE ;  /* 0x000000000000791b */ /* 0x000fe20003800000 */
.L_x_822:
[----:B------:R-:W-:Y:S05]  /*dd60*/  BSYNC B0 ;  /* 0x0000000000007941 */ /* 0x000fea0003800000 */
.L_x_821:
[----:B------:R-:W-:Y:S05]  /*dd70*/  BRA `(.L_x_823) ;  /* 0xffffffd400887947 */ /* 0x000fea000383ffff */
.L_x_787:
[----:B-1----:R1:W2:Y:S02]  /*dd80*/  SYNCS.PHASECHK.TRANS64.TRYWAIT P1, [R12+URZ+0x38820], R3 ;  /* 0x038820030c0075a7 */ /* 0x0022a4000802017f */
[----:B--2---:R-:W-:Y:S05]  /*dd90*/  @!P1 NANOSLEEP.SYNCS 0x989680 ;  /* 0x009896800000995d */ /* 0x004fea0003900000 */
[----:B------:R-:W2:Y:S02]  /*dda0*/  @!P1 SYNCS.PHASECHK.TRANS64 P1, [R12+URZ+0x38820], R3 ;  /* 0x038820030c0095a7 */ /* 0x000ea4000802007f */
[----:B--2---:R-:W-:Y:S05]  /*ddb0*/  @!P1 BRA `(.L_x_787) ;  /* 0xfffffffc00f09947 */ /* 0x004fea000383ffff */
[----:B------:R-:W-:Y:S05]  /*ddc0*/  BRA `(.L_x_824) ;  /* 0xffffffe000987947 */ /* 0x000fea000383ffff */
.L_x_791:
[----:B-1----:R1:W3:Y:S02]  /*ddd0*/  SYNCS.PHASECHK.TRANS64.TRYWAIT P1, [R12+URZ+0x38840], R21 ;  /* 0x038840150c0075a7 */ /* 0x0022e4000802017f */
[----:B---3--:R-:W-:Y:S05]  /*dde0*/  @!P1 NANOSLEEP.SYNCS 0x989680 ;  /* 0x009896800000995d */ /* 0x008fea0003900000 */
[----:B------:R-:W3:Y:S02]  /*ddf0*/  @!P1 SYNCS.PHASECHK.TRANS64 P1, [R12+URZ+0x38840], R21 ;  /* 0x038840150c0095a7 */ /* 0x000ee4000802007f */
[----:B---3--:R-:W-:Y:S05]  /*de00*/  @!P1 BRA `(.L_x_791) ;  /* 0xfffffffc00f09947 */ /* 0x008fea000383ffff */
[----:B------:R-:W-:Y:S05]  /*de10*/  BRA `(.L_x_825) ;  /* 0xffffffe800047947 */ /* 0x000fea000383ffff */
.L_x_793:
[----:B--2---:R2:W3:Y:S02]  /*de20*/  SYNCS.PHASECHK.TRANS64.TRYWAIT P1, [R12+URZ+0x38828], R21 ;  /* 0x038828150c0075a7 */ /* 0x0044e4000802017f */
[----:B---3--:R-:W-:Y:S05]  /*de30*/  @!P1 NANOSLEEP.SYNCS 0x989680 ;  /* 0x009896800000995d */ /* 0x008fea0003900000 */
[----:B------:R-:W3:Y:S02]  /*de40*/  @!P1 SYNCS.PHASECHK.TRANS64 P1, [R12+URZ+0x38828], R21 ;  /* 0x038828150c0095a7 */ /* 0x000ee4000802007f */
[----:B---3--:R-:W-:Y:S05]  /*de50*/  @!P1 BRA `(.L_x_793) ;  /* 0xfffffffc00f09947 */ /* 0x008fea000383ffff */
[----:B------:R-:W-:Y:S05]  /*de60*/  BRA `(.L_x_826) ;  /* 0xffffffe8009c7947 */ /* 0x000fea000383ffff */
.L_x_795:
[----:B---3--:R3:W4:Y:S02]  /*de70*/  SYNCS.PHASECHK.TRANS64.TRYWAIT P1, [R12+URZ+0x38848], R21 ;  /* 0x038848150c0075a7 */ /* 0x008724000802017f */
[----:B----4-:R-:W-:Y:S05]  /*de80*/  @!P1 NANOSLEEP.SYNCS 0x989680 ;  /* 0x009896800000995d */ /* 0x010fea0003900000 */
[----:B------:R-:W4:Y:S02]  /*de90*/  @!P1 SYNCS.PHASECHK.TRANS64 P1, [R12+URZ+0x38848], R21 ;  /* 0x038848150c0095a7 */ /* 0x000f24000802007f */
[----:B----4-:R-:W-:Y:S05]  /*dea0*/  @!P1 BRA `(.L_x_795) ;  /* 0xfffffffc00f09947 */ /* 0x010fea000383ffff */
[----:B------:R-:W-:Y:S05]  /*deb0*/  BRA `(.L_x_827) ;  /* 0xffffffec00147947 */ /* 0x000fea000383ffff */
.L_x_797:
[----:B------:R-:W-:-:S07]  /*dec0*/  SHF.L.U32 R5, R10, 0x1f, RZ ;  /* 0x0000001f0a057819 */ /* 0x000fce00000006ff */
.L_x_828:
[----:B-1----:R1:W2:Y:S02]  /*ded0*/  SYNCS.PHASECHK.TRANS64.TRYWAIT P1, [R12+URZ+0x38820], R5 ;  /* 0x038820050c0075a7 */ /* 0x0022a4000802017f */
[----:B--2---:R-:W-:Y:S05]  /*dee0*/  @!P1 NANOSLEEP.SYNCS 0x989680 ;  /* 0x009896800000995d */ /* 0x004fea0003900000 */
[----:B------:R-:W2:Y:S02]  /*def0*/  @!P1 SYNCS.PHASECHK.TRANS64 P1, [R12+URZ+0x38820], R5 ;  /* 0x038820050c0095a7 */ /* 0x000ea4000802007f */
[----:B--2---:R-:W-:Y:S05]  /*df00*/  @!P1 BRA `(.L_x_828) ;  /* 0xfffffffc00f09947 */ /* 0x004fea000383ffff */
[----:B------:R-:W-:Y:S05]  /*df10*/  BRA `(.L_x_829) ;  /* 0xffffffec009c7947 */ /* 0x000fea000383ffff */
.L_x_800:
[----:B-1----:R1:W2:Y:S02]  /*df20*/  SYNCS.PHASECHK.TRANS64.TRYWAIT P1, [R12+URZ+0x38840], R13 ;  /* 0x0388400d0c0075a7 */ /* 0x0022a4000802017f */
[----:B--2---:R-:W-:Y:S05]  /*df30*/  @!P1 NANOSLEEP.SYNCS 0x989680 ;  /* 0x009896800000995d */ /* 0x004fea0003900000 */
[----:B------:R-:W2:Y:S02]  /*df40*/  @!P1 SYNCS.PHASECHK.TRANS64 P1, [R12+URZ+0x38840], R13 ;  /* 0x0388400d0c0095a7 */ /* 0x000ea4000802007f */
[----:B--2---:R-:W-:Y:S05]  /*df50*/  @!P1 BRA `(.L_x_800) ;  /* 0xfffffffc00f09947 */ /* 0x004fea000383ffff */
[----:B------:R-:W-:Y:S05]  /*df60*/  BRA `(.L_x_830) ;  /* 0xfffffff0002c7947 */ /* 0x000fea000383ffff */
.L_x_802:
[----:B--2---:R2:W3:Y:S02]  /*df70*/  SYNCS.PHASECHK.TRANS64.TRYWAIT P1, [R12+URZ+0x38828], R13 ;  /* 0x0388280d0c0075a7 */ /* 0x0044e4000802017f */
[----:B---3--:R-:W-:Y:S05]  /*df80*/  @!P1 NANOSLEEP.SYNCS 0x989680 ;  /* 0x009896800000995d */ /* 0x008fea0003900000 */
[----:B------:R-:W3:Y:S02]  /*df90*/  @!P1 SYNCS.PHASECHK.TRANS64 P1, [R12+URZ+0x38828], R13 ;  /* 0x0388280d0c0095a7 */ /* 0x000ee4000802007f */
[----:B---3--:R-:W-:Y:S05]  /*dfa0*/  @!P1 BRA `(.L_x_802) ;  /* 0xfffffffc00f09947 */ /* 0x008fea000383ffff */
[----:B------:R-:W-:Y:S05]  /*dfb0*/  BRA `(.L_x_831) ;  /* 0xfffffff000b87947 */ /* 0x000fea000383ffff */
.L_x_804:
[----:B---3--:R3:W4:Y:S02]  /*dfc0*/  SYNCS.PHASECHK.TRANS64.TRYWAIT P0, [R4+URZ+0x38840], R3 ;  /* 0x03884003040075a7 */ /* 0x008724000800017f */
[----:B----4-:R-:W-:Y:S05]  /*dfd0*/  @!P0 NANOSLEEP.SYNCS 0x989680 ;  /* 0x009896800000895d */ /* 0x010fea0003900000 */
[----:B------:R-:W4:Y:S02]  /*dfe0*/  @!P0 SYNCS.PHASECHK.TRANS64 P0, [R4+URZ+0x38840], R3 ;  /* 0x03884003040085a7 */ /* 0x000f24000800007f */
[----:B----4-:R-:W-:Y:S05]  /*dff0*/  @!P0 BRA `(.L_x_804) ;  /* 0xfffffffc00f08947 */ /* 0x010fea000383ffff */
[----:B------:R-:W-:Y:S05]  /*e000*/  BRA `(.L_x_832) ;  /* 0xfffffff400447947 */ /* 0x000fea000383ffff */
.L_x_806:
[----:B------:R-:W-:Y:S01]  /*e010*/  BSSY B0, `(.L_x_833) ;  /* 0x0000006000007945 */ /* 0x000fe20003800000 */
[----:B------:R-:W-:-:S07]  /*e020*/  IMAD.MOV.U32 R15, RZ, RZ, -0x1 ;  /* 0xffffffffff0f7424 */ /* 0x000fce00078e00ff */
[----:B--2-4-:R-:W-:Y:S05]  /*e030*/  WARPSYNC.COLLECTIVE R15, `(.L_x_834) ;  /* 0x000000000f0c7348 */ /* 0x014fea0003c00000 */
[----:B------:R-:W-:Y:S02]  /*e040*/  ELECT P6, UR62, PT ;  /* 0x00000000003e782f */ /* 0x000fe400038c0000 */
[----:B------:R-:W-:Y:S01]  /*e050*/  MOV R14, UR62 ;  /* 0x0000003e000e7c02 */ /* 0x000fe20008000f00 */
[----:B--2-4-:R-:W-:Y:S10]  /*e060*/  ENDCOLLECTIVE ;  /* 0x000000000000791b */ /* 0x014ff40003800000 */
.L_x_834:
[----:B------:R-:W-:Y:S05]  /*e070*/  BSYNC B0 ;  /* 0x0000000000007941 */ /* 0x000fea0003800000 */
.L_x_833:
[----:B------:R-:W-:Y:S05]  /*e080*/  BRA `(.L_x_835) ;  /* 0xfffffff400f47947 */ /* 0x000fea000383ffff */
.L_x_808:
[----:B-1----:R1:W3:Y:S02]  /*e090*/  SYNCS.PHASECHK.TRANS64.TRYWAIT P0, [R7+URZ], R4 ;  /* 0x00000004070075a7 */ /* 0x0022e4000800017f */
[----:B---3--:R-:W-:Y:S05]  /*e0a0*/  @!P0 NANOSLEEP.SYNCS 0x989680 ;  /* 0x009896800000895d */ /* 0x008fea0003900000 */
[----:B------:R-:W3:Y:S02]  /*e0b0*/  @!P0 SYNCS.PHASECHK.TRANS64 P0, [R7+URZ], R4 ;  /* 0x00000004070085a7 */ /* 0x000ee4000800007f */
[----:B---3--:R-:W-:Y:S05]  /*e0c0*/  @!P0 BRA `(.L_x_808) ;  /* 0xfffffffc00f08947 */ /* 0x008fea000383ffff */
[----:B------:R-:W-:Y:S05]  /*e0d0*/  BRA `(.L_x_836) ;  /* 0xfffffff800347947 */ /* 0x000fea000383ffff */
.L_x_809:
[----:B---3--:R3:W4:Y:S02]  /*e0e0*/  SYNCS.PHASECHK.TRANS64.TRYWAIT P0, [R11+URZ], R2 ;  /* 0x000000020b0075a7 */ /* 0x008724000800017f */
[----:B----4-:R-:W-:Y:S05]  /*e0f0*/  @!P0 NANOSLEEP.SYNCS 0x989680 ;  /* 0x009896800000895d */ /* 0x010fea0003900000 */
[----:B------:R-:W4:Y:S02]  /*e100*/  @!P0 SYNCS.PHASECHK.TRANS64 P0, [R11+URZ], R2 ;  /* 0x000000020b0085a7 */ /* 0x000f24000800007f */
[----:B----4-:R-:W-:Y:S05]  /*e110*/  @!P0 BRA `(.L_x_809) ;  /* 0xfffffffc00f08947 */ /* 0x010fea000383ffff */
[----:B------:R-:W-:Y:S05]  /*e120*/  BRA `(.L_x_837) ;  /* 0xfffffff800287947 */ /* 0x000fea000383ffff */
.L_x_811:
[----:B----4-:R4:W1:Y:S02]  /*e130*/  SYNCS.PHASECHK.TRANS64.TRYWAIT P0, [R9+URZ], R4 ;  /* 0x00000004090075a7 */ /* 0x010864000800017f */
[----:B-1----:R-:W-:Y:S05]  /*e140*/  @!P0 NANOSLEEP.SYNCS 0x989680 ;  /* 0x009896800000895d */ /* 0x002fea0003900000 */
[----:B------:R-:W1:Y:S02]  /*e150*/  @!P0 SYNCS.PHASECHK.TRANS64 P0, [R9+URZ], R4 ;  /* 0x00000004090085a7 */ /* 0x000e64000800007f */
[----:B-1----:R-:W-:Y:S05]  /*e160*/  @!P0 BRA `(.L_x_811) ;  /* 0xfffffffc00f08947 */ /* 0x002fea000383ffff */
[----:B------:R-:W-:Y:S05]  /*e170*/  BRA `(.L_x_838) ;  /* 0xfffffff8002c7947 */ /* 0x000fea000383ffff */
.L_x_839:
        /* <DEDUP_REMOVED lines=16> */
.L_x_3688:


//--------------------- .text._ZN7cutlass13device_kernelIN5flash11enable_sm90INS1_16FlashAttnBwdSm90INS1_25CollectiveMainloopBwdSm90ILi2ELi2ELi2EN4cute5tupleIJNS5_1CILi1EEES8_S8_EEENS6_IJNS7_ILi80EEENS7_ILi128EEESB_EEENS_10bfloat16_tEfNS_4arch4Sm90ELb0ELb0ELb0ELb1ELb0ELb1ELb0ELb1ELi2ELi1ELi2ELi1ELb0EEENS1_24CollectiveEpilogueBwdGQAISC_fSF_Li256ELb1ELb0EEENS1_19SingleTileSchedulerILb1ELb0ELb0ELi128EEEEEEEEEvNT_6ParamsE --------------------------
	.section	.text._ZN7cutlass13device_kernelIN5flash11enable_sm90INS1_16FlashAttnBwdSm90INS1_25CollectiveMainloopBwdSm90ILi2ELi2ELi2EN4cute5tupleIJNS5_1CILi1EEES8_S8_EEENS6_IJNS7_ILi80EEENS7_ILi128EEESB_EEENS_10bfloat16_tEfNS_4arch4Sm90ELb0ELb0ELb0ELb1ELb0ELb1ELb0ELb1ELi2ELi1ELi2ELi1ELb0EEENS1_24CollectiveEpilogueBwdGQAISC_fSF_Li256ELb1ELb0EEENS1_19SingleTileSchedulerILb1ELb0ELb0ELi128EEEEEEEEEvNT_6ParamsE,"ax",@progbits
	.align	128
.text._ZN7cutlass13device_kernelIN5flash11enable_sm90INS1_16FlashAttnBwdSm90INS1_25CollectiveMainloopBwdSm90ILi2ELi2ELi2EN4cute5tupleIJNS5_1CILi1EEES8_S8_EEENS6_IJNS7_ILi80EEENS7_ILi128EEESB_EEENS_10bfloat16_tEfNS_4arch4Sm90ELb0ELb0ELb0ELb1ELb0ELb1ELb0ELb1ELi2ELi1ELi2ELi1ELb0EEENS1_24CollectiveEpilogueBwdGQAISC_fSF_Li256ELb1ELb0EEENS1_19SingleTileSchedulerILb1ELb0ELb0ELi128EEEEEEEEEvNT_6ParamsE:
        .type           _ZN7cutlass13device_kernelIN5flash11enable_sm90INS1_16FlashAttnBwdSm90INS1_25CollectiveMainloopBwdSm90ILi2ELi2ELi2EN4cute5tupleIJNS5_1CILi1EEES8_S8_EEENS6_IJNS7_ILi80EEENS7_ILi128EEESB_EEENS_10bfloat16_tEfNS_4arch4Sm90ELb0ELb0ELb0ELb1ELb0ELb1ELb0ELb1ELi2ELi1ELi2ELi1ELb0EEENS1_24CollectiveEpilogueBwdGQAISC_fSF_Li256ELb1ELb0EEENS1_19SingleTileSchedulerILb1ELb0ELb0ELi128EEEEEEEEEvNT_6ParamsE,@function
        .size           _ZN7cutlass13device_kernelIN5flash11enable_sm90INS1_16FlashAttnBwdSm90INS1_25CollectiveMainloopBwdSm90ILi2ELi2ELi2EN4cute5tupleIJNS5_1CILi1EEES8_S8_EEENS6_IJNS7_ILi80EEENS7_ILi128EEESB_EEENS_10bfloat16_tEfNS_4arch4Sm90ELb0ELb0ELb0ELb1ELb0ELb1ELb0ELb1ELi2ELi1ELi2ELi1ELb0EEENS1_24CollectiveEpilogueBwdGQAISC_fSF_Li256ELb1ELb0EEENS1_19SingleTileSchedulerILb1ELb0ELb0ELi128EEEEEEEEEvNT_6ParamsE,(.L_x_3689 - _ZN7cutlass13device_kernelIN5flash11enable_sm90INS1_16FlashAttnBwdSm90INS1_25CollectiveMainloopBwdSm90ILi2ELi2ELi2EN4cute5tupleIJNS5_1CILi1EEES8_S8_EEENS6_IJNS7_ILi80EEENS7_ILi128EEESB_EEENS_10bfloat16_tEfNS_4arch4Sm90ELb0ELb0ELb0ELb1ELb0ELb1ELb0ELb1ELi2ELi1ELi2ELi1ELb0EEENS1_24CollectiveEpilogueBwdGQAISC_fSF_Li256ELb1ELb0EEENS1_19SingleTileSchedulerILb1ELb0ELb0ELi128EEEEEEEEEvNT_6ParamsE)
        .other          _ZN7cutlass13device_kernelIN5flash11enable_sm90INS1_16FlashAttnBwdSm90INS1_25CollectiveMainloopBwdSm90ILi2ELi2ELi2EN4cute5tupleIJNS5_1CILi1EEES8_S8_EEENS6_IJNS7_ILi80EEENS7_ILi128EEESB_EEENS_10bfloat16_tEfNS_4arch4Sm90ELb0ELb0ELb0ELb1ELb0ELb1ELb0ELb1ELi2ELi1ELi2ELi1ELb0EEENS1_24CollectiveEpilogueBwdGQAISC_fSF_Li256ELb1ELb0EEENS1_19SingleTileSchedulerILb1ELb0ELb0ELi128EEEEEEEEEvNT_6ParamsE,@"STO_CUDA_ENTRY STV_DEFAULT"
_ZN7cutlass13device_kernelIN5flash11enable_sm90INS1_16FlashAttnBwdSm90INS1_25CollectiveMainloopBwdSm90ILi2ELi2ELi2EN4cute5tupleIJNS5_1CILi1EEES8_S8_EEENS6_IJNS7_ILi80EEENS7_ILi128EEESB_EEENS_10bfloat16_tEfNS_4arch4Sm90ELb0ELb0ELb0ELb1ELb0ELb1ELb0ELb1ELi2ELi1ELi2ELi1ELb0EEENS1_24CollectiveEpilogueBwdGQAISC_fSF_Li256ELb1ELb0EEENS1_19SingleTileSchedulerILb1ELb0ELb0ELi128EEEEEEEEEvNT_6ParamsE:
        /* <DEDUP_REMOVED lines=23> */
.L_x_841:
[----:B------:R-:W-:Y:S05]  /*0170*/  BSYNC B0 ;  /* 0x0000000000007941 */ /* 0x000fea0003800000 */
.L_x_840:
        /* <DEDUP_REMOVED lines=34> */
.L_x_842:
        /* <DEDUP_REMOVED lines=22> */
.L_x_843:
        /* <DEDUP_REMOVED lines=9> */
.L_x_846:
        /* <DEDUP_REMOVED lines=20> */
.L_x_847:
        /* <DEDUP_REMOVED lines=10> */
.L_x_849:
[----:B------:R-:W2:Y:S02]  /*0770*/  LDC R0, c[0x0][0x8c4] ;  /* 0x00023100ff007b82 */ /* 0x000ea40000000800 */
.L_x_848:
        /* <DEDUP_REMOVED lines=17> */
.L_x_851:
        /* <DEDUP_REMOVED lines=10> */
.L_x_852:
        /* <DEDUP_REMOVED lines=8> */
.L_x_853:
        /* <DEDUP_REMOVED lines=9> */
.L_x_854:
        /* <DEDUP_REMOVED lines=87> */
.L_x_857:
        /* <DEDUP_REMOVED lines=15> */
.L_x_856:
        /* <DEDUP_REMOVED lines=23> */
.L_x_859:
        /* <DEDUP_REMOVED lines=15> */
.L_x_858:
        /* <DEDUP_REMOVED lines=8> */
.L_x_936:
        /* <DEDUP_REMOVED lines=48> */
.L_x_861:
        /* <DEDUP_REMOVED lines=79> */
.L_x_873:
[----:B------:R-:W2:Y:S02]  /*1b70*/  LDL R3, [R1] ;  /* 0x0000000001037983 */ /* 0x000ea40000100800 */
[----:B--2---:R-:W-:-:S13]  /*1b80*/  ISETP.NE.AND P0, PT, R3, 0x3, PT ;  /* 0x000000030300780c */ /* 0x004fda0003f05270 */
[----:B------:R-:W-:Y:S05]  /*1b90*/  @!P0 BRA `(.L_x_863) ;  /* 0x0000000000048947 */ /* 0x000fea0003800000 */
[----:B------:R-:W-:Y:S01]  /*1ba0*/  BPT.TRAP 0x1 ;  /* 0x000000040000795c */ /* 0x000fe20000300000 */
.L_x_863:
        /* <DEDUP_REMOVED lines=8> */
.L_x_864:
[----:B---3--:R-:W-:Y:S05]  /*1c30*/  @P1 BRA `(.L_x_865) ;  /* 0x0000000000081947 */ /* 0x008fea0003800000 */
[----:B------:R-:W3:Y:S02]  /*1c40*/  SYNCS.PHASECHK.TRANS64.TRYWAIT P1, [R3+URZ+0x38810], R154 ;  /* 0x0388109a030075a7 */ /* 0x000ee4000802017f */
[----:B---3--:R-:W-:Y:S05]  /*1c50*/  @!P1 BRA `(.L_x_866) ;  /* 0x0000008800e89947 */ /* 0x008fea0003800000 */
.L_x_865:
        /* <DEDUP_REMOVED lines=286> */
.L_x_867:
[----:B------:R1:W1:Y:S01]  /*2e40*/  SYNCS.PHASECHK.TRANS64.TRYWAIT P1, [R3+URZ+0x38830], R154 ;  /* 0x0388309a030075a7 */ /* 0x000262000802017f */
[----:B------:R-:W-:Y:S05]  /*2e50*/  @!P0 BRA `(.L_x_868) ;  /* 0x0000000000048947 */ /* 0x000fea0003800000 */
[----:B------:R-:W-:Y:S01]  /*2e60*/  BPT.TRAP 0x1 ;  /* 0x000000040000795c */ /* 0x000fe20000300000 */
.L_x_868:
[----:B------:R-:W-:-:S05]  /*2e70*/  VIADD R152, R152, 0x24000 ;  /* 0x0002400098987836 */ /* 0x000fca0000000000 */
[----:B------:R-:W-:-:S04]  /*2e80*/  SHF.R.U32.HI R152, RZ, 0x4, R152 ;  /* 0x00000004ff987819 */ /* 0x000fc80000011698 */
[----:B------:R-:W-:-:S04]  /*2e90*/  LOP3.LUT R236, R152, 0x3fff, RZ, 0xc0, !PT ;  /* 0x00003fff98ec7812 */ /* 0x000fc800078ec0ff */
[----:B------:R-:W-:Y:S01]  /*2ea0*/  LOP3.LUT R153, R236, 0x10000, RZ, 0xfc, !PT ;  /* 0x00010000ec997812 */ /* 0x000fe200078efcff */
[----:B-1----:R-:W-:Y:S06]  /*2eb0*/  @P1 BRA `(.L_x_869) ;  /* 0x0000000000081947 */ /* 0x002fec0003800000 */
[----:B------:R-:W1:Y:S02]  /*2ec0*/  SYNCS.PHASECHK.TRANS64.TRYWAIT P1, [R3+URZ+0x38830], R154 ;  /* 0x0388309a030075a7 */ /* 0x000e64000802017f */
[----:B-1----:R-:W-:Y:S05]  /*2ed0*/  @!P1 BRA `(.L_x_870) ;  /* 0x00000078005c9947 */ /* 0x002fea0003800000 */
.L_x_869:
        /* <DEDUP_REMOVED lines=832> */
.L_x_871:
        /* <DEDUP_REMOVED lines=56> */
.L_x_872:
        /* <DEDUP_REMOVED lines=78> */
.L_x_855:
[----:B------:R-:W-:Y:S05]  /*6b40*/  @P0 BRA `(.L_x_850) ;  /* 0x0000003800e80947 */ /* 0x000fea0003800000 */
[----:B------:R-:W2:Y:S01]  /*6b50*/  LDL.LU R152, [R1+0x1c] ;  /* 0x00001c0001987983 */ /* 0x000ea20000300800 */
[----:B-1----:R-:W1:Y:S01]  /*6b60*/  LDC.64 R2, c[0x0][0x878] ;  /* 0x00021e00ff027b82 */ /* 0x002e620000000a00 */
[----:B------:R-:W3:Y:S07]  /*6b70*/  S2R R22, SR_TID.X ;  /* 0x0000000000167919 */ /* 0x000eee0000002100 */
[----:B------:R-:W4:Y:S08]  /*6b80*/  LDC R0, c[0x0][0x850] ;  /* 0x00021400ff007b82 */ /* 0x000f300000000800 */
[----:B------:R-:W5:Y:S01]  /*6b90*/  S2UR UR5, SR_CgaCtaId ;  /* 0x00000000000579c3 */ /* 0x000f620000008800 */
[----:B-1----:R-:W-:Y:S01]  /*6ba0*/  ISETP.NE.U32.AND P0, PT, R2, RZ, PT ;  /* 0x000000ff0200720c */ /* 0x002fe20003f05070 */
[----:B------:R-:W1:Y:S01]  /*6bb0*/  S2R R7, SR_CTAID.Y ;  /* 0x0000000000077919 */ /* 0x000e620000002600 */
[----:B------:R-:W-:-:S05]  /*6bc0*/  UMOV UR4, 0x400 ;  /* 0x0000040000047882 */ /* 0x000fca0000000000 */
[----:B------:R-:W1:Y:S01]  /*6bd0*/  LDC.64 R10, c[0x0][0x818] ;  /* 0x00020600ff0a7b82 */ /* 0x000e620000000a00 */
[----:B------:R-:W-:Y:S01]  /*6be0*/  ISETP.NE.AND.EX P0, PT, R3, RZ, PT, P0 ;  /* 0x000000ff0300720c */ /* 0x000fe20003f05300 */
[----:B------:R-:W1:Y:S06]  /*6bf0*/  S2R R8, SR_CTAID.X ;  /* 0x0000000000087919 */ /* 0x000e6c0000002500 */
[----:B------:R-:W1:Y:S08]  /*6c00*/  LDC.64 R14, c[0x0][0x840] ;  /* 0x00021000ff0e7b82 */ /* 0x000e700000000a00 */
[----:B------:R-:W2:Y:S08]  /*6c10*/  @P0 LDC.64 R2, c[0x0][0x878] ;  /* 0x00021e00ff020b82 */ /* 0x000eb00000000a00 */
[----:B------:R-:W1:Y:S08]  /*6c20*/  LDC.64 R12, c[0x0][0x820] ;  /* 0x00020800ff0c7b82 */ /* 0x000e700000000a00 */
[----:B------:R-:W1:Y:S08]  /*6c30*/  LDC.64 R16, c[0x0][0x848] ;  /* 0x00021200ff107b82 */ /* 0x000e700000000a00 */
[----:B------:R-:W1:Y:S08]  /*6c40*/  LDC.64 R18, c[0x0][0x800] ;  /* 0x00020000ff127b82 */ /* 0x000e700000000a00 */
[----:B------:R-:W1:Y:S01]  /*6c50*/  LDC.64 R20, c[0x0][0x828] ;  /* 0x00020a00ff147b82 */ /* 0x000e620000000a00 */
[----:B--2---:R-:W-:-:S06]  /*6c60*/  @P0 IMAD.WIDE R2, R152, 0x4, R2 ;  /* 0x0000000498020825 */ /* 0x004fcc00078e0202 */
[----:B------:R2:W2:Y:S01]  /*6c70*/  @P0 LDG.E R2, desc[UR38][R2.64] ;  /* 0x0000002602020981 */ /* 0x0004a2000c1e1900 */
[----:B---3--:R-:W-:Y:S01]  /*6c80*/  VIADD R23, R22, 0xffffff80 ;  /* 0xffffff8016177836 */ /* 0x008fe20000000000 */
[----:B------:R-:W-:Y:S01]  /*6c90*/  BAR.SYNC.DEFER_BLOCKING 0x1, 0x100 ;  /* 0x0044000000007b1d */ /* 0x000fe20000010000 */
[----:B----4-:R-:W-:Y:S01]  /*6ca0*/  ISETP.NE.AND P1, PT, R0, 0x1, PT ;  /* 0x000000010000780c */ /* 0x010fe20003f25270 */
[----:B-----5:R-:W-:Y:S02]  /*6cb0*/  ULEA UR4, UR5, UR4, 0x18 ;  /* 0x0000000405047291 */ /* 0x020fe4000f8ec03f */
[----:B------:R-:W-:Y:S02]  /*6cc0*/  SHF.R.S32.HI R0, RZ, 0x1f, R23 ;  /* 0x0000001fff007819 */ /* 0x000fe40000011417 */
[----:B------:R-:W-:Y:S02]  /*6cd0*/  BSSY B0, `(.L_x_874) ;  /* 0x0000054000007945 */ /* 0x000fe40003800000 */
[----:B------:R-:W-:-:S04]  /*6ce0*/  LEA.HI R6, R0, R23, RZ, 0x7 ;  /* 0x0000001700067211 */ /* 0x000fc800078f38ff */
[C---:B------:R-:W-:Y:S01]  /*6cf0*/  LOP3.LUT R0, R6.reuse, 0xfffff80, RZ, 0xc0, !PT ;  /* 0x0fffff8006007812 */ /* 0x040fe200078ec0ff */
[----:B--2---:R-:W-:Y:S01]  /*6d00*/  IMAD.SHL.U32 R3, R6, 0x40, RZ ;  /* 0x0000004006037824 */ /* 0x004fe200078e00ff */
[----:B------:R-:W1:Y:S03]  /*6d10*/  @P1 LDC R4, c[0x0][0x854] ;  /* 0x00021500ff041b82 */ /* 0x000e660000000800 */
[----:B------:R-:W-:Y:S01]  /*6d20*/  IMAD.IADD R0, R23, 0x1, -R0 ;  /* 0x0000000117007824 */ /* 0x000fe200078e0a00 */
[----:B------:R-:W-:-:S05]  /*6d30*/  LOP3.LUT R3, R3, 0x3fffe000, RZ, 0xc0, !PT ;  /* 0x3fffe00003037812 */ /* 0x000fca00078ec0ff */
[----:B------:R-:W-:Y:S01]  /*6d40*/  IMAD R3, R0, 0x4, R3 ;  /* 0x0000000400037824 */ /* 0x000fe200078e0203 */
[----:B------:R-:W2:Y:S04]  /*6d50*/  @P1 LDC R5, c[0x0][0x858] ;  /* 0x00021600ff051b82 */ /* 0x000ea80000000800 */
[----:B------:R-:W-:-:S05]  /*6d60*/  LEA R6, R3, UR4, 0x2 ;  /* 0x0000000403067c11 */ /* 0x000fca000f8e10ff */
[----:B------:R3:W-:Y:S04]  /*6d70*/  STS.128 [R6], R24 ;  /* 0x0000001806007388 */ /* 0x0007e80000000c00 */
[----:B------:R3:W-:Y:S01]  /*6d80*/  STS.128 [R6+0x800], R28 ;  /* 0x0008001c06007388 */ /* 0x0007e20000000c00 */
[----:B-1----:R-:W-:-:S03]  /*6d90*/  @P1 IMAD.HI.U32 R0, R7, R4, RZ ;  /* 0x0000000407001227 */ /* 0x002fc600078e00ff */
[----:B------:R3:W-:Y:S04]  /*6da0*/  STS.128 [R6+0x1000], R32 ;  /* 0x0010002006007388 */ /* 0x0007e80000000c00 */
[----:B------:R3:W-:Y:S01]  /*6db0*/  STS.128 [R6+0x1800], R36 ;  /* 0x0018002406007388 */ /* 0x0007e20000000c00 */
[----:B--2---:R-:W-:Y:S01]  /*6dc0*/  @P1 SHF.R.U32.HI R7, RZ, R5, R0 ;  /* 0x00000005ff071219 */ /* 0x004fe20000011600 */
[----:B------:R-:W-:Y:S02]  /*6dd0*/  IMAD.SHL.U32 R5, R8, 0x4000, RZ ;  /* 0x0000400008057824 */ /* 0x000fe400078e00ff */
[----:B------:R3:W-:Y:S01]  /*6de0*/  STS.128 [R6+0x2000], R40 ;  /* 0x0020002806007388 */ /* 0x0007e20000000c00 */
[----:B------:R-:W-:-:S03]  /*6df0*/  SHF.R.S32.HI R9, RZ, 0x1f, R7 ;  /* 0x0000001fff097819 */ /* 0x000fc60000011407 */
[----:B------:R3:W-:Y:S02]  /*6e00*/  STS.128 [R6+0x2800], R44 ;  /* 0x0028002c06007388 */ /* 0x0007e40000000c00 */
[----:B------:R-:W-:Y:S02]  /*6e10*/  IMAD R0, R9, R10, RZ ;  /* 0x0000000a09007224 */ /* 0x000fe400078e02ff */
        /* <DEDUP_REMOVED lines=15> */
[----:B-1----:R-:W1:Y:S01]  /*6f10*/  FENCE.VIEW.ASYNC.S ;  /* 0x00000000000073c6 */ /* 0x002e620000000000 */
[----:B------:R-:W-:-:S05]  /*6f20*/  @P0 IMAD R2, R152, 0x80, R2 ;  /* 0x0000008098020824 */ /* 0x000fca00078e0202 */
[----:B------:R-:W-:-:S04]  /*6f30*/  @P0 SHF.R.S32.HI R3, RZ, 0x1f, R2 ;  /* 0x0000001fff030819 */ /* 0x000fc80000011402 */
[----:B------:R-:W-:-:S05]  /*6f40*/  @P0 LEA.HI R3, R3, R2, RZ, 0x7 ;  /* 0x0000000203030211 */ /* 0x000fca00078f38ff */
[----:B------:R-:W-:-:S05]  /*6f50*/  @P0 IMAD.SHL.U32 R3, R3, 0x80, RZ ;  /* 0x0000008003030824 */ /* 0x000fca00078e00ff */
[----:B------:R-:W-:-:S04]  /*6f60*/  @P0 LOP3.LUT R2, R3, 0xffffc000, RZ, 0xc0, !PT ;  /* 0xffffc00003020812 */ /* 0x000fc800078ec0ff */
[----:B------:R-:W-:Y:S02]  /*6f70*/  @P0 SHF.R.S32.HI R3, RZ, 0x1f, R2 ;  /* 0x0000001fff030819 */ /* 0x000fe40000011402 */
[----:B------:R-:W-:Y:S01]  /*6f80*/  @!P0 CS2R R2, SRZ ;  /* 0x0000000000028805 */ /* 0x000fe2000001ff00 */
[----:B-1----:R-:W-:Y:S05]  /*6f90*/  BAR.SYNC.DEFER_BLOCKING 0x1, 0x100 ;  /* 0x0044000000007b1d */ /* 0x002fea0000010000 */
[----:B------:R-:W-:Y:S01]  /*6fa0*/  IADD3 R4, P1, R5, R2, RZ ;  /* 0x0000000205047210 */ /* 0x000fe20007f3e0ff */
[----:B------:R-:W-:Y:S02]  /*6fb0*/  IMAD R2, R9, R14, RZ ;  /* 0x0000000e09027224 */ /* 0x000fe400078e02ff */
[----:B------:R-:W-:Y:S01]  /*6fc0*/  IMAD R9, R7, R11, R0 ;  /* 0x0000000b07097224 */ /* 0x000fe200078e0200 */
[----:B------:R-:W-:Y:S01]  /*6fd0*/  LEA.HI.X.SX32 R5, R5, R3, 0x1, P1 ;  /* 0x0000000305057211 */ /* 0x000fe200008f0eff */
[C---:B------:R-:W-:Y:S01]  /*6fe0*/  IMAD R11, R7.reuse, R15, R2 ;  /* 0x0000000f070b7224 */ /* 0x040fe200078e0202 */
[----:B------:R-:W-:Y:S01]  /*6ff0*/  SHF.R.S32.HI R0, RZ, 0x1f, R152 ;  /* 0x0000001fff007819 */ /* 0x000fe20000011498 */
[----:B------:R-:W-:-:S04]  /*7000*/  IMAD.WIDE.U32 R2, R7, R10, R4 ;  /* 0x0000000a07027225 */ /* 0x000fc800078e0004 */
[----:B------:R-:W-:Y:S01]  /*7010*/  IMAD.IADD R3, R3, 0x1, R9 ;  /* 0x0000000103037824 */ /* 0x000fe200078e0209 */
[----:B------:R-:W-:Y:S01]  /*7020*/  SEL R9, R0, RZ, !P0 ;  /* 0x000000ff00097207 */ /* 0x000fe20004000000 */
[----:B------:R-:W-:Y:S01]  /*7030*/  IMAD.WIDE.U32 R4, R7, R14, R4 ;  /* 0x0000000e07047225 */ /* 0x000fe200078e0004 */
[----:B------:R-:W-:Y:S02]  /*7040*/  SEL R7, R152, RZ, !P0 ;  /* 0x000000ff98077207 */ /* 0x000fe40004000000 */
[----:B------:R-:W-:Y:S01]  /*7050*/  ISETP.NE.AND P0, PT, R23, RZ, PT ;  /* 0x000000ff1700720c */ /* 0x000fe20003f05270 */
[----:B------:R-:W-:Y:S02]  /*7060*/  IMAD.IADD R5, R5, 0x1, R11 ;  /* 0x0000000105057824 */ /* 0x000fe400078e020b */
[C---:B------:R-:W-:Y:S02]  /*7070*/  IMAD R0, R9.reuse, R12, RZ ;  /* 0x0000000c09007224 */ /* 0x040fe400078e02ff */
[----:B------:R-:W-:-:S02]  /*7080*/  IMAD R8, R9, R16, RZ ;  /* 0x0000001009087224 */ /* 0x000fc400078e02ff */
[----:B------:R-:W-:-:S04]  /*7090*/  IMAD.WIDE.U32 R2, R7, R12, R2 ;  /* 0x0000000c07027225 */ /* 0x000fc800078e0002 */
[----:B------:R-:W-:Y:S01]  /*70a0*/  IMAD.WIDE.U32 R4, R7, R16, R4 ;  /* 0x0000001007047225 */ /* 0x000fe200078e0004 */
[----:B------:R-:W-:-:S03]  /*70b0*/  LEA R18, P1, R2, R18, 0x2 ;  /* 0x0000001202127211 */ /* 0x000fc600078210ff */
[C---:B------:R-:W-:Y:S01]  /*70c0*/  IMAD R9, R7.reuse, R13, R0 ;  /* 0x0000000d07097224 */ /* 0x040fe200078e0200 */
[----:B------:R-:W-:Y:S01]  /*70d0*/  LEA R20, P2, R4, R20, 0x2 ;  /* 0x0000001404147211 */ /* 0x000fe200078410ff */
[----:B------:R-:W-:Y:S02]  /*70e0*/  IMAD R7, R7, R17, R8 ;  /* 0x0000001107077224 */ /* 0x000fe400078e0208 */
[----:B------:R-:W-:Y:S02]  /*70f0*/  IMAD.IADD R3, R3, 0x1, R9 ;  /* 0x0000000103037824 */ /* 0x000fe400078e0209 */
[----:B------:R-:W-:-:S03]  /*7100*/  IMAD.IADD R0, R5, 0x1, R7 ;  /* 0x0000000105007824 */ /* 0x000fc600078e0207 */
[----:B------:R-:W-:Y:S02]  /*7110*/  LEA.HI.X R3, R2, R19, R3, 0x2, P1 ;  /* 0x0000001302037211 */ /* 0x000fe400008f1403 */
[----:B------:R-:W-:Y:S01]  /*7120*/  LEA.HI.X R0, R4, R21, R0, 0x2, P2 ;  /* 0x0000001504007211 */ /* 0x000fe200010f1400 */
[----:B---3--:R-:W-:Y:S06]  /*7130*/  @P0 BRA `(.L_x_875) ;  /* 0x0000000000340947 */ /* 0x008fec0003800000 */
[----:B------:R-:W-:Y:S01]  /*7140*/  R2UR UR6, R20 ;  /* 0x00000000140672ca */ /* 0x000fe200000e0000 */
[----:B------:R-:W-:Y:S01]  /*7150*/  UMOV UR5, 0x1000 ;  /* 0x0000100000057882 */ /* 0x000fe20000000000 */
[----:B------:R-:W-:Y:S01]  /*7160*/  R2UR UR7, R0 ;  /* 0x00000000000772ca */ /* 0x000fe200000e0000 */
[----:B------:R-:W-:Y:S01]  /*7170*/  UMOV UR8, 0x0 ;  /* 0x0000000000087882 */ /* 0x000fe20000000000 */
[----:B------:R-:W-:Y:S01]  /*7180*/  PLOP3.LUT P0, PT, PT, PT, PT, 0x80, 0x0 ;  /* 0x000000000000781c */ /* 0x000fe20003f0f070 */
[----:B------:R-:W-:-:S12]  /*7190*/  UMOV UR9, 0x14f00000 ;  /* 0x14f0000000097882 */ /* 0x000fd80000000000 */
.L_x_876:
[----:B------:R-:W-:Y:S01]  /*71a0*/  @P0 ELECT P1, URZ, PT ;  /* 0x00000000003f082f */ /* 0x000fe20003820000 */
[----:B------:R1:W-:-:S12]  /*71b0*/  UBLKRED.G.S.ADD.F32.RN [UR6], [UR4], UR5, desc[UR8] ;  /* 0x00000806040073bb */ /* 0x0003d800080a1405 */
[----:B------:R-:W-:Y:S02]  /*71c0*/  @P1 PLOP3.LUT P0, PT, P1, PT, PT, 0x8, 0x0 ;  /* 0x000000000000181c */ /* 0x000fe40000f0e170 */
[----:B------:R-:W-:-:S11]  /*71d0*/  PLOP3.LUT P1, PT, PT, PT, PT, 0x8, 0x0 ;  /* 0x000000000000781c */ /* 0x000fd60003f2e170 */
[----:B-1----:R-:W-:Y:S05]  /*71e0*/  @P0 BRA.U.ANY `(.L_x_876) ;  /* 0xfffffffd00ec0947 */ /* 0x002fea000393ffff */
[----:B------:R0:W-:Y:S01]  /*71f0*/  UTMACMDFLUSH ;  /* 0x00000000000079b7 */ /* 0x0001e20000000000 */
[----:B------:R-:W-:-:S04]  /*7200*/  DEPBAR.LE SB0, 0x0 ;  /* 0x000080000000791a */ /* 0x000fc80000000000 */
.L_x_875:
[----:B------:R-:W-:Y:S05]  /*7210*/  BSYNC B0 ;  /* 0x0000000000007941 */ /* 0x000fea0003800000 */
.L_x_874:
[----:B------:R-:W-:Y:S01]  /*7220*/  BAR.SYNC.DEFER_BLOCKING 0x1, 0x100 ;  /* 0x0044000000007b1d */ /* 0x000fe20000010000 */
[----:B------:R-:W-:-:S05]  /*7230*/  ISETP.NE.AND P0, PT, R22, 0x80, PT ;  /* 0x000000801600780c */ /* 0x000fca0003f05270 */
        /* <DEDUP_REMOVED lines=28> */
[----:B------:R-:W-:Y:S01]  /*7400*/  PLOP3.LUT P0, PT, PT, PT, PT, 0x80, 0x0 ;  /* 0x000000000000781c */ /* 0x000fe20003f0f070 */
[----:B------:R-:W-:-:S12]  /*7410*/  UMOV UR9, 0x14f00000 ;  /* 0x14f0000000097882 */ /* 0x000fd80000000000 */
.L_x_877:
        /* <DEDUP_REMOVED lines=8> */
.L_x_845:
        /* <DEDUP_REMOVED lines=20> */
.L_x_879:
        /* <DEDUP_REMOVED lines=13> */
.L_x_881:
[----:B------:R-:W-:-:S05]  /*76b0*/  ULDC UR5, c[0x0][0x8c4] ;  /* 0x0002310000057ab9 */ /* 0x000fca0000000800 */
.L_x_880:
        /* <DEDUP_REMOVED lines=40> */
.L_x_882:
        /* <DEDUP_REMOVED lines=49> */
.L_x_896:
        /* <DEDUP_REMOVED lines=21> */
.L_x_885:
[----:B------:R-:W-:Y:S05]  /*7da0*/  BSYNC B0 ;  /* 0x0000000000007941 */ /* 0x000fea0003800000 */
.L_x_884:
        /* <DEDUP_REMOVED lines=13> */
.L_x_887:
[----:B------:R-:W-:Y:S05]  /*7e80*/  BSYNC B0 ;  /* 0x0000000000007941 */ /* 0x000fea0003800000 */
.L_x_886:
[----:B------:R-:W-:Y:S06]  /*7e90*/  BAR.ARV 0xa, 0xa0 ;  /* 0x0282800000007b1d */ /* 0x000fec0000002000 */
[----:B------:R-:W-:Y:S04]  /*7ea0*/  BSSY B0, `(.L_x_888) ;  /* 0x0000003000007945 */ /* 0x000fe80003800000 */
[----:B------:R-:W-:Y:S05]  /*7eb0*/  @!P0 BRA `(.L_x_889) ;  /* 0x0000000000048947 */ /* 0x000fea0003800000 */
[----:B------:R-:W-:-:S04]  /*7ec0*/  DEPBAR.LE SB0, 0x0 ;  /* 0x000080000000791a */ /* 0x000fc80000000000 */
.L_x_889:
[----:B------:R-:W-:Y:S05]  /*7ed0*/  BSYNC B0 ;  /* 0x0000000000007941 */ /* 0x000fea0003800000 */
.L_x_888:
        /* <DEDUP_REMOVED lines=13> */
.L_x_891:
[----:B------:R-:W-:Y:S05]  /*7fb0*/  BSYNC B0 ;  /* 0x0000000000007941 */ /* 0x000fea0003800000 */
.L_x_890:
        /* <DEDUP_REMOVED lines=13> */
.L_x_893:
[----:B------:R-:W-:Y:S05]  /*8090*/  BSYNC B0 ;  /* 0x0000000000007941 */ /* 0x000fea0003800000 */
.L_x_892:
[----:B------:R-:W-:Y:S01]  /*80a0*/  VIADD R0, R0, 0xfffffffe ;  /* 0xfffffffe00007836 */ /* 0x000fe20000000000 */
[----:B------:R-:W-:Y:S06]  /*80b0*/  BAR.ARV 0xa, 0xa0 ;  /* 0x0282800000007b1d */ /* 0x000fec0000002000 */
[----:B------:R-:W-:Y:S01]  /*80c0*/  BSSY B0, `(.L_x_894) ;  /* 0x0000004000007945 */ /* 0x000fe20003800000 */
[----:B------:R-:W-:-:S03]  /*80d0*/  ISETP.NE.AND P1, PT, R0, RZ, PT ;  /* 0x000000ff0000720c */ /* 0x000fc60003f25270 */
[----:B------:R-:W-:Y:S10]  /*80e0*/  @!P0 BRA `(.L_x_895) ;  /* 0x0000000000048947 */ /* 0x000ff40003800000 */
[----:B------:R-:W-:-:S04]  /*80f0*/  DEPBAR.LE SB0, 0x0 ;  /* 0x000080000000791a */ /* 0x000fc80000000000 */
.L_x_895:
[----:B------:R-:W-:Y:S05]  /*8100*/  BSYNC B0 ;  /* 0x0000000000007941 */ /* 0x000fea0003800000 */
.L_x_894:
[----:B------:R-:W-:Y:S06]  /*8110*/  BAR.ARV 0xb, 0xa0 ;  /* 0x02c2800000007b1d */ /* 0x000fec0000002000 */
[----:B------:R-:W-:Y:S02]  /*8120*/  UIADD3 UR5, UR5, 0x2, URZ ;  /* 0x0000000205057890 */ /* 0x000fe4000fffe03f */
[----:B------:R-:W-:Y:S01]  /*8130*/  UIADD3 UR4, UR4, 0x1, URZ ;  /* 0x0000000104047890 */ /* 0x000fe2000fffe03f */
[----:B------:R-:W-:Y:S11]  /*8140*/  @P1 BRA `(.L_x_896) ;  /* 0xfffffff800c01947 */ /* 0x000ff6000383ffff */
[----:B------:R-:W-:-:S12]  /*8150*/  UIADD3 UR6, UR16, 0x5000, URZ ;  /* 0x0000500010067890 */ /* 0x000fd8000fffe03f */
.L_x_883:
        /* <DEDUP_REMOVED lines=19> */
.L_x_898:
[----:B------:R-:W-:Y:S05]  /*8290*/  BSYNC B0 ;  /* 0x0000000000007941 */ /* 0x000fea0003800000 */
.L_x_897:
        /* <DEDUP_REMOVED lines=19> */
.L_x_900:
[----:B------:R-:W-:Y:S05]  /*83d0*/  BSYNC B0 ;  /* 0x0000000000007941 */ /* 0x000fea0003800000 */
.L_x_899:
[----:B------:R-:W-:Y:S06]  /*83e0*/  BAR.ARV 0xa, 0xa0 ;  /* 0x0282800000007b1d */ /* 0x000fec0000002000 */
[----:B------:R-:W-:Y:S04]  /*83f0*/  BSSY B0, `(.L_x_901) ;  /* 0x0000003000007945 */ /* 0x000fe80003800000 */
[----:B------:R-:W-:Y:S05]  /*8400*/  @!P0 BRA `(.L_x_902) ;  /* 0x0000000000048947 */ /* 0x000fea0003800000 */
[----:B------:R-:W-:-:S04]  /*8410*/  DEPBAR.LE SB0, 0x0 ;  /* 0x000080000000791a */ /* 0x000fc80000000000 */
.L_x_902:
[----:B------:R-:W-:Y:S05]  /*8420*/  BSYNC B0 ;  /* 0x0000000000007941 */ /* 0x000fea0003800000 */
.L_x_901:
[----:B------:R-:W-:Y:S06]  /*8430*/  BAR.ARV 0xb, 0xa0 ;  /* 0x02c2800000007b1d */ /* 0x000fec0000002000 */
[----:B------:R-:W-:Y:S05]  /*8440*/  BRA `(.L_x_850) ;  /* 0x0000002000a87947 */ /* 0x000fea0003800000 */
.L_x_878:
        /* <DEDUP_REMOVED lines=10> */
.L_x_903:
        /* <DEDUP_REMOVED lines=10> */
.L_x_905:
[----:B------:R-:W3:Y:S02]  /*8590*/  LDC R5, c[0x0][0x8c4] ;  /* 0x00023100ff057b82 */ /* 0x000ee40000000800 */
.L_x_904:
        /* <DEDUP_REMOVED lines=46> */
.L_x_907:
        /* <DEDUP_REMOVED lines=66> */
.L_x_937:
        /* <DEDUP_REMOVED lines=9> */
.L_x_910:
        /* <DEDUP_REMOVED lines=84> */
.L_x_921:
[----:B------:R-:W-:-:S04]  /*9270*/  SHF.L.U32 R21, R10, 0x1f, RZ ;  /* 0x0000001f0a157819 */ /* 0x000fc800000006ff */
[----:B-1----:R-:W1:Y:S02]  /*9280*/  SYNCS.PHASECHK.TRANS64.TRYWAIT P1, [R12+URZ+0x38840], R21 ;  /* 0x038840150c0075a7 */ /* 0x002e64000802017f */
[----:B-12--5:R-:W-:Y:S05]  /*9290*/  @!P1 BRA `(.L_x_913) ;  /* 0x0000001400949947 */ /* 0x026fea0003800000 */
.L_x_938:
[----:B------:R-:W-:Y:S05]  /*92a0*/  @P0 BRA `(.L_x_914) ;  /* 0x0000000000140947 */ /* 0x000fea0003800000 */
[----:B------:R-:W-:Y:S01]  /*92b0*/  ISETP.NE.AND P1, PT, R20, RZ, PT ;  /* 0x000000ff1400720c */ /* 0x000fe20003f25270 */
[----:B------:R-:W-:-:S04]  /*92c0*/  IMAD.MOV.U32 R3, RZ, RZ, 0x5140 ;  /* 0x00005140ff037424 */ /* 0x000fc800078e00ff */
[----:B------:R3:W-:Y:S08]  /*92d0*/  SYNCS.ARRIVE.TRANS64 RZ, [R12+URZ+0x38830], R3 ;  /* 0x038830030cff79a7 */ /* 0x0007f0000800003f */
[----:B------:R-:W-:Y:S05]  /*92e0*/  @!P1 BRA `(.L_x_914) ;  /* 0x0000000000049947 */ /* 0x000fea0003800000 */
[----:B------:R-:W-:Y:S01]  /*92f0*/  BPT.TRAP 0x1 ;  /* 0x000000040000795c */ /* 0x000fe20000300000 */
.L_x_914:
        /* <DEDUP_REMOVED lines=37> */
.L_x_939:
[----:B------:R-:W-:Y:S05]  /*9550*/  @P0 BRA `(.L_x_916) ;  /* 0x0000000000140947 */ /* 0x000fea0003800000 */
[----:B------:R-:W-:Y:S01]  /*9560*/  ISETP.NE.AND P1, PT, R20, RZ, PT ;  /* 0x000000ff1400720c */ /* 0x000fe20003f25270 */
[----:B------:R-:W-:-:S04]  /*9570*/  IMAD.MOV.U32 R2, RZ, RZ, 0x5140 ;  /* 0x00005140ff027424 */ /* 0x000fc800078e00ff */
[----:B------:R3:W-:Y:S08]  /*9580*/  SYNCS.ARRIVE.TRANS64 RZ, [R12+URZ+0x38818], R2 ;  /* 0x038818020cff79a7 */ /* 0x0007f0000800003f */
[----:B------:R-:W-:Y:S05]  /*9590*/  @!P1 BRA `(.L_x_916) ;  /* 0x0000000000049947 */ /* 0x000fea0003800000 */
[----:B------:R-:W-:Y:S01]  /*95a0*/  BPT.TRAP 0x1 ;  /* 0x000000040000795c */ /* 0x000fe20000300000 */
.L_x_916:
        /* <DEDUP_REMOVED lines=29> */
.L_x_940:
        /* <DEDUP_REMOVED lines=9> */
.L_x_918:
        /* <DEDUP_REMOVED lines=31> */
.L_x_942:
[----:B------:R-:W-:Y:S05]  /*9a00*/  @P0 BRA `(.L_x_920) ;  /* 0x0000000000140947 */ /* 0x000fea0003800000 */
[----:B------:R-:W-:Y:S01]  /*9a10*/  ISETP.NE.AND P1, PT, R20, RZ, PT ;  /* 0x000000ff1400720c */ /* 0x000fe20003f25270 */
[----:B-1----:R-:W-:-:S04]  /*9a20*/  IMAD.MOV.U32 R5, RZ, RZ, 0x5140 ;  /* 0x00005140ff057424 */ /* 0x002fc800078e00ff */
[----:B------:R2:W-:Y:S08]  /*9a30*/  SYNCS.ARRIVE.TRANS64 RZ, [R12+URZ+0x38810], R5 ;  /* 0x038810050cff79a7 */ /* 0x0005f0000800003f */
[----:B------:R-:W-:Y:S05]  /*9a40*/  @!P1 BRA `(.L_x_920) ;  /* 0x0000000000049947 */ /* 0x000fea0003800000 */
[----:B------:R-:W-:Y:S01]  /*9a50*/  BPT.TRAP 0x1 ;  /* 0x000000040000795c */ /* 0x000fe20000300000 */
.L_x_920:
        /* <DEDUP_REMOVED lines=29> */
.L_x_912:
[----:B--2---:R-:W2:Y:S02]  /*9c30*/  LDL.LU R4, [R1] ;  /* 0x0000000001047983 */ /* 0x004ea40000300800 */
[----:B--2---:R-:W-:-:S13]  /*9c40*/  ISETP.NE.AND P1, PT, R4, RZ, PT ;  /* 0x000000ff0400720c */ /* 0x004fda0003f25270 */
[----:B------:R-:W-:Y:S05]  /*9c50*/  @!P1 BRA `(.L_x_911) ;  /* 0x0000000400309947 */ /* 0x000fea0003800000 */
[----:B------:R-:W-:-:S04]  /*9c60*/  SHF.L.U32 R13, R10, 0x1f, RZ ;  /* 0x0000001f0a0d7819 */ /* 0x000fc800000006ff */
[----:B------:R-:W1:Y:S02]  /*9c70*/  SYNCS.PHASECHK.TRANS64.TRYWAIT P1, [R12+URZ+0x38840], R13 ;  /* 0x0388400d0c0075a7 */ /* 0x000e64000802017f */
[----:B-1----:R-:W-:Y:S05]  /*9c80*/  @!P1 BRA `(.L_x_922) ;  /* 0x0000000c006c9947 */ /* 0x002fea0003800000 */
.L_x_943:
[----:B------:R-:W-:Y:S05]  /*9c90*/  @P0 BRA `(.L_x_923) ;  /* 0x0000000000140947 */ /* 0x000fea0003800000 */
[----:B------:R-:W-:Y:S01]  /*9ca0*/  ISETP.NE.AND P1, PT, R20, RZ, PT ;  /* 0x000000ff1400720c */ /* 0x000fe20003f25270 */
[----:B------:R-:W-:-:S04]  /*9cb0*/  IMAD.MOV.U32 R5, RZ, RZ, 0x5140 ;  /* 0x00005140ff057424 */ /* 0x000fc800078e00ff */
[----:B------:R2:W-:Y:S08]  /*9cc0*/  SYNCS.ARRIVE.TRANS64 RZ, [R12+URZ+0x38830], R5 ;  /* 0x038830050cff79a7 */ /* 0x0005f0000800003f */
[----:B------:R-:W-:Y:S05]  /*9cd0*/  @!P1 BRA `(.L_x_923) ;  /* 0x0000000000049947 */ /* 0x000fea0003800000 */
[----:B------:R-:W-:Y:S01]  /*9ce0*/  BPT.TRAP 0x1 ;  /* 0x000000040000795c */ /* 0x000fe20000300000 */
.L_x_923:
        /* <DEDUP_REMOVED lines=34> */
.L_x_944:
[----:B------:R-:W-:Y:S05]  /*9f10*/  @P0 BRA `(.L_x_925) ;  /* 0x0000000000140947 */ /* 0x000fea0003800000 */
[----:B------:R-:W-:Y:S01]  /*9f20*/  ISETP.NE.AND P0, PT, R20, RZ, PT ;  /* 0x000000ff1400720c */ /* 0x000fe20003f05270 */
[----:B------:R-:W-:-:S04]  /*9f30*/  IMAD.MOV.U32 R5, RZ, RZ, 0x5140 ;  /* 0x00005140ff057424 */ /* 0x000fc800078e00ff */
[----:B------:R3:W-:Y:S08]  /*9f40*/  SYNCS.ARRIVE.TRANS64 RZ, [R12+URZ+0x38818], R5 ;  /* 0x038818050cff79a7 */ /* 0x0007f0000800003f */
[----:B------:R-:W-:Y:S05]  /*9f50*/  @!P0 BRA `(.L_x_925) ;  /* 0x0000000000048947 */ /* 0x000fea0003800000 */
[----:B------:R-:W-:Y:S01]  /*9f60*/  BPT.TRAP 0x1 ;  /* 0x000000040000795c */ /* 0x000fe20000300000 */
.L_x_925:
        /* <DEDUP_REMOVED lines=27> */
.L_x_911:
[----:B-----5:R-:W-:Y:S01]  /*a120*/  IMAD R4, R0, 0x8, R12 ;  /* 0x0000000800047824 */ /* 0x020fe200078e020c */
[----:B------:R-:W-:Y:S01]  /*a130*/  SHF.L.U32 R3, R10, 0x1f, RZ ;  /* 0x0000001f0a037819 */ /* 0x000fe200000006ff */
[----:B------:R-:W3:Y:S03]  /*a140*/  S2R R2, SR_TID.X ;  /* 0x0000000000027919 */ /* 0x000ee60000002100 */
[----:B------:R-:W4:Y:S01]  /*a150*/  SYNCS.PHASECHK.TRANS64.TRYWAIT P0, [R4+URZ+0x38840], R3 ;  /* 0x03884003040075a7 */ /* 0x000f22000800017f */
[----:B---3--:R-:W-:-:S04]  /*a160*/  LOP3.LUT R2, R2, 0x7f, RZ, 0xc0, !PT ;  /* 0x0000007f02027812 */ /* 0x008fc800078ec0ff */
[----:B------:R-:W-:Y:S01]  /*a170*/  ISETP.NE.AND P1, PT, R2, RZ, PT ;  /* 0x000000ff0200720c */ /* 0x000fe20003f25270 */
[----:B----4-:R-:W-:-:S12]  /*a180*/  @!P0 BRA `(.L_x_926) ;  /* 0x0000000800548947 */ /* 0x010fd80003800000 */
.L_x_945:
[----:B------:R-:W-:Y:S05]  /*a190*/  @P1 BRA `(.L_x_927) ;  /* 0x0000000000181947 */ /* 0x000fea0003800000 */
[----:B------:R-:W4:Y:S01]  /*a1a0*/  S2R R2, SR_TID.X ;  /* 0x0000000000027919 */ /* 0x000f220000002100 */
[----:B---3--:R-:W-:-:S04]  /*a1b0*/  IMAD.MOV.U32 R3, RZ, RZ, 0x5140 ;  /* 0x00005140ff037424 */ /* 0x008fc800078e00ff */
[----:B------:R3:W-:Y:S01]  /*a1c0*/  SYNCS.ARRIVE.TRANS64 RZ, [R4+URZ+0x38830], R3 ;  /* 0x0388300304ff79a7 */ /* 0x0007e2000800003f */
[----:B----4-:R-:W-:-:S13]  /*a1d0*/  LOP3.LUT P0, RZ, R2, 0x1f, RZ, 0xc0, !PT ;  /* 0x0000001f02ff7812 */ /* 0x010fda000780c0ff */
[----:B---3--:R-:W-:Y:S05]  /*a1e0*/  @!P0 BRA `(.L_x_927) ;  /* 0x0000000000048947 */ /* 0x008fea0003800000 */
[----:B------:R-:W-:Y:S01]  /*a1f0*/  BPT.TRAP 0x1 ;  /* 0x000000040000795c */ /* 0x000fe20000300000 */
.L_x_927:
        /* <DEDUP_REMOVED lines=41> */
.L_x_908:
[----:B------:R-:W-:Y:S05]  /*a490*/  BSYNC B0 ;  /* 0x0000000000007941 */ /* 0x000fea0003800000 */
.L_x_906:
[----:B------:R-:W-:-:S03]  /*a4a0*/  UMOV UR6, 0xffffffff ;  /* 0xffffffff00067882 */ /* 0x000fc60000000000 */
[----:B------:R-:W-:Y:S05]  /*a4b0*/  BRA.DIV UR6, `(.L_x_928) ;  /* 0x00000006069c7947 */ /* 0x000fea000b800000 */
[----:B------:R-:W-:-:S13]  /*a4c0*/  ELECT P0, URZ, PT ;  /* 0x00000000003f782f */ /* 0x000fda0003800000 */
.L_x_948:
[----:B------:R-:W-:Y:S05]  /*a4d0*/  @!P0 BRA `(.L_x_850) ;  /* 0x0000000000848947 */ /* 0x000fea0003800000 */
[----:B----4-:R-:W3:Y:S02]  /*a4e0*/  LDL.LU R2, [R1+0x8] ;  /* 0x0000080001027983 */ /* 0x010ee40000300800 */
[----:B---3--:R-:W-:-:S04]  /*a4f0*/  LOP3.LUT R2, R2, 0x2, RZ, 0xfc, !PT ;  /* 0x0000000202027812 */ /* 0x008fc800078efcff */
[----:B------:R-:W-:-:S13]  /*a500*/  ISETP.NE.AND P0, PT, R2, 0x3, PT ;  /* 0x000000030200780c */ /* 0x000fda0003f05270 */
[----:B------:R-:W-:Y:S05]  /*a510*/  @!P0 BRA `(.L_x_929) ;  /* 0x0000000000048947 */ /* 0x000fea0003800000 */
[----:B--2---:R-:W-:Y:S01]  /*a520*/  BPT.TRAP 0x1 ;  /* 0x000000040000795c */ /* 0x004fe20000300000 */
.L_x_929:
        /* <DEDUP_REMOVED lines=15> */
.L_x_949:
[----:B------:R-:W3:Y:S02]  /*a620*/  SYNCS.PHASECHK.TRANS64.TRYWAIT P1, [R11+URZ], R2 ;  /* 0x000000020b0075a7 */ /* 0x000ee4000802017f */
[----:B---3--:R-:W-:Y:S05]  /*a630*/  @!P1 BRA `(.L_x_931) ;  /* 0x0000000400749947 */ /* 0x008fea0003800000 */
.L_x_950:
[----:B------:R-:W-:Y:S05]  /*a640*/  @!P0 BRA `(.L_x_932) ;  /* 0x0000000000048947 */ /* 0x000fea0003800000 */
[----:B--2---:R-:W-:Y:S01]  /*a650*/  BPT.TRAP 0x1 ;  /* 0x000000040000795c */ /* 0x004fe20000300000 */
.L_x_932:
[----:B------:R-:W-:-:S04]  /*a660*/  VIADD R0, R6, 0x38840 ;  /* 0x0003884006007836 */ /* 0x000fc80000000000 */
[----:B------:R-:W-:-:S04]  /*a670*/  IMAD R9, R9, 0x8, R0 ;  /* 0x0000000809097824 */ /* 0x000fc800078e0200 */
[----:B------:R-:W4:Y:S02]  /*a680*/  SYNCS.PHASECHK.TRANS64.TRYWAIT P0, [R9+URZ], R4 ;  /* 0x00000004090075a7 */ /* 0x000f24000800017f */
[----:B----4-:R-:W-:Y:S05]  /*a690*/  @!P0 BRA `(.L_x_933) ;  /* 0x0000000400708947 */ /* 0x010fea0003800000 */
.L_x_951:
[----:B------:R-:W-:-:S07]  /*a6a0*/  IMAD R3, R3, 0x8, R0 ;  /* 0x0000000803037824 */ /* 0x000fce00078e0200 */
.L_x_934:
[----:B------:R1:W1:Y:S02]  /*a6b0*/  SYNCS.PHASECHK.TRANS64.TRYWAIT P0, [R3+URZ], R2 ;  /* 0x00000002030075a7 */ /* 0x000264000800017f */
[----:B-1----:R-:W-:Y:S05]  /*a6c0*/  @!P0 NANOSLEEP.SYNCS 0x989680 ;  /* 0x009896800000895d */ /* 0x002fea0003900000 */
[----:B------:R-:W1:Y:S02]  /*a6d0*/  @!P0 SYNCS.PHASECHK.TRANS64 P0, [R3+URZ], R2 ;  /* 0x00000002030085a7 */ /* 0x000e64000800007f */
[----:B-1----:R-:W-:Y:S05]  /*a6e0*/  @!P0 BRA `(.L_x_934) ;  /* 0xfffffffc00f08947 */ /* 0x002fea000383ffff */
.L_x_850:
[----:B--2---:R-:W-:Y:S05]  /*a6f0*/  BSYNC B6 ;  /* 0x0000000000067941 */ /* 0x004fea0003800000 */
.L_x_844:
[----:B------:R-:W-:Y:S05]  /*a700*/  EXIT ;  /* 0x000000000000794d */ /* 0x000fea0003800000 */
.L_x_860:
[----:B------:R-:W-:Y:S02]  /*a710*/  IMAD.MOV.U32 R12, RZ, RZ, RZ ;  /* 0x000000ffff0c7224 */ /* 0x000fe400078e00ff */
[----:B------:R-:W-:Y:S02]  /*a720*/  IMAD.MOV.U32 R11, RZ, RZ, 0x1f ;  /* 0x0000001fff0b7424 */ /* 0x000fe400078e00ff */
[----:B------:R-:W-:-:S07]  /*a730*/  IMAD.MOV.U32 R15, RZ, RZ, -0x1 ;  /* 0xffffffffff0f7424 */ /* 0x000fce00078e00ff */
[----:B------:R-:W-:Y:S05]  /*a740*/  WARPSYNC.COLLECTIVE R15, `(.L_x_935) ;  /* 0x000000000f087348 */ /* 0x000fea0003c00000 */
[----:B------:R1:W2:Y:S02]  /*a750*/  SHFL.IDX P6, R14, R13, R12, R11 ;  /* 0x0000000c0d0e7389 */ /* 0x0002a400000c000b */
[----:B-12---:R-:W-:Y:S01]  /*a760*/  ENDCOLLECTIVE ;  /* 0x000000000000791b */ /* 0x006fe20003800000 */
.L_x_935:
[----:B------:R-:W-:Y:S05]  /*a770*/  BRA `(.L_x_936) ;  /* 0xffffff6c00007947 */ /* 0x000fea000383ffff */
.L_x_862:
        /* <DEDUP_REMOVED lines=8> */
.L_x_866:
[----:B---3--:R3:W4:Y:S02]  /*a800*/  SYNCS.PHASECHK.TRANS64.TRYWAIT P1, [R3+URZ+0x38810], R154 ;  /* 0x0388109a030075a7 */ /* 0x008724000802017f */
[----:B----4-:R-:W-:Y:S05]  /*a810*/  @!P1 NANOSLEEP.SYNCS 0x989680 ;  /* 0x009896800000995d */ /* 0x010fea0003900000 */
[----:B------:R-:W4:Y:S02]  /*a820*/  @!P1 SYNCS.PHASECHK.TRANS64 P1, [R3+URZ+0x38810], R154 ;  /* 0x0388109a030095a7 */ /* 0x000f24000802007f */
[----:B----4-:R-:W-:Y:S05]  /*a830*/  @!P1 BRA `(.L_x_866) ;  /* 0xfffffffc00f09947 */ /* 0x010fea000383ffff */
[----:B------:R-:W-:Y:S05]  /*a840*/  BRA `(.L_x_865) ;  /* 0xffffff7400047947 */ /* 0x000fea000383ffff */
.L_x_870:
[----:B------:R1:W1:Y:S02]  /*a850*/  SYNCS.PHASECHK.TRANS64.TRYWAIT P1, [R3+URZ+0x38830], R154 ;  /* 0x0388309a030075a7 */ /* 0x000264000802017f */
[----:B-1----:R-:W-:Y:S05]  /*a860*/  @!P1 NANOSLEEP.SYNCS 0x989680 ;  /* 0x009896800000995d */ /* 0x002fea0003900000 */
[----:B------:R-:W1:Y:S02]  /*a870*/  @!P1 SYNCS.PHASECHK.TRANS64 P1, [R3+URZ+0x38830], R154 ;  /* 0x0388309a030095a7 */ /* 0x000e64000802007f */
[----:B-1----:R-:W-:Y:S05]  /*a880*/  @!P1 BRA `(.L_x_870) ;  /* 0xfffffffc00f09947 */ /* 0x002fea000383ffff */
[----:B------:R-:W-:Y:S05]  /*a890*/  BRA `(.L_x_869) ;  /* 0xffffff8400907947 */ /* 0x000fea000383ffff */
.L_x_909:
[----:B-1----:R1:W2:Y:S02]  /*a8a0*/  SYNCS.PHASECHK.TRANS64.TRYWAIT P1, [R12+URZ+0x38820], R3 ;  /* 0x038820030c0075a7 */ /* 0x0022a4000802017f */
[----:B--2---:R-:W-:Y:S05]  /*a8b0*/  @!P1 NANOSLEEP.SYNCS 0x989680 ;  /* 0x009896800000995d */ /* 0x004fea0003900000 */
[----:B------:R-:W2:Y:S02]  /*a8c0*/  @!P1 SYNCS.PHASECHK.TRANS64 P1, [R12+URZ+0x38820], R3 ;  /* 0x038820030c0095a7 */ /* 0x000ea4000802007f */
[----:B--2---:R-:W-:Y:S05]  /*a8d0*/  @!P1 BRA `(.L_x_909) ;  /* 0xfffffffc00f09947 */ /* 0x004fea000383ffff */
[----:B------:R-:W-:Y:S05]  /*a8e0*/  BRA `(.L_x_937) ;  /* 0xffffffe000ec7947 */ /* 0x000fea000383ffff */
.L_x_913:
[----:B-1----:R1:W3:Y:S02]  /*a8f0*/  SYNCS.PHASECHK.TRANS64.TRYWAIT P1, [R12+URZ+0x38840], R21 ;  /* 0x038840150c0075a7 */ /* 0x0022e4000802017f */
[----:B---3--:R-:W-:Y:S05]  /*a900*/  @!P1 NANOSLEEP.SYNCS 0x989680 ;  /* 0x009896800000995d */ /* 0x008fea0003900000 */
[----:B------:R-:W3:Y:S02]  /*a910*/  @!P1 SYNCS.PHASECHK.TRANS64 P1, [R12+URZ+0x38840], R21 ;  /* 0x038840150c0095a7 */ /* 0x000ee4000802007f */
[----:B---3--:R-:W-:Y:S05]  /*a920*/  @!P1 BRA `(.L_x_913) ;  /* 0xfffffffc00f09947 */ /* 0x008fea000383ffff */
[----:B------:R-:W-:Y:S05]  /*a930*/  BRA `(.L_x_938) ;  /* 0xffffffe800587947 */ /* 0x000fea000383ffff */
.L_x_915:
[----:B--2---:R2:W3:Y:S02]  /*a940*/  SYNCS.PHASECHK.TRANS64.TRYWAIT P1, [R12+URZ+0x38828], R21 ;  /* 0x038828150c0075a7 */ /* 0x0044e4000802017f */
[----:B---3--:R-:W-:Y:S05]  /*a950*/  @!P1 NANOSLEEP.SYNCS 0x989680 ;  /* 0x009896800000995d */ /* 0x008fea0003900000 */
[----:B------:R-:W3:Y:S02]  /*a960*/  @!P1 SYNCS.PHASECHK.TRANS64 P1, [R12+URZ+0x38828], R21 ;  /* 0x038828150c0095a7 */ /* 0x000ee4000802007f */
[----:B---3--:R-:W-:Y:S05]  /*a970*/  @!P1 BRA `(.L_x_915) ;  /* 0xfffffffc00f09947 */ /* 0x008fea000383ffff */
[----:B------:R-:W-:Y:S05]  /*a980*/  BRA `(.L_x_939) ;  /* 0xffffffe800f07947 */ /* 0x000fea000383ffff */
.L_x_917:
[----:B---3--:R3:W4:Y:S02]  /*a990*/  SYNCS.PHASECHK.TRANS64.TRYWAIT P1, [R12+URZ+0x38848], R21 ;  /* 0x038848150c0075a7 */ /* 0x008724000802017f */
[----:B----4-:R-:W-:Y:S05]  /*a9a0*/  @!P1 NANOSLEEP.SYNCS 0x989680 ;  /* 0x009896800000995d */ /* 0x010fea0003900000 */
[----:B------:R-:W4:Y:S02]  /*a9b0*/  @!P1 SYNCS.PHASECHK.TRANS64 P1, [R12+URZ+0x38848], R21 ;  /* 0x038848150c0095a7 */ /* 0x000f24000802007f */
[----:B----4-:R-:W-:Y:S05]  /*a9c0*/  @!P1 BRA `(.L_x_917) ;  /* 0xfffffffc00f09947 */ /* 0x010fea000383ffff */
[----:B------:R-:W-:Y:S05]  /*a9d0*/  BRA `(.L_x_940) ;  /* 0xffffffec00687947 */ /* 0x000fea000383ffff */
.L_x_919:
[----:B------:R-:W-:-:S07]  /*a9e0*/  SHF.L.U32 R5, R10, 0x1f, RZ ;  /* 0x0000001f0a057819 */ /* 0x000fce00000006ff */
.L_x_941:
[----:B-1----:R1:W2:Y:S02]  /*a9f0*/  SYNCS.PHASECHK.TRANS64.TRYWAIT P1, [R12+URZ+0x38820], R5 ;  /* 0x038820050c0075a7 */ /* 0x0022a4000802017f */
[----:B--2---:R-:W-:Y:S05]  /*aa00*/  @!P1 NANOSLEEP.SYNCS 0x989680 ;  /* 0x009896800000995d */ /* 0x004fea0003900000 */
[----:B------:R-:W2:Y:S02]  /*aa10*/  @!P1 SYNCS.PHASECHK.TRANS64 P1, [R12+URZ+0x38820], R5 ;  /* 0x038820050c0095a7 */ /* 0x000ea4000802007f */
[----:B--2---:R-:W-:Y:S05]  /*aa20*/  @!P1 BRA `(.L_x_941) ;  /* 0xfffffffc00f09947 */ /* 0x004fea000383ffff */
[----:B------:R-:W-:Y:S05]  /*aa30*/  BRA `(.L_x_942) ;  /* 0xffffffec00f07947 */ /* 0x000fea000383ffff */
.L_x_922:
[----:B-1----:R1:W2:Y:S02]  /*aa40*/  SYNCS.PHASECHK.TRANS64.TRYWAIT P1, [R12+URZ+0x38840], R13 ;  /* 0x0388400d0c0075a7 */ /* 0x0022a4000802017f */
[----:B--2---:R-:W-:Y:S05]  /*aa50*/  @!P1 NANOSLEEP.SYNCS 0x989680 ;  /* 0x009896800000995d */ /* 0x004fea0003900000 */
[----:B------:R-:W2:Y:S02]  /*aa60*/  @!P1 SYNCS.PHASECHK.TRANS64 P1, [R12+URZ+0x38840], R13 ;  /* 0x0388400d0c0095a7 */ /* 0x000ea4000802007f */
[----:B--2---:R-:W-:Y:S05]  /*aa70*/  @!P1 BRA `(.L_x_922) ;  /* 0xfffffffc00f09947 */ /* 0x004fea000383ffff */
[----:B------:R-:W-:Y:S05]  /*aa80*/  BRA `(.L_x_943) ;  /* 0xfffffff000807947 */ /* 0x000fea000383ffff */
.L_x_924:
[----:B--2---:R2:W3:Y:S02]  /*aa90*/  SYNCS.PHASECHK.TRANS64.TRYWAIT P1, [R12+URZ+0x38828], R13 ;  /* 0x0388280d0c0075a7 */ /* 0x0044e4000802017f */
[----:B---3--:R-:W-:Y:S05]  /*aaa0*/  @!P1 NANOSLEEP.SYNCS 0x989680 ;  /* 0x009896800000995d */ /* 0x008fea0003900000 */
[----:B------:R-:W3:Y:S02]  /*aab0*/  @!P1 SYNCS.PHASECHK.TRANS64 P1, [R12+URZ+0x38828], R13 ;  /* 0x0388280d0c0095a7 */ /* 0x000ee4000802007f */
[----:B---3--:R-:W-:Y:S05]  /*aac0*/  @!P1 BRA `(.L_x_924) ;  /* 0xfffffffc00f09947 */ /* 0x008fea000383ffff */
[----:B------:R-:W-:Y:S05]  /*aad0*/  BRA `(.L_x_944) ;  /* 0xfffffff4000c7947 */ /* 0x000fea000383ffff */
.L_x_926:
[----:B---3--:R3:W4:Y:S02]  /*aae0*/  SYNCS.PHASECHK.TRANS64.TRYWAIT P0, [R4+URZ+0x38840], R3 ;  /* 0x03884003040075a7 */ /* 0x008724000800017f */
[----:B----4-:R-:W-:Y:S05]  /*aaf0*/  @!P0 NANOSLEEP.SYNCS 0x989680 ;  /* 0x009896800000895d */ /* 0x010fea0003900000 */
[----:B------:R-:W4:Y:S02]  /*ab00*/  @!P0 SYNCS.PHASECHK.TRANS64 P0, [R4+URZ+0x38840], R3 ;  /* 0x03884003040085a7 */ /* 0x000f24000800007f */
[----:B----4-:R-:W-:Y:S05]  /*ab10*/  @!P0 BRA `(.L_x_926) ;  /* 0xfffffffc00f08947 */ /* 0x010fea000383ffff */
[----:B------:R-:W-:Y:S05]  /*ab20*/  BRA `(.L_x_945) ;  /* 0xfffffff400987947 */ /* 0x000fea000383ffff */
.L_x_928:
[----:B------:R-:W-:Y:S01]  /*ab30*/  BSSY B0, `(.L_x_946) ;  /* 0x0000006000007945 */ /* 0x000fe20003800000 */
[----:B------:R-:W-:-:S07]  /*ab40*/  IMAD.MOV.U32 R15, RZ, RZ, -0x1 ;  /* 0xffffffffff0f7424 */ /* 0x000fce00078e00ff */
[----:B--2-4-:R-:W-:Y:S05]  /*ab50*/  WARPSYNC.COLLECTIVE R15, `(.L_x_947) ;  /* 0x000000000f0c7348 */ /* 0x014fea0003c00000 */
[----:B------:R-:W-:Y:S02]  /*ab60*/  ELECT P6, UR62, PT ;  /* 0x00000000003e782f */ /* 0x000fe400038c0000 */
[----:B------:R-:W-:Y:S01]  /*ab70*/  MOV R14, UR62 ;  /* 0x0000003e000e7c02 */ /* 0x000fe20008000f00 */
[----:B--2-4-:R-:W-:Y:S10]  /*ab80*/  ENDCOLLECTIVE ;  /* 0x000000000000791b */ /* 0x014ff40003800000 */
.L_x_947:
[----:B------:R-:W-:Y:S05]  /*ab90*/  BSYNC B0 ;  /* 0x0000000000007941 */ /* 0x000fea0003800000 */
.L_x_946:
[----:B------:R-:W-:Y:S01]  /*aba0*/  PLOP3.LUT P0, PT, P6, PT, PT, 0x80, 0x0 ;  /* 0x000000000000781c */ /* 0x000fe2000370f070 */
[----:B------:R-:W-:-:S12]  /*abb0*/  BRA `(.L_x_948) ;  /* 0xfffffff800447947 */ /* 0x000fd8000383ffff */
.L_x_930:
[----:B-1----:R1:W3:Y:S02]  /*abc0*/  SYNCS.PHASECHK.TRANS64.TRYWAIT P1, [R7+URZ], R4 ;  /* 0x00000004070075a7 */ /* 0x0022e4000802017f */
[----:B---3--:R-:W-:Y:S05]  /*abd0*/  @!P1 NANOSLEEP.SYNCS 0x989680 ;  /* 0x009896800000995d */ /* 0x008fea0003900000 */
[----:B------:R-:W3:Y:S02]  /*abe0*/  @!P1 SYNCS.PHASECHK.TRANS64 P1, [R7+URZ], R4 ;  /* 0x00000004070095a7 */ /* 0x000ee4000802007f */
[----:B---3--:R-:W-:Y:S05]  /*abf0*/  @!P1 BRA `(.L_x_930) ;  /* 0xfffffffc00f09947 */ /* 0x008fea000383ffff */
[----:B------:R-:W-:Y:S05]  /*ac00*/  BRA `(.L_x_949) ;  /* 0xfffffff800847947 */ /* 0x000fea000383ffff */
.L_x_931:
[----:B---3--:R3:W4:Y:S02]  /*ac10*/  SYNCS.PHASECHK.TRANS64.TRYWAIT P1, [R11+URZ], R2 ;  /* 0x000000020b0075a7 */ /* 0x008724000802017f */
[----:B----4-:R-:W-:Y:S05]  /*ac20*/  @!P1 NANOSLEEP.SYNCS 0x989680 ;  /* 0x009896800000995d */ /* 0x010fea0003900000 */
[----:B------:R-:W4:Y:S02]  /*ac30*/  @!P1 SYNCS.PHASECHK.TRANS64 P1, [R11+URZ], R2 ;  /* 0x000000020b0095a7 */ /* 0x000f24000802007f */
[----:B----4-:R-:W-:Y:S05]  /*ac40*/  @!P1 BRA `(.L_x_931) ;  /* 0xfffffffc00f09947 */ /* 0x010fea000383ffff */
[----:B------:R-:W-:Y:S05]  /*ac50*/  BRA `(.L_x_950) ;  /* 0xfffffff800787947 */ /* 0x000fea000383ffff */
.L_x_933:
[----:B----4-:R4:W1:Y:S02]  /*ac60*/  SYNCS.PHASECHK.TRANS64.TRYWAIT P0, [R9+URZ], R4 ;  /* 0x00000004090075a7 */ /* 0x010864000800017f */
[----:B-1----:R-:W-:Y:S05]  /*ac70*/  @!P0 NANOSLEEP.SYNCS 0x989680 ;  /* 0x009896800000895d */ /* 0x002fea0003900000 */
[----:B------:R-:W1:Y:S02]  /*ac80*/  @!P0 SYNCS.PHASECHK.TRANS64 P0, [R9+URZ], R4 ;  /* 0x00000004090085a7 */ /* 0x000e64000800007f */
[----:B-1----:R-:W-:Y:S05]  /*ac90*/  @!P0 BRA `(.L_x_933) ;  /* 0xfffffffc00f08947 */ /* 0x002fea000383ffff */
[----:B------:R-:W-:Y:S05]  /*aca0*/  BRA `(.L_x_951) ;  /* 0xfffffff8007c7947 */ /* 0x000fea000383ffff */
.L_x_952:
        /* <DEDUP_REMOVED lines=13> */
.L_x_3689:


//--------------------- .text._ZN7cutlass13device_kernelIN5flash32FlashAttnBwdPostprocessConvertdQIN4cute5tupleIJNS3_1CILi80EEENS5_ILi128EEEEEENS_10bfloat16_tEfNS_4arch4Sm90ELi256ENS3_8TiledMMAINS3_8MMA_AtomIJNS3_4SM904GMMA27MMA_64x16x16_F32BF16BF16_SSILNSF_5MajorE1ELSH_0ELNSF_7ScaleInE1ELSI_1EEEEEENS3_6LayoutINS4_IJNS5_ILi2EEENS5_ILi1EEESN_EEENS4_IJSN_NS5_ILi0EEESP_EEEEENS4_IJNS3_10UnderscoreESS_SS_EEEEELb1EEEEEvNT_6ParamsE --------------------------
	.section	.text._ZN7cutlass13device_kernelIN5flash32FlashAttnBwdPostprocessConvertdQIN4cute5tupleIJNS3_1CILi80EEENS5_ILi128EEEEEENS_10bfloat16_tEfNS_4arch4Sm90ELi256ENS3_8TiledMMAINS3_8MMA_AtomIJNS3_4SM904GMMA27MMA_64x16x16_F32BF16BF16_SSILNSF_5MajorE1ELSH_0ELNSF_7ScaleInE1ELSI_1EEEEEENS3_6LayoutINS4_IJNS5_ILi2EEENS5_ILi1EEESN_EEENS4_IJSN_NS5_ILi0EEESP_EEEEENS4_IJNS3_10UnderscoreESS_SS_EEEEELb1EEEEEvNT_6ParamsE,"ax",@progbits
	.align	128
.text._ZN7cutlass13device_kernelIN5flash32FlashAttnBwdPostprocessConvertdQIN4cute5tupleIJNS3_1CILi80EEENS5_ILi128EEEEEENS_10bfloat16_tEfNS_4arch4Sm90ELi256ENS3_8TiledMMAINS3_8MMA_AtomIJNS3_4SM904GMMA27MMA_64x16x16_F32BF16BF16_SSILNSF_5MajorE1ELSH_0ELNSF_7ScaleInE1ELSI_1EEEEEENS3_6LayoutINS4_IJNS5_ILi2EEENS5_ILi1EEESN_EEENS4_IJSN_NS5_ILi0EEESP_EEEEENS4_IJNS3_10UnderscoreESS_SS_EEEEELb1EEEEEvNT_6ParamsE:
        .type           _ZN7cutlass13device_kernelIN5flash32FlashAttnBwdPostprocessConvertdQIN4cute5tupleIJNS3_1CILi80EEENS5_ILi128EEEEEENS_10bfloat16_tEfNS_4arch4Sm90ELi256ENS3_8TiledMMAINS3_8MMA_AtomIJNS3_4SM904GMMA27MMA_64x16x16_F32BF16BF16_SSILNSF_5MajorE1ELSH_0ELNSF_7ScaleInE1ELSI_1EEEEEENS3_6LayoutINS4_IJNS5_ILi2EEENS5_ILi1EEESN_EEENS4_IJSN_NS5_ILi0EEESP_EEEEENS4_IJNS3_10UnderscoreESS_SS_EEEEELb1EEEEEvNT_6ParamsE,@function
        .size           _ZN7cutlass13device_kernelIN5flash32FlashAttnBwdPostprocessConvertdQIN4cute5tupleIJNS3_1CILi80EEENS5_ILi128EEEEEENS_10bfloat16_tEfNS_4arch4Sm90ELi256ENS3_8TiledMMAINS3_8MMA_AtomIJNS3_4SM904GMMA27MMA_64x16x16_F32BF16BF16_SSILNSF_5MajorE1ELSH_0ELNSF_7ScaleInE1ELSI_1EEEEEENS3_6LayoutINS4_IJNS5_ILi2EEENS5_ILi1EEESN_EEENS4_IJSN_NS5_ILi0EEESP_EEEEENS4_IJNS3_10UnderscoreESS_SS_EEEEELb1EEEEEvNT_6ParamsE,(.L_x_3690 - _ZN7cutlass13device_kernelIN5flash32FlashAttnBwdPostprocessConvertdQIN4cute5tupleIJNS3_1CILi80EEENS5_ILi128EEEEEENS_10bfloat16_tEfNS_4arch4Sm90ELi256ENS3_8TiledMMAINS3_8MMA_AtomIJNS3_4SM904GMMA27MMA_64x16x16_F32BF16BF16_SSILNSF_5MajorE1ELSH_0ELNSF_7ScaleInE1ELSI_1EEEEEENS3_6LayoutINS4_IJNS5_ILi2EEENS5_ILi1EEESN_EEENS4_IJSN_NS5_ILi0EEESP_EEEEENS4_IJNS3_10UnderscoreESS_SS_EEEEELb1EEEEEvNT_6ParamsE)
        .other          _ZN7cutlass13device_kernelIN5flash32FlashAttnBwdPostprocessConvertdQIN4cute5tupleIJNS3_1CILi80EEENS5_ILi128EEEEEENS_10bfloat16_tEfNS_4arch4Sm90ELi256ENS3_8TiledMMAINS3_8MMA_AtomIJNS3_4SM904GMMA27MMA_64x16x16_F32BF16BF16_SSILNSF_5MajorE1ELSH_0ELNSF_7ScaleInE1ELSI_1EEEEEENS3_6LayoutINS4_IJNS5_ILi2EEENS5_ILi1EEESN_EEENS4_IJSN_NS5_ILi0EEESP_EEEEENS4_IJNS3_10UnderscoreESS_SS_EEEEELb1EEEEEvNT_6ParamsE,@"STO_CUDA_ENTRY STV_DEFAULT"
_ZN7cutlass13device_kernelIN5flash32FlashAttnBwdPostprocessConvertdQIN4cute5tupleIJNS3_1CILi80EEENS5_ILi128EEEEEENS_10bfloat16_tEfNS_4arch4Sm90ELi256ENS3_8TiledMMAINS3_8MMA_AtomIJNS3_4SM904GMMA27MMA_64x16x16_F32BF16BF16_SSILNSF_5MajorE1ELSH_0ELNSF_7ScaleInE1ELSI_1EEEEEENS3_6LayoutINS4_IJNS5_ILi2EEENS5_ILi1EEESN_EEENS4_IJSN_NS5_ILi0EEESP_EEEEENS4_IJNS3_10UnderscoreESS_SS_EEEEELb1EEEEEvNT_6ParamsE:
[----:B------:R-:W-:Y:S08]  /*0000*/  LDC R1, c[0x0][0x28] ;  /* 0x00000a00ff017b82 */ /* 0x000ff00000000800 */
[----:B------:R-:W0:Y:S01]  /*0010*/  LDC.64 R4, c[0x0][0x278] ;  /* 0x00009e00ff047b82 */ /* 0x000e220000000a00 */
[----:B------:R-:W1:Y:S01]  /*0020*/  S2R R13, SR_CTAID.Z ;  /* 0x00000000000d7919 */ /* 0x000e620000002700 */
[----:B------:R-:W-:-:S06]  /*0030*/  ULDC.64 UR8, c[0x0][0x208] ;  /* 0x0000820000087ab9 */ /* 0x000fcc0000000a00 */
[----:B------:R-:W2:Y:S08]  /*0040*/  LDC.64 R10, c[0x0][0x270] ;  /* 0x00009c00ff0a7b82 */ /* 0x000eb00000000a00 */
[----:B------:R-:W1:Y:S01]  /*0050*/  LDC.64 R2, c[0x0][0x270] ;  /* 0x00009c00ff027b82 */ /* 0x000e620000000a00 */
[----:B0-----:R-:W-:-:S04]  /*0060*/  ISETP.NE.U32.AND P2, PT, R4, RZ, PT ;  /* 0x000000ff0400720c */ /* 0x001fc80003f45070 */
[----:B------:R-:W-:-:S03]  /*0070*/  ISETP.NE.AND.EX P2, PT, R5, RZ, PT, P2 ;  /* 0x000000ff0500720c */ /* 0x000fc60003f45320 */
[----:B------:R-:W0:Y:S01]  /*0080*/  LDC R49, c[0x0][0x240] ;  /* 0x00009000ff317b82 */ /* 0x000e220000000800 */
[----:B--2---:R-:W-:-:S04]  /*0090*/  ISETP.NE.U32.AND P1, PT, R10, RZ, PT ;  /* 0x000000ff0a00720c */ /* 0x004fc80003f25070 */
[----:B------:R-:W-:Y:S01]  /*00a0*/  ISETP.NE.AND.EX P1, PT, R11, RZ, PT, P1 ;  /* 0x000000ff0b00720c */ /* 0x000fe20003f25310 */
[----:B-1----:R-:W-:-:S04]  /*00b0*/  IMAD.WIDE R2, R13, 0x4, R2 ;  /* 0x000000040d027825 */ /* 0x002fc800078e0202 */
[----:B------:R-:W1:Y:S08]  /*00c0*/  @P2 LDC.64 R6, c[0x0][0x278] ;  /* 0x00009e00ff062b82 */ /* 0x000e700000000a00 */
[----:B------:R2:W5:Y:S01]  /*00d0*/  @P1 LDG.E R9, desc[UR8][R2.64] ;  /* 0x0000000802091981 */ /* 0x000562000c1e1900 */
[----:B-1----:R-:W-:-:S05]  /*00e0*/  @P2 IMAD.WIDE R6, R13, 0x4, R6 ;  /* 0x000000040d062825 */ /* 0x002fca00078e0206 */
[----:B0-----:R2:W5:Y:S01]  /*00f0*/  @P2 LDG.E R49, desc[UR8][R6.64] ;  /* 0x0000000806312981 */ /* 0x001562000c1e1900 */
[----:B------:R-:W-:Y:S01]  /*0100*/  ISETP.NE.U32.AND P0, PT, R10, RZ, PT ;  /* 0x000000ff0a00720c */ /* 0x000fe20003f05070 */
[----:B------:R-:W0:Y:S03]  /*0110*/  S2R R4, SR_CTAID.X ;  /* 0x0000000000047919 */ /* 0x000e260000002500 */
[----:B------:R-:W-:Y:S01]  /*0120*/  ISETP.NE.AND.EX P0, PT, R11, RZ, PT, P0 ;  /* 0x000000ff0b00720c */ /* 0x000fe20003f05300 */
[----:B0-----:R-:W-:Y:S01]  /*0130*/  IMAD R0, R4, 0x50, RZ ;  /* 0x0000005004007824 */ /* 0x001fe200078e02ff */
[----:B--2---:R-:W-:Y:S11]  /*0140*/  @P2 BRA `(.L_x_953) ;  /* 0x0000000000102947 */ /* 0x004ff60003800000 */
[----:B------:R-:W-:Y:S05]  /*0150*/  @!P1 BRA `(.L_x_953) ;  /* 0x00000000000c9947 */ /* 0x000fea0003800000 */
[----:B------:R-:W2:Y:S04]  /*0160*/  LDG.E R6, desc[UR8][R2.64] ;  /* 0x0000000802067981 */ /* 0x000ea8000c1e1900 */
[----:B-----5:R-:W2:Y:S02]  /*0170*/  LDG.E R49, desc[UR8][R2.64+0x4] ;  /* 0x0000040802317981 */ /* 0x020ea4000c1e1900 */
[----:B--2---:R-:W-:-:S07]  /*0180*/  IMAD.IADD R49, R49, 0x1, -R6 ;  /* 0x0000000131317824 */ /* 0x004fce00078e0a06 */
.L_x_953:
[----:B-----5:R-:W-:-:S13]  /*0190*/  ISETP.GE.AND P2, PT, R0, R49, PT ;  /* 0x000000310000720c */ /* 0x020fda0003f46270 */
[----:B------:R-:W-:Y:S05]  /*01a0*/  @P0 EXIT P2 ;  /* 0x000000000000094d */ /* 0x000fea0001000000 */
[----:B------:R-:W0:Y:S01]  /*01b0*/  S2R R0, SR_CTAID.Y ;  /* 0x0000000000007919 */ /* 0x000e220000002600 */
[----:B------:R-:W-:Y:S01]  /*01c0*/  @P1 IMAD R2, R13, 0x50, R9 ;  /* 0x000000500d021824 */ /* 0x000fe200078e0209 */
[----:B------:R-:W1:Y:S01]  /*01d0*/  LDC.64 R14, c[0x0][0x228] ;  /* 0x00008a00ff0e7b82 */ /* 0x000e620000000a00 */
[----:B------:R-:W-:Y:S01]  /*01e0*/  IMAD R11, R4, 0x2800, RZ ;  /* 0x00002800040b7824 */ /* 0x000fe200078e02ff */
[----:B------:R-:W2:Y:S01]  /*01f0*/  S2R R5, SR_TID.X ;  /* 0x0000000000057919 */ /* 0x000ea20000002100 */
[----:B------:R-:W-:Y:S01]  /*0200*/  @P1 IMAD.HI R2, R2, 0x66666667, RZ ;  /* 0x6666666702021827 */ /* 0x000fe200078e02ff */
[----:B------:R-:W-:Y:S01]  /*0210*/  SHF.R.S32.HI R45, RZ, 0x1f, R13 ;  /* 0x0000001fff2d7819 */ /* 0x000fe2000001140d */
[----:B------:R-:W-:Y:S01]  /*0220*/  BSSY B0, `(.L_x_954) ;  /* 0x0000030000007945 */ /* 0x000fe20003800000 */
[----:B------:R-:W3:Y:S02]  /*0230*/  S2R R21, SR_CgaCtaId ;  /* 0x0000000000157919 */ /* 0x000ee40000008800 */
[----:B------:R-:W-:Y:S01]  /*0240*/  @P1 SHF.R.U32.HI R3, RZ, 0x1f, R2 ;  /* 0x0000001fff031819 */ /* 0x000fe20000011602 */
[----:B------:R-:W4:Y:S01]  /*0250*/  LDC.64 R16, c[0x0][0x230] ;  /* 0x00008c00ff107b82 */ /* 0x000f220000000a00 */
[----:B------:R-:W-:-:S02]  /*0260*/  SEL R45, R45, RZ, !P0 ;  /* 0x000000ff2d2d7207 */ /* 0x000fc40004000000 */
[----:B------:R-:W-:-:S05]  /*0270*/  @P1 LEA.HI.SX32 R3, R2, R3, 0x1b ;  /* 0x0000000302031211 */ /* 0x000fca00078fdaff */
[----:B------:R-:W-:Y:S01]  /*0280*/  @P1 IMAD R7, R3, 0x2800, RZ ;  /* 0x0000280003071824 */ /* 0x000fe200078e02ff */
[----:B------:R-:W-:Y:S01]  /*0290*/  CS2R R2, SRZ ;  /* 0x0000000000027805 */ /* 0x000fe2000001ff00 */
[----:B------:R-:W5:Y:S02]  /*02a0*/  LDC.64 R18, c[0x0][0x210] ;  /* 0x00008400ff127b82 */ /* 0x000f640000000a00 */
[--C-:B------:R-:W-:Y:S01]  /*02b0*/  @P1 IMAD.MOV.U32 R2, RZ, RZ, R7.reuse ;  /* 0x000000ffff021224 */ /* 0x100fe200078e0007 */
[----:B------:R-:W-:-:S04]  /*02c0*/  @P1 SHF.R.S32.HI R3, RZ, 0x1f, R7 ;  /* 0x0000001fff031819 */ /* 0x000fc80000011407 */
[C---:B------:R-:W-:Y:S02]  /*02d0*/  IADD3 R2, P2, R11.reuse, R2, RZ ;  /* 0x000000020b027210 */ /* 0x040fe40007f5e0ff */
[----:B0-----:R-:W-:Y:S02]  /*02e0*/  SHF.R.S32.HI R7, RZ, 0x1f, R0 ;  /* 0x0000001fff077819 */ /* 0x001fe40000011400 */
[----:B------:R-:W-:Y:S01]  /*02f0*/  LEA.HI.X.SX32 R3, R11, R3, 0x1, P2 ;  /* 0x000000030b037211 */ /* 0x000fe200010f0eff */
[----:B----4-:R-:W-:Y:S02]  /*0300*/  IMAD R8, R45, R16, RZ ;  /* 0x000000102d087224 */ /* 0x010fe400078e02ff */
[-C--:B-1----:R-:W-:Y:S02]  /*0310*/  IMAD R6, R7, R14.reuse, RZ ;  /* 0x0000000e07067224 */ /* 0x082fe400078e02ff */
[----:B------:R-:W-:-:S04]  /*0320*/  IMAD.WIDE.U32 R2, R0, R14, R2 ;  /* 0x0000000e00027225 */ /* 0x000fc800078e0002 */
[----:B------:R-:W-:Y:S01]  /*0330*/  IMAD R11, R0, R15, R6 ;  /* 0x0000000f000b7224 */ /* 0x000fe200078e0206 */
[----:B------:R-:W-:Y:S02]  /*0340*/  SEL R6, R13, RZ, !P0 ;  /* 0x000000ff0d067207 */ /* 0x000fe40004000000 */
[----:B--2---:R-:W-:Y:S01]  /*0350*/  ISETP.NE.AND P0, PT, R5, RZ, PT ;  /* 0x000000ff0500720c */ /* 0x004fe20003f05270 */
[----:B------:R-:W-:Y:S02]  /*0360*/  IMAD.IADD R3, R3, 0x1, R11 ;  /* 0x0000000103037824 */ /* 0x000fe400078e020b */
[C---:B------:R-:W-:Y:S02]  /*0370*/  IMAD R11, R6.reuse, R17, R8 ;  /* 0x00000011060b7224 */ /* 0x040fe400078e0208 */
[----:B------:R-:W-:-:S04]  /*0380*/  IMAD.WIDE.U32 R2, R6, R16, R2 ;  /* 0x0000001006027225 */ /* 0x000fc800078e0002 */
[----:B------:R-:W-:Y:S01]  /*0390*/  IMAD.IADD R3, R3, 0x1, R11 ;  /* 0x0000000103037824 */ /* 0x000fe200078e020b */
[----:B-----5:R-:W-:-:S04]  /*03a0*/  LEA R18, P2, R2, R18, 0x2 ;  /* 0x0000001202127211 */ /* 0x020fc800078410ff */
[----:B------:R-:W-:Y:S01]  /*03b0*/  LEA.HI.X R3, R2, R19, R3, 0x2, P2 ;  /* 0x0000001302037211 */ /* 0x000fe200010f1403 */
[----:B---3--:R-:W-:Y:S08]  /*03c0*/  @P0 BRA `(.L_x_955) ;  /* 0x0000000000540947 */ /* 0x008ff00003800000 */
[----:B------:R-:W0:Y:S01]  /*03d0*/  S2UR UR7, SR_CgaCtaId ;  /* 0x00000000000779c3 */ /* 0x000e220000008800 */
[----:B------:R-:W-:Y:S01]  /*03e0*/  UMOV UR6, 0x400 ;  /* 0x0000040000067882 */ /* 0x000fe20000000000 */
[----:B------:R-:W-:Y:S01]  /*03f0*/  UMOV UR4, 0x1 ;  /* 0x0000000100047882 */ /* 0x000fe20000000000 */
[----:B------:R-:W-:Y:S01]  /*0400*/  HFMA2.MMA R2, -RZ, RZ, 0, -0.0078125 ;  /* 0x0000a000ff027435 */ /* 0x000fe200000001ff */
[----:B------:R-:W-:-:S04]  /*0410*/  UIADD3 UR4, -UR4, 0x100000, URZ ;  /* 0x0010000004047890 */ /* 0x000fc8000fffe13f */
[----:B------:R-:W-:Y:S02]  /*0420*/  USHF.L.U32 UR5, UR4, 0xb, URZ ;  /* 0x0000000b04057899 */ /* 0x000fe4000800063f */
[----:B------:R-:W-:Y:S01]  /*0430*/  USHF.L.U32 UR4, UR4, 0x1, URZ ;  /* 0x0000000104047899 */ /* 0x000fe2000800063f */
[----:B------:R-:W-:Y:S01]  /*0440*/  PLOP3.LUT P0, PT, PT, PT, PT, 0x80, 0x0 ;  /* 0x000000000000781c */ /* 0x000fe20003f0f070 */
[----:B------:R-:W-:Y:S01]  /*0450*/  UMOV UR10, 0xa00 ;  /* 0x00000a00000a7882 */ /* 0x000fe20000000000 */
[----:B0-----:R-:W-:-:S04]  /*0460*/  ULEA UR6, UR7, UR6, 0x18 ;  /* 0x0000000607067291 */ /* 0x001fc8000f8ec03f */
[----:B------:R-:W-:Y:S01]  /*0470*/  UIADD3 UR7, UR6, 0xf000, URZ ;  /* 0x0000f00006077890 */ /* 0x000fe2000fffe03f */
[----:B------:R-:W0:Y:S07]  /*0480*/  FENCE.VIEW.ASYNC.S ;  /* 0x00000000000073c6 */ /* 0x000e2e0000000000 */
[----:B0-----:R0:W1:Y:S02]  /*0490*/  SYNCS.EXCH.64 URZ, [UR6+0xf000], UR4 ;  /* 0x00f00004063f75b2 */ /* 0x0010640008000100 */
[----:B0-----:R-:W-:-:S02]  /*04a0*/  R2UR UR4, R18 ;  /* 0x00000000120472ca */ /* 0x001fc400000e0000 */
[----:B------:R-:W-:Y:S01]  /*04b0*/  R2UR UR5, R3 ;  /* 0x00000000030572ca */ /* 0x000fe200000e0000 */
[----:B-1----:R0:W-:-:S14]  /*04c0*/  SYNCS.ARRIVE.TRANS64 RZ, [UR6+0xf000], R2 ;  /* 0x00f00002ffff79a7 */ /* 0x0021dc0008000006 */
.L_x_956:
[----:B------:R-:W-:Y:S01]  /*04d0*/  @P0 ELECT P2, URZ, PT ;  /* 0x00000000003f082f */ /* 0x000fe20003840000 */
[----:B------:R1:W-:-:S12]  /*04e0*/  UBLKCP.S.G [UR6], [UR4], UR10 ;  /* 0x00000006040073ba */ /* 0x0003d8000800020a */
[----:B------:R-:W-:Y:S02]  /*04f0*/  @P2 PLOP3.LUT P0, PT, P2, PT, PT, 0x8, 0x0 ;  /* 0x000000000000281c */ /* 0x000fe4000170e170 */
[----:B------:R-:W-:-:S11]  /*0500*/  PLOP3.LUT P2, PT, PT, PT, PT, 0x8, 0x0 ;  /* 0x000000000000781c */ /* 0x000fd60003f4e170 */
[----:B-1----:R-:W-:Y:S05]  /*0510*/  @P0 BRA.U.ANY `(.L_x_956) ;  /* 0xfffffffd00ec0947 */ /* 0x002fea000393ffff */
.L_x_955:
[----:B------:R-:W-:Y:S05]  /*0520*/  BSYNC B0 ;  /* 0x0000000000007941 */ /* 0x000fea0003800000 */
.L_x_954:
[----:B------:R-:W-:Y:S01]  /*0530*/  BAR.SYNC.DEFER_BLOCKING 0x0 ;  /* 0x0000000000007b1d */ /* 0x000fe20000010000 */
[----:B0-----:R-:W-:Y:S02]  /*0540*/  MOV R2, 0x400 ;  /* 0x0000040000027802 */ /* 0x001fe40000000f00 */
[----:B------:R-:W-:Y:S02]  /*0550*/  CS2R R60, SRZ ;  /* 0x00000000003c7805 */ /* 0x000fe4000001ff00 */
[----:B------:R-:W-:Y:S01]  /*0560*/  SHF.L.U32 R3, RZ, 0x1f, RZ ;  /* 0x0000001fff037819 */ /* 0x000fe200000006ff */
[--C-:B------:R-:W-:Y:S01]  /*0570*/  @P1 IMAD.MOV.U32 R60, RZ, RZ, R9.reuse ;  /* 0x000000ffff3c1224 */ /* 0x100fe200078e0009 */
[----:B------:R-:W-:Y:S02]  /*0580*/  LEA R2, R21, R2, 0x18 ;  /* 0x0000000215027211 */ /* 0x000fe400078ec0ff */
[----:B------:R-:W-:-:S07]  /*0590*/  @P1 SHF.R.S32.HI R61, RZ, 0x1f, R9 ;  /* 0x0000001fff3d1819 */ /* 0x000fce0000011409 */
.L_x_957:
[----:B0-----:R0:W1:Y:S02]  /*05a0*/  SYNCS.PHASECHK.TRANS64.TRYWAIT P0, [R2+URZ+0xf000], R3 ;  /* 0x00f00003020075a7 */ /* 0x001064000800017f */
[----:B-1----:R-:W-:Y:S05]  /*05b0*/  @!P0 NANOSLEEP.SYNCS 0x989680 ;  /* 0x009896800000895d */ /* 0x002fea0003900000 */
[----:B------:R-:W1:Y:S02]  /*05c0*/  @!P0 SYNCS.PHASECHK.TRANS64 P0, [R2+URZ+0xf000], R3 ;  /* 0x00f00003020085a7 */ /* 0x000e64000800007f */
[----:B-1----:R-:W-:Y:S05]  /*05d0*/  @!P0 BRA `(.L_x_957) ;  /* 0xfffffffc00f08947 */ /* 0x002fea000383ffff */
[----:B------:R-:W-:Y:S01]  /*05e0*/  SHF.R.S32.HI R8, RZ, 0x1f, R5 ;  /* 0x0000001fff087819 */ /* 0x000fe20000011405 */
[----:B------:R-:W-:Y:S01]  /*05f0*/  ULDC UR4, c[0x0][0x268] ;  /* 0x00009a0000047ab9 */ /* 0x000fe20000000800 */
[----:B------:R-:W-:Y:S01]  /*0600*/  IMAD R49, R4, -0x50, R49 ;  /* 0xffffffb004317824 */ /* 0x000fe200078e0231 */
[----:B------:R-:W-:Y:S01]  /*0610*/  ULDC.64 UR6, c[0x0][0x258] ;  /* 0x0000960000067ab9 */ /* 0x000fe20000000a00 */
[CC--:B------:R-:W-:Y:S01]  /*0620*/  LEA.HI R12, R8.reuse, R5.reuse, RZ, 0x7 ;  /* 0x00000005080c7211 */ /* 0x0c0fe200078f38ff */
[----:B------:R-:W-:Y:S01]  /*0630*/  BSSY B0, `(.L_x_958) ;  /* 0x00000a5000007945 */ /* 0x000fe20003800000 */
[----:B------:R-:W-:Y:S02]  /*0640*/  LEA.HI R14, R8, R5, RZ, 0x4 ;  /* 0x00000005080e7211 */ /* 0x000fe400078f20ff */
[----:B------:R-:W-:Y:S02]  /*0650*/  LOP3.LUT R10, R12, 0x3fffff80, RZ, 0xc0, !PT ;  /* 0x3fffff800c0a7812 */ /* 0x000fe400078ec0ff */
[----:B------:R-:W-:-:S02]  /*0660*/  SHF.R.S32.HI R9, RZ, 0x7, R12 ;  /* 0x00000007ff097819 */ /* 0x000fc4000001140c */
[----:B0-----:R-:W-:Y:S01]  /*0670*/  SHF.R.S32.HI R3, RZ, 0x4, R14 ;  /* 0x00000004ff037819 */ /* 0x001fe2000001140e */
[----:B------:R-:W-:Y:S01]  /*0680*/  IMAD.IADD R10, R5, 0x1, -R10 ;  /* 0x00000001050a7824 */ /* 0x000fe200078e0a0a */
[CC--:B------:R-:W-:Y:S02]  /*0690*/  LEA.HI R20, R8.reuse, R5.reuse, RZ, 0x3 ;  /* 0x0000000508147211 */ /* 0x0c0fe400078f18ff */
[----:B------:R-:W-:Y:S01]  /*06a0*/  LEA.HI R11, R8, R5, RZ, 0x5 ;  /* 0x00000005080b7211 */ /* 0x000fe200078f28ff */
[----:B------:R-:W-:Y:S01]  /*06b0*/  IMAD R9, R9, 0x500, R10 ;  /* 0x0000050009097824 */ /* 0x000fe200078e020a */
[----:B------:R-:W-:Y:S02]  /*06c0*/  LEA.HI R10, R14, R3, RZ, 0x1 ;  /* 0x000000030e0a7211 */ /* 0x000fe400078f08ff */
[----:B------:R-:W-:Y:S01]  /*06d0*/  LEA.HI R15, R8, R5, RZ, 0x6 ;  /* 0x00000005080f7211 */ /* 0x000fe200078f30ff */
[----:B------:R-:W-:Y:S01]  /*06e0*/  IMAD.SHL.U32 R9, R9, 0x4, RZ ;  /* 0x0000000409097824 */ /* 0x000fe200078e00ff */
[----:B------:R-:W-:-:S02]  /*06f0*/  LOP3.LUT R10, R10, 0x1fffffe, RZ, 0xc0, !PT ;  /* 0x01fffffe0a0a7812 */ /* 0x000fc400078ec0ff */
[----:B------:R-:W-:Y:S02]  /*0700*/  LOP3.LUT R8, R20, 0xfffffff8, RZ, 0xc0, !PT ;  /* 0xfffffff814087812 */ /* 0x000fe400078ec0ff */
[----:B------:R-:W-:Y:S01]  /*0710*/  LEA R56, R9, R2, 0x2 ;  /* 0x0000000209387211 */ /* 0x000fe200078e10ff */
[----:B------:R-:W-:Y:S01]  /*0720*/  IMAD.IADD R13, R3, 0x1, -R10 ;  /* 0x00000001030d7824 */ /* 0x000fe200078e0a0a */
[----:B------:R-:W-:Y:S01]  /*0730*/  LOP3.LUT R18, R14, 0xfffffff0, RZ, 0xc0, !PT ;  /* 0xfffffff00e127812 */ /* 0x000fe200078ec0ff */
[C---:B------:R-:W-:Y:S01]  /*0740*/  IMAD.IADD R21, R5.reuse, 0x1, -R8 ;  /* 0x0000000105157824 */ /* 0x040fe200078e0a08 */
[----:B------:R-:W-:Y:S01]  /*0750*/  SHF.R.S32.HI R16, RZ, 0x5, R11 ;  /* 0x00000005ff107819 */ /* 0x000fe2000001140b */
[----:B------:R-:W0:Y:S01]  /*0760*/  LDS.128 R40, [R56] ;  /* 0x0000000038287984 */ /* 0x000e220000000c00 */
[----:B------:R-:W-:Y:S01]  /*0770*/  SHF.R.S32.HI R14, RZ, 0x1f, R14 ;  /* 0x0000001fff0e7819 */ /* 0x000fe2000001140e */
[----:B------:R-:W-:Y:S01]  /*0780*/  IMAD.IADD R25, R5, 0x1, -R18 ;  /* 0x0000000105197824 */ /* 0x000fe200078e0a12 */
[----:B------:R-:W-:Y:S01]  /*0790*/  LOP3.LUT R23, R15, 0x40, RZ, 0xc0, !PT ;  /* 0x000000400f177812 */ /* 0x000fe200078ec0ff */
[----:B------:R-:W-:Y:S01]  /*07a0*/  IMAD R5, R16, 0xa, R13 ;  /* 0x0000000a10057824 */ /* 0x000fe200078e020d */
[----:B------:R-:W-:Y:S01]  /*07b0*/  LEA.HI R16, R14, R3, RZ, 0x2 ;  /* 0x000000030e107211 */ /* 0x000fe200078f10ff */
[----:B------:R-:W1:Y:S01]  /*07c0*/  LDS.128 R36, [R56+0x2000] ;  /* 0x0020000038247984 */ /* 0x000e620000000c00 */
[----:B------:R-:W-:-:S02]  /*07d0*/  SHF.L.U32 R54, R25, 0x3, RZ ;  /* 0x0000000319367819 */ /* 0x000fc400000006ff */
[----:B------:R-:W-:Y:S01]  /*07e0*/  LOP3.LUT R24, R16, 0xffffffc, RZ, 0xc0, !PT ;  /* 0x0ffffffc10187812 */ /* 0x000fe200078ec0ff */
[----:B------:R-:W2:Y:S01]  /*07f0*/  LDS.128 R32, [R56+0x2800] ;  /* 0x0028000038207984 */ /* 0x000ea20000000c00 */
[----:B------:R-:W-:Y:S02]  /*0800*/  SHF.R.S32.HI R22, RZ, 0x1f, R21 ;  /* 0x0000001fff167819 */ /* 0x000fe40000011415 */
[----:B------:R-:W-:Y:S01]  /*0810*/  LOP3.LUT R27, R12, 0xffffff80, RZ, 0xc0, !PT ;  /* 0xffffff800c1b7812 */ /* 0x000fe200078ec0ff */
[----:B------:R-:W-:Y:S01]  /*0820*/  IMAD.IADD R24, R3, 0x1, -R24 ;  /* 0x0000000103187824 */ /* 0x000fe200078e0a18 */
[----:B------:R-:W-:Y:S01]  /*0830*/  SHF.R.U32.HI R29, RZ, 0x3, R23 ;  /* 0x00000003ff1d7819 */ /* 0x000fe20000011617 */
[----:B------:R-:W3:Y:S01]  /*0840*/  LDS.128 R16, [R56+0x1800] ;  /* 0x0018000038107984 */ /* 0x000ee20000000c00 */
[----:B------:R-:W-:Y:S02]  /*0850*/  LOP3.LUT R44, R23, 0x8, R54, 0xf8, !PT ;  /* 0x00000008172c7812 */ /* 0x000fe400078ef836 */
[----:B------:R-:W-:Y:S01]  /*0860*/  LEA.HI R23, R22, R21, RZ, 0x2 ;  /* 0x0000001516177211 */ /* 0x000fe200078f10ff */
[----:B------:R-:W-:Y:S01]  /*0870*/  IMAD R22, R24, 0x10, R27 ;  /* 0x0000001018167824 */ /* 0x000fe200078e021b */
[----:B------:R-:W-:Y:S01]  /*0880*/  LEA.HI R25, R25, R25, RZ, 0x1 ;  /* 0x0000001919197211 */ /* 0x000fe200078f08ff */
[----:B------:R-:W4:Y:S01]  /*0890*/  LDS.128 R8, [R56+0x800] ;  /* 0x0008000038087984 */ /* 0x000f220000000c00 */
[C---:B------:R-:W-:Y:S01]  /*08a0*/  LOP3.LUT R26, R23.reuse, 0x7fffffc, RZ, 0xc0, !PT ;  /* 0x07fffffc171a7812 */ /* 0x040fe200078ec0ff */
[----:B------:R-:W-:Y:S01]  /*08b0*/  IMAD.SHL.U32 R24, R23, 0x10, RZ ;  /* 0x0000001017187824 */ /* 0x000fe200078e00ff */
[----:B------:R-:W-:Y:S01]  /*08c0*/  SHF.R.S32.HI R51, RZ, 0x1, R25 ;  /* 0x00000001ff337819 */ /* 0x000fe20000011419 */
[----:B------:R-:W5:Y:S01]  /*08d0*/  LDS.128 R12, [R56+0x1000] ;  /* 0x00100000380c7984 */ /* 0x000f620000000c00 */
[----:B------:R-:W-:-:S02]  /*08e0*/  LOP3.LUT R44, R44, R29, RZ, 0x3c, !PT ;  /* 0x0000001d2c2c7212 */ /* 0x000fc400078e3cff */
[----:B------:R-:W-:Y:S01]  /*08f0*/  LOP3.LUT R23, R24, 0x40, RZ, 0xc0, !PT ;  /* 0x0000004018177812 */ /* 0x000fe200078ec0ff */
[----:B------:R-:W5:Y:S01]  /*0900*/  LDS.128 R28, [R56+0x3000] ;  /* 0x00300000381c7984 */ /* 0x000f620000000c00 */
[----:B------:R-:W-:Y:S01]  /*0910*/  IADD3 R48, R21, -R26, RZ ;  /* 0x8000001a15307210 */ /* 0x000fe20007ffe0ff */
[----:B------:R-:W-:Y:S01]  /*0920*/  IMAD R51, R51, 0x500, R22 ;  /* 0x0000050033337824 */ /* 0x000fe200078e0216 */
[----:B------:R-:W-:Y:S01]  /*0930*/  LOP3.LUT R46, R23, 0x8, R20, 0xf8, !PT ;  /* 0x00000008172e7812 */ /* 0x000fe200078ef814 */
[----:B------:R-:W5:Y:S01]  /*0940*/  LDS.128 R24, [R56+0x3800] ;  /* 0x0038000038187984 */ /* 0x000f620000000c00 */
[----:B------:R-:W-:Y:S01]  /*0950*/  SHF.R.U32.HI R47, RZ, 0x3, R23 ;  /* 0x00000003ff2f7819 */ /* 0x000fe20000011617 */
[----:B------:R-:W-:Y:S02]  /*0960*/  IMAD R48, R5, 0x8, R48 ;  /* 0x0000000805307824 */ /* 0x000fe400078e0230 */
[----:B------:R-:W5:Y:S01]  /*0970*/  LDS.128 R20, [R56+0x4000] ;  /* 0x0040000038147984 */ /* 0x000f620000000c00 */
[----:B------:R-:W-:Y:S01]  /*0980*/  LOP3.LUT R47, R46, R47, RZ, 0x3c, !PT ;  /* 0x0000002f2e2f7212 */ /* 0x000fe200078e3cff */
[----:B------:R-:W-:-:S02]  /*0990*/  IMAD.IADD R5, R51, 0x1, R44 ;  /* 0x0000000133057824 */ /* 0x000fc400078e022c */
[----:B0-----:R-:W-:Y:S01]  /*09a0*/  FMUL.FTZ R44, R40, UR4 ;  /* 0x00000004282c7c20 */ /* 0x001fe20008410000 */
[----:B------:R-:W-:Y:S01]  /*09b0*/  FMUL.FTZ R51, R41, UR4 ;  /* 0x0000000429337c20 */ /* 0x000fe20008410000 */
[----:B------:R-:W-:Y:S01]  /*09c0*/  FMUL.FTZ R46, R42, UR4 ;  /* 0x000000042a2e7c20 */ /* 0x000fe20008410000 */
[----:B------:R-:W-:Y:S01]  /*09d0*/  FMUL.FTZ R53, R43, UR4 ;  /* 0x000000042b357c20 */ /* 0x000fe20008410000 */
[----:B------:R-:W-:Y:S01]  /*09e0*/  IMAD.U32 R47, R48, 0x10, R47 ;  /* 0x00000010302f7824 */ /* 0x000fe200078e002f */
[----:B------:R-:W0:Y:S01]  /*09f0*/  LDS.128 R40, [R56+0x4800] ;  /* 0x0048000038287984 */ /* 0x000e220000000c00 */
[----:B-1----:R-:W-:Y:S01]  /*0a00*/  FMUL.FTZ R37, R37, UR4 ;  /* 0x0000000425257c20 */ /* 0x002fe20008410000 */
[----:B--2---:R-:W-:Y:S02]  /*0a10*/  FMUL.FTZ R32, R32, UR4 ;  /* 0x0000000420207c20 */ /* 0x004fe40008410000 */
[----:B------:R-:W-:Y:S01]  /*0a20*/  LEA R47, R47, R2, 0x1 ;  /* 0x000000022f2f7211 */ /* 0x000fe200078e08ff */
[----:B---3--:R-:W-:Y:S01]  /*0a30*/  FMUL.FTZ R52, R19, UR4 ;  /* 0x0000000413347c20 */ /* 0x008fe20008410000 */
[----:B------:R-:W-:Y:S01]  /*0a40*/  FMUL.FTZ R19, R38, UR4 ;  /* 0x0000000426137c20 */ /* 0x000fe20008410000 */
[----:B------:R-:W-:Y:S01]  /*0a50*/  FMUL.FTZ R38, R39, UR4 ;  /* 0x0000000427267c20 */ /* 0x000fe20008410000 */
[----:B------:R-:W-:Y:S01]  /*0a60*/  FMUL.FTZ R39, R33, UR4 ;  /* 0x0000000421277c20 */ /* 0x000fe20008410000 */
[----:B------:R-:W-:Y:S01]  /*0a70*/  FMUL.FTZ R33, R34, UR4 ;  /* 0x0000000422217c20 */ /* 0x000fe20008410000 */
[----:B------:R-:W-:Y:S01]  /*0a80*/  FMUL.FTZ R34, R35, UR4 ;  /* 0x0000000423227c20 */ /* 0x000fe20008410000 */
[----:B----4-:R-:W-:Y:S01]  /*0a90*/  FMUL.FTZ R55, R9, UR4 ;  /* 0x0000000409377c20 */ /* 0x010fe20008410000 */
[----:B------:R-:W-:Y:S01]  /*0aa0*/  FMUL.FTZ R8, R8, UR4 ;  /* 0x0000000408087c20 */ /* 0x000fe20008410000 */
[----:B------:R-:W-:Y:S01]  /*0ab0*/  FMUL.FTZ R9, R10, UR4 ;  /* 0x000000040a097c20 */ /* 0x000fe20008410000 */
[----:B------:R-:W-:Y:S01]  /*0ac0*/  FMUL.FTZ R48, R11, UR4 ;  /* 0x000000040b307c20 */ /* 0x000fe20008410000 */
[----:B-----5:R-:W-:Y:S01]  /*0ad0*/  FMUL.FTZ R10, R12, UR4 ;  /* 0x000000040c0a7c20 */ /* 0x020fe20008410000 */
        /* <DEDUP_REMOVED lines=18> */
[----:B------:R-:W-:Y:S01]  /*0c00*/  F2FP.BF16.F32.PACK_AB R14, R55, R8 ;  /* 0x00000008370e723e */ /* 0x000fe200000010ff */
[----:B0-----:R-:W-:Y:S01]  /*0c10*/  FMUL.FTZ R23, R40, UR4 ;  /* 0x0000000428177c20 */ /* 0x001fe20008410000 */
[----:B------:R-:W-:Y:S01]  /*0c20*/  F2FP.BF16.F32.PACK_AB R15, R48, R9 ;  /* 0x00000009300f723e */ /* 0x000fe200000010ff */
[----:B------:R-:W-:Y:S01]  /*0c30*/  FMUL.FTZ R40, R41, UR4 ;  /* 0x0000000429287c20 */ /* 0x000fe20008410000 */
[----:B------:R-:W-:Y:S01]  /*0c40*/  FMUL.FTZ R20, R20, UR4 ;  /* 0x0000000414147c20 */ /* 0x000fe20008410000 */
[----:B------:R-:W-:Y:S01]  /*0c50*/  F2FP.BF16.F32.PACK_AB R8, R57, R10 ;  /* 0x0000000a3908723e */ /* 0x000fe200000010ff */
[----:B------:R-:W-:Y:S01]  /*0c60*/  FMUL.FTZ R36, R42, UR4 ;  /* 0x000000042a247c20 */ /* 0x000fe20008410000 */
[----:B------:R-:W-:Y:S01]  /*0c70*/  F2FP.BF16.F32.PACK_AB R9, R50, R11 ;  /* 0x0000000b3209723e */ /* 0x000fe200000010ff */
[----:B------:R-:W-:Y:S01]  /*0c80*/  FMUL.FTZ R43, R43, UR4 ;  /* 0x000000042b2b7c20 */ /* 0x000fe20008410000 */
[----:B------:R-:W-:Y:S01]  /*0c90*/  F2FP.BF16.F32.PACK_AB R12, R51, R44 ;  /* 0x0000002c330c723e */ /* 0x000fe200000010ff */
[----:B------:R-:W-:Y:S01]  /*0ca0*/  ULDC UR4, c[0x0][0x244] ;  /* 0x0000910000047ab9 */ /* 0x000fe20000000800 */
[----:B------:R-:W-:-:S02]  /*0cb0*/  F2FP.BF16.F32.PACK_AB R13, R53, R46 ;  /* 0x0000002e350d723e */ /* 0x000fc400000010ff */
[----:B------:R-:W-:Y:S02]  /*0cc0*/  F2FP.BF16.F32.PACK_AB R10, R59, R16 ;  /* 0x000000103b0a723e */ /* 0x000fe400000010ff */
[----:B------:R-:W-:Y:S01]  /*0cd0*/  F2FP.BF16.F32.PACK_AB R11, R52, R17 ;  /* 0x00000011340b723e */ /* 0x000fe200000010ff */
[----:B------:R0:W-:Y:S01]  /*0ce0*/  STSM.16.MT88.4 [R47+0xa000], R12 ;  /* 0x00a0000c2f007844 */ /* 0x0001e20000004200 */
[----:B------:R-:W-:Y:S02]  /*0cf0*/  F2FP.BF16.F32.PACK_AB R16, R37, R18 ;  /* 0x000000122510723e */ /* 0x000fe400000010ff */
[----:B------:R-:W-:Y:S01]  /*0d00*/  F2FP.BF16.F32.PACK_AB R17, R38, R19 ;  /* 0x000000132611723e */ /* 0x000fe200000010ff */
[----:B------:R1:W-:Y:S01]  /*0d10*/  STSM.16.MT88.4 [R47+0xa200], R8 ;  /* 0x00a200082f007844 */ /* 0x0003e20000004200 */
[----:B------:R-:W-:Y:S02]  /*0d20*/  F2FP.BF16.F32.PACK_AB R18, R39, R32 ;  /* 0x000000202712723e */ /* 0x000fe400000010ff */
[----:B------:R-:W-:-:S02]  /*0d30*/  F2FP.BF16.F32.PACK_AB R19, R34, R33 ;  /* 0x000000212213723e */ /* 0x000fc400000010ff */
[----:B------:R-:W-:Y:S02]  /*0d40*/  F2FP.BF16.F32.PACK_AB R29, R30, R29 ;  /* 0x0000001d1e1d723e */ /* 0x000fe400000010ff */
[----:B------:R-:W-:Y:S01]  /*0d50*/  F2FP.BF16.F32.PACK_AB R21, R22, R21 ;  /* 0x000000151615723e */ /* 0x000fe200000010ff */
[----:B------:R1:W-:Y:S01]  /*0d60*/  STSM.16.MT88.4 [R47+0xa400], R16 ;  /* 0x00a400102f007844 */ /* 0x0003e20000004200 */
[----:B------:R-:W-:Y:S02]  /*0d70*/  F2FP.BF16.F32.PACK_AB R28, R35, R28 ;  /* 0x0000001c231c723e */ /* 0x000fe400000010ff */
[----:B------:R-:W-:Y:S01]  /*0d80*/  F2FP.BF16.F32.PACK_AB R30, R25, R24 ;  /* 0x00000018191e723e */ /* 0x000fe200000010ff */
[----:B0-----:R-:W-:Y:S01]  /*0d90*/  IMAD R12, R5, 0x2, R2 ;  /* 0x00000002050c7824 */ /* 0x001fe200078e0202 */
[----:B------:R-:W-:Y:S01]  /*0da0*/  F2FP.BF16.F32.PACK_AB R31, R26, R31 ;  /* 0x0000001f1a1f723e */ /* 0x000fe200000010ff */
[----:B------:R-:W-:Y:S01]  /*0db0*/  IMAD R13, R7, UR6, RZ ;  /* 0x00000006070d7c24 */ /* 0x000fe2000f8e02ff */
[----:B------:R-:W-:Y:S01]  /*0dc0*/  F2FP.BF16.F32.PACK_AB R22, R40, R23 ;  /* 0x000000172816723e */ /* 0x000fe200000010ff */
[----:B------:R-:W-:Y:S01]  /*0dd0*/  VIADD R7, R3, 0x10 ;  /* 0x0000001003077836 */ /* 0x000fe20000000000 */
[----:B------:R-:W-:Y:S01]  /*0de0*/  F2FP.BF16.F32.PACK_AB R20, R27, R20 ;  /* 0x000000141b14723e */ /* 0x000fe200000010ff */
[----:B------:R1:W-:Y:S01]  /*0df0*/  STSM.16.MT88.4 [R47+0xa600], R28 ;  /* 0x00a6001c2f007844 */ /* 0x0003e20000004200 */
[----:B------:R-:W-:Y:S01]  /*0e00*/  F2FP.BF16.F32.PACK_AB R23, R43, R36 ;  /* 0x000000242b17723e */ /* 0x000fe200000010ff */
[----:B------:R-:W-:Y:S01]  /*0e10*/  IMAD R13, R0, UR7, R13 ;  /* 0x00000007000d7c24 */ /* 0x000fe2000f8e020d */
[----:B------:R-:W-:-:S02]  /*0e20*/  VIMNMX R24, R49, 0x50, PT ;  /* 0x0000005031187848 */ /* 0x000fc40003fe0100 */
[----:B------:R-:W-:Y:S01]  /*0e30*/  ISETP.GE.AND P0, PT, R54, UR4, PT ;  /* 0x0000000436007c0c */ /* 0x000fe2000bf06270 */
[----:B------:R1:W-:Y:S01]  /*0e40*/  STSM.16.MT88.4 [R47+0xa800], R20 ;  /* 0x00a800142f007844 */ /* 0x0003e20000004200 */
[--C-:B------:R-:W-:Y:S01]  /*0e50*/  SHF.R.S32.HI R55, RZ, 0x1f, R54.reuse ;  /* 0x0000001fff377819 */ /* 0x100fe20000011436 */
[----:B------:R-:W-:Y:S01]  /*0e60*/  ULDC.64 UR4, c[0x0][0x260] ;  /* 0x0000980000047ab9 */ /* 0x000fe20000000a00 */
[----:B------:R-:W-:Y:S01]  /*0e70*/  BAR.SYNC.DEFER_BLOCKING 0x0 ;  /* 0x0000000000007b1d */ /* 0x000fe20000010000 */
[C---:B------:R-:W-:Y:S01]  /*0e80*/  ISETP.GE.OR P4, PT, R3.reuse, R24, P0 ;  /* 0x000000180300720c */ /* 0x040fe20000786670 */
[----:B------:R-:W-:Y:S01]  /*0e90*/  IMAD.WIDE.U32 R54, R0, UR6, R54 ;  /* 0x0000000600367c25 */ /* 0x000fe2000f8e0036 */
[----:B------:R-:W-:Y:S02]  /*0ea0*/  IADD3 R14, P1, R3, R60, RZ ;  /* 0x0000003c030e7210 */ /* 0x000fe40007f3e0ff */
[-C--:B------:R-:W-:Y:S01]  /*0eb0*/  ISETP.GE.OR P3, PT, R7, R24.reuse, P0 ;  /* 0x000000180700720c */ /* 0x080fe20000766670 */
[C---:B------:R-:W-:Y:S01]  /*0ec0*/  VIADD R0, R3.reuse, 0x20 ;  /* 0x0000002003007836 */ /* 0x040fe20000000000 */
[----:B------:R-:W-:Y:S01]  /*0ed0*/  IADD3 R7, R3, 0x30, RZ ;  /* 0x0000003003077810 */ /* 0x000fe20007ffe0ff */
[----:B------:R-:W-:Y:S01]  /*0ee0*/  IMAD R45, R45, UR4, RZ ;  /* 0x000000042d2d7c24 */ /* 0x000fe2000f8e02ff */
[----:B------:R-:W-:Y:S01]  /*0ef0*/  LEA.HI.X.SX32 R15, R3, R61, 0x1, P1 ;  /* 0x0000003d030f7211 */ /* 0x000fe200008f0eff */
[----:B------:R-:W-:Y:S01]  /*0f00*/  IMAD.IADD R55, R55, 0x1, R13 ;  /* 0x0000000137377824 */ /* 0x000fe200078e020d */
[-C--:B------:R-:W-:Y:S01]  /*0f10*/  ISETP.GE.OR P2, PT, R0, R24.reuse, P0 ;  /* 0x000000180000720c */ /* 0x080fe20000746670 */
[----:B------:R-:W-:Y:S01]  /*0f20*/  VIADD R3, R3, 0x40 ;  /* 0x0000004003037836 */ /* 0x000fe20000000000 */
[----:B------:R-:W-:Y:S01]  /*0f30*/  ISETP.GE.OR P1, PT, R7, R24, P0 ;  /* 0x000000180700720c */ /* 0x000fe20000726670 */
[----:B------:R-:W-:-:S02]  /*0f40*/  VIADD R0, R2, 0xa000 ;  /* 0x0000a00002007836 */ /* 0x000fc40000000000 */
[C---:B------:R-:W-:Y:S01]  /*0f50*/  IMAD R45, R6.reuse, UR5, R45 ;  /* 0x00000005062d7c24 */ /* 0x040fe2000f8e022d */
[----:B------:R-:W-:Y:S01]  /*0f60*/  ISETP.GE.OR P0, PT, R3, R24, P0 ;  /* 0x000000180300720c */ /* 0x000fe20000706670 */
[----:B------:R-:W-:Y:S01]  /*0f70*/  IMAD.WIDE.U32 R6, R6, UR4, R54 ;  /* 0x0000000406067c25 */ /* 0x000fe2000f8e0036 */
[----:B------:R-:W-:-:S03]  /*0f80*/  LEA R0, R5, R0, 0x1 ;  /* 0x0000000005007211 */ /* 0x000fc600078e08ff */
[----:B------:R-:W-:Y:S01]  /*0f90*/  IMAD.WIDE R2, R4, 0x50, R14 ;  /* 0x0000005004027825 */ /* 0x000fe200078e020e */
[----:B------:R1:W0:Y:S03]  /*0fa0*/  LDS.128 R8, [R12+0xa800] ;  /* 0x00a800000c087984 */ /* 0x0002260000000c00 */
[----:B------:R-:W-:Y:S01]  /*0fb0*/  IMAD.IADD R5, R7, 0x1, R45 ;  /* 0x0000000107057824 */ /* 0x000fe200078e022d */
[----:B------:R-:W-:Y:S06]  /*0fc0*/  @P4 BRA `(.L_x_959) ;  /* 0x00000000002c4947 */ /* 0x000fec0003800000 */
[----:B-1----:R-:W1:Y:S01]  /*0fd0*/  LDS.128 R16, [R0] ;  /* 0x0000000000107984 */ /* 0x002e620000000c00 */
        /* <DEDUP_REMOVED lines=9> */
[----:B-1----:R2:W-:Y:S02]  /*1070*/  STG.E.128 desc[UR8][R20.64], R16 ;  /* 0x0000001014007986 */ /* 0x0025e4000c101d08 */
.L_x_959:
[----:B------:R-:W-:Y:S05]  /*1080*/  BSYNC B0 ;  /* 0x0000000000007941 */ /* 0x000fea0003800000 */
.L_x_958:
[----:B-12---:R1:W2:Y:S01]  /*1090*/  LDS.128 R16, [R12+0xa200] ;  /* 0x00a200000c107984 */ /* 0x0062a20000000c00 */
[----:B------:R-:W-:Y:S04]  /*10a0*/  BSSY B0, `(.L_x_960) ;  /* 0x000000f000007945 */ /* 0x000fe80003800000 */
[----:B------:R-:W-:Y:S05]  /*10b0*/  @P3 BRA `(.L_x_961) ;  /* 0x0000000000343947 */ /* 0x000fea0003800000 */
[----:B------:R-:W-:Y:S01]  /*10c0*/  IADD3 R13, P3, R2, 0x10, RZ ;  /* 0x00000010020d7810 */ /* 0x000fe20007f7e0ff */
[----:B------:R-:W-:Y:S01]  /*10d0*/  ULDC.64 UR4, c[0x0][0x250] ;  /* 0x0000940000047ab9 */ /* 0x000fe20000000a00 */
[----:B------:R-:W-:Y:S02]  /*10e0*/  IMAD.MOV.U32 R14, RZ, RZ, R6 ;  /* 0x000000ffff0e7224 */ /* 0x000fe400078e0006 */
[----:B------:R-:W-:Y:S01]  /*10f0*/  IADD3.X R0, RZ, R3, RZ, P3, !PT ;  /* 0x00000003ff007210 */ /* 0x000fe20001ffe4ff */
[----:B------:R-:W-:-:S04]  /*1100*/  IMAD.MOV.U32 R15, RZ, RZ, R5 ;  /* 0x000000ffff0f7224 */ /* 0x000fc800078e0005 */
        /* <DEDUP_REMOVED lines=8> */
.L_x_961:
[----:B------:R-:W-:Y:S05]  /*1190*/  BSYNC B0 ;  /* 0x0000000000007941 */ /* 0x000fea0003800000 */
.L_x_960:
[----:B--23--:R2:W3:Y:S01]  /*11a0*/  LDS.128 R16, [R12+0xa400] ;  /* 0x00a400000c107984 */ /* 0x00c4e20000000c00 */
        /* <DEDUP_REMOVED lines=15> */
.L_x_963:
[----:B------:R-:W-:Y:S05]  /*12a0*/  BSYNC B0 ;  /* 0x0000000000007941 */ /* 0x000fea0003800000 */
.L_x_962:
[----:B-12---:R-:W1:Y:S01]  /*12b0*/  LDS.128 R12, [R12+0xa600] ;  /* 0x00a600000c0c7984 */ /* 0x006e620000000c00 */
[----:B------:R-:W-:Y:S04]  /*12c0*/  BSSY B0, `(.L_x_964) ;  /* 0x000000f000007945 */ /* 0x000fe80003800000 */
[----:B------:R-:W-:Y:S05]  /*12d0*/  @P1 BRA `(.L_x_965) ;  /* 0x0000000000341947 */ /* 0x000fea0003800000 */
[----:B---34-:R-:W-:Y:S01]  /*12e0*/  IADD3 R19, P1, R2, 0x30, RZ ;  /* 0x0000003002137810 */ /* 0x018fe20007f3e0ff */
        /* <DEDUP_REMOVED lines=8> */
[----:B------:R-:W-:Y:S02]  /*1370*/  LEA R18, P1, R16, UR4, 0x1 ;  /* 0x0000000410127c11 */ /* 0x000fe4000f8208ff */
[----:B------:R-:W-:-:S04]  /*1380*/  IADD3 R17, R17, R19, RZ ;  /* 0x0000001311117210 */ /* 0x000fc80007ffe0ff */
[----:B------:R-:W-:-:S05]  /*1390*/  LEA.HI.X R19, R16, UR5, R17, 0x1, P1 ;  /* 0x0000000510137c11 */ /* 0x000fca00088f0c11 */
[----:B-1----:R2:W-:Y:S02]  /*13a0*/  STG.E.128 desc[UR8][R18.64], R12 ;  /* 0x0000000c12007986 */ /* 0x0025e4000c101d08 */
.L_x_965:
[----:B------:R-:W-:Y:S05]  /*13b0*/  BSYNC B0 ;  /* 0x0000000000007941 */ /* 0x000fea0003800000 */
.L_x_964:
[----:B------:R-:W-:Y:S05]  /*13c0*/  @P0 EXIT ;  /* 0x000000000000094d */ /* 0x000fea0003800000 */
[----:B------:R-:W-:Y:S01]  /*13d0*/  IADD3 R7, P0, R2, 0x40, RZ ;  /* 0x0000004002077810 */ /* 0x000fe20007f1e0ff */
[----:B------:R-:W-:-:S04]  /*13e0*/  ULDC.64 UR4, c[0x0][0x250] ;  /* 0x0000940000047ab9 */ /* 0x000fc80000000a00 */
[----:B------:R-:W-:Y:S01]  /*13f0*/  IMAD.X R2, RZ, RZ, R3, P0 ;  /* 0x000000ffff027224 */ /* 0x000fe200000e0603 */
[----:B------:R-:W-:-:S03]  /*1400*/  MOV R3, R5 ;  /* 0x0000000500037202 */ /* 0x000fc60000000f00 */
        /* <DEDUP_REMOVED lines=8> */
[----:B0-----:R-:W-:Y:S01]  /*1490*/  STG.E.128 desc[UR8][R4.64], R8 ;  /* 0x0000000804007986 */ /* 0x001fe2000c101d08 */
[----:B------:R-:W-:Y:S05]  /*14a0*/  EXIT ;  /* 0x000000000000794d */ /* 0x000fea0003800000 */
.L_x_966:
        /* <DEDUP_REMOVED lines=13> */
.L_x_3690:


//--------------------- .text._ZN7cutlass13device_kernelIN5flash11enable_sm90INS1_16FlashAttnBwdSm90INS1_25CollectiveMainloopBwdSm90ILi2ELi2ELi2EN4cute5tupleIJNS5_1CILi1EEES8_S8_EEENS6_IJNS7_ILi80EEENS7_ILi128EEESB_EEENS_10bfloat16_tEfNS_4arch4Sm90ELb0ELb0ELb0ELb1ELb1ELb1ELb0ELb1ELi2ELi1ELi2ELi1ELb0EEENS1_24CollectiveEpilogueBwdGQAISC_fSF_Li256ELb1ELb1EEENS1_19SingleTileSchedulerILb1ELb0ELb0ELi128EEEEEEEEEvNT_6ParamsE --------------------------
	.section	.text._ZN7cutlass13device_kernelIN5flash11enable_sm90INS1_16FlashAttnBwdSm90INS1_25CollectiveMainloopBwdSm90ILi2ELi2ELi2EN4cute5tupleIJNS5_1CILi1EEES8_S8_EEENS6_IJNS7_ILi80EEENS7_ILi128EEESB_EEENS_10bfloat16_tEfNS_4arch4Sm90ELb0ELb0ELb0ELb1ELb1ELb1ELb0ELb1ELi2ELi1ELi2ELi1ELb0EEENS1_24CollectiveEpilogueBwdGQAISC_fSF_Li256ELb1ELb1EEENS1_19SingleTileSchedulerILb1ELb0ELb0ELi128EEEEEEEEEvNT_6ParamsE,"ax",@progbits
	.align	128
.text._ZN7cutlass13device_kernelIN5flash11enable_sm90INS1_16FlashAttnBwdSm90INS1_25CollectiveMainloopBwdSm90ILi2ELi2ELi2EN4cute5tupleIJNS5_1CILi1EEES8_S8_EEENS6_IJNS7_ILi80EEENS7_ILi128EEESB_EEENS_10bfloat16_tEfNS_4arch4Sm90ELb0ELb0ELb0ELb1ELb1ELb1ELb0ELb1ELi2ELi1ELi2ELi1ELb0EEENS1_24CollectiveEpilogueBwdGQAISC_fSF_Li256ELb1ELb1EEENS1_19SingleTileSchedulerILb1ELb0ELb0ELi128EEEEEEEEEvNT_6ParamsE:
        .type           _ZN7cutlass13device_kernelIN5flash11enable_sm90INS1_16FlashAttnBwdSm90INS1_25CollectiveMainloopBwdSm90ILi2ELi2ELi2EN4cute5tupleIJNS5_1CILi1EEES8_S8_EEENS6_IJNS7_ILi80EEENS7_ILi128EEESB_EEENS_10bfloat16_tEfNS_4arch4Sm90ELb0ELb0ELb0ELb1ELb1ELb1ELb0ELb1ELi2ELi1ELi2ELi1ELb0EEENS1_24CollectiveEpilogueBwdGQAISC_fSF_Li256ELb1ELb1EEENS1_19SingleTileSchedulerILb1ELb0ELb0ELi128EEEEEEEEEvNT_6ParamsE,@function
        .size           _ZN7cutlass13device_kernelIN5flash11enable_sm90INS1_16FlashAttnBwdSm90INS1_25CollectiveMainloopBwdSm90ILi2ELi2ELi2EN4cute5tupleIJNS5_1CILi1EEES8_S8_EEENS6_IJNS7_ILi80EEENS7_ILi128EEESB_EEENS_10bfloat16_tEfNS_4arch4Sm90ELb0ELb0ELb0ELb1ELb1ELb1ELb0ELb1ELi2ELi1ELi2ELi1ELb0EEENS1_24CollectiveEpilogueBwdGQAISC_fSF_Li256ELb1ELb1EEENS1_19SingleTileSchedulerILb1ELb0ELb0ELi128EEEEEEEEEvNT_6ParamsE,(.L_x_3691 - _ZN7cutlass13device_kernelIN5flash11enable_sm90INS1_16FlashAttnBwdSm90INS1_25CollectiveMainloopBwdSm90ILi2ELi2ELi2EN4cute5tupleIJNS5_1CILi1EEES8_S8_EEENS6_IJNS7_ILi80EEENS7_ILi128EEESB_EEENS_10bfloat16_tEfNS_4arch4Sm90ELb0ELb0ELb0ELb1ELb1ELb1ELb0ELb1ELi2ELi1ELi2ELi1ELb0EEENS1_24CollectiveEpilogueBwdGQAISC_fSF_Li256ELb1ELb1EEENS1_19SingleTileSchedulerILb1ELb0ELb0ELi128EEEEEEEEEvNT_6ParamsE)
        .other          _ZN7cutlass13device_kernelIN5flash11enable_sm90INS1_16FlashAttnBwdSm90INS1_25CollectiveMainloopBwdSm90ILi2ELi2ELi2EN4cute5tupleIJNS5_1CILi1EEES8_S8_EEENS6_IJNS7_ILi80EEENS7_ILi128EEESB_EEENS_10bfloat16_tEfNS_4arch4Sm90ELb0ELb0ELb0ELb1ELb1ELb1ELb0ELb1ELi2ELi1ELi2ELi1ELb0EEENS1_24CollectiveEpilogueBwdGQAISC_fSF_Li256ELb1ELb1EEENS1_19SingleTileSchedulerILb1ELb0ELb0ELi128EEEEEEEEEvNT_6ParamsE,@"STO_CUDA_ENTRY STV_DEFAULT"
_ZN7cutlass13device_kernelIN5flash11enable_sm90INS1_16FlashAttnBwdSm90INS1_25CollectiveMainloopBwdSm90ILi2ELi2ELi2EN4cute5tupleIJNS5_1CILi1EEES8_S8_EEENS6_IJNS7_ILi80EEENS7_ILi128EEESB_EEENS_10bfloat16_tEfNS_4arch4Sm90ELb0ELb0ELb0ELb1ELb1ELb1ELb0ELb1ELi2ELi1ELi2ELi1ELb0EEENS1_24CollectiveEpilogueBwdGQAISC_fSF_Li256ELb1ELb1EEENS1_19SingleTileSchedulerILb1ELb0ELb0ELi128EEEEEEEEEvNT_6ParamsE:
        /* <DEDUP_REMOVED lines=23> */
.L_x_968:
[----:B------:R-:W-:Y:S05]  /*0170*/  BSYNC B0 ;  /* 0x0000000000007941 */ /* 0x000fea0003800000 */
.L_x_967:
        /* <DEDUP_REMOVED lines=34> */
.L_x_969:
        /* <DEDUP_REMOVED lines=22> */
.L_x_970:
        /* <DEDUP_REMOVED lines=9> */
.L_x_973:
        /* <DEDUP_REMOVED lines=20> */
.L_x_974:
        /* <DEDUP_REMOVED lines=10> */
.L_x_976:
[----:B------:R-:W2:Y:S02]  /*0770*/  LDC R0, c[0x0][0x8c4] ;  /* 0x00023100ff007b82 */ /* 0x000ea40000000800 */
.L_x_975:
        /* <DEDUP_REMOVED lines=17> */
.L_x_978:
        /* <DEDUP_REMOVED lines=10> */
.L_x_979:
        /* <DEDUP_REMOVED lines=8> */
.L_x_980:
        /* <DEDUP_REMOVED lines=9> */
.L_x_981:
        /* <DEDUP_REMOVED lines=87> */
.L_x_984:
        /* <DEDUP_REMOVED lines=15> */
.L_x_983:
        /* <DEDUP_REMOVED lines=23> */
.L_x_986:
        /* <DEDUP_REMOVED lines=15> */
.L_x_985:
        /* <DEDUP_REMOVED lines=8> */
.L_x_1091:
        /* <DEDUP_REMOVED lines=48> */
.L_x_988:
        /* <DEDUP_REMOVED lines=79> */
.L_x_1000:
[----:B------:R-:W2:Y:S02]  /*1b70*/  LDL R3, [R1] ;  /* 0x0000000001037983 */ /* 0x000ea40000100800 */
[----:B--2---:R-:W-:-:S13]  /*1b80*/  ISETP.NE.AND P0, PT, R3, 0x3, PT ;  /* 0x000000030300780c */ /* 0x004fda0003f05270 */
[----:B------:R-:W-:Y:S05]  /*1b90*/  @!P0 BRA `(.L_x_990) ;  /* 0x0000000000048947 */ /* 0x000fea0003800000 */
[----:B------:R-:W-:Y:S01]  /*1ba0*/  BPT.TRAP 0x1 ;  /* 0x000000040000795c */ /* 0x000fe20000300000 */
.L_x_990:
        /* <DEDUP_REMOVED lines=8> */
.L_x_991:
[----:B---3--:R-:W-:Y:S05]  /*1c30*/  @P1 BRA `(.L_x_992) ;  /* 0x0000000000081947 */ /* 0x008fea0003800000 */
[----:B------:R-:W3:Y:S02]  /*1c40*/  SYNCS.PHASECHK.TRANS64.TRYWAIT P1, [R3+URZ+0x38810], R154 ;  /* 0x0388109a030075a7 */ /* 0x000ee4000802017f */
[----:B---3--:R-:W-:Y:S05]  /*1c50*/  @!P1 BRA `(.L_x_993) ;  /* 0x0000009800149947 */ /* 0x008fea0003800000 */
.L_x_992:
        /* <DEDUP_REMOVED lines=286> */
.L_x_994:
[----:B------:R1:W1:Y:S01]  /*2e40*/  SYNCS.PHASECHK.TRANS64.TRYWAIT P1, [R3+URZ+0x38830], R154 ;  /* 0x0388309a030075a7 */ /* 0x000262000802017f */
[----:B------:R-:W-:Y:S05]  /*2e50*/  @!P0 BRA `(.L_x_995) ;  /* 0x0000000000048947 */ /* 0x000fea0003800000 */
[----:B------:R-:W-:Y:S01]  /*2e60*/  BPT.TRAP 0x1 ;  /* 0x000000040000795c */ /* 0x000fe20000300000 */
.L_x_995:
[----:B------:R-:W-:-:S05]  /*2e70*/  VIADD R152, R152, 0x24000 ;  /* 0x0002400098987836 */ /* 0x000fca0000000000 */
[----:B------:R-:W-:-:S04]  /*2e80*/  SHF.R.U32.HI R152, RZ, 0x4, R152 ;  /* 0x00000004ff987819 */ /* 0x000fc80000011698 */
[----:B------:R-:W-:-:S04]  /*2e90*/  LOP3.LUT R236, R152, 0x3fff, RZ, 0xc0, !PT ;  /* 0x00003fff98ec7812 */ /* 0x000fc800078ec0ff */
[----:B------:R-:W-:Y:S01]  /*2ea0*/  LOP3.LUT R153, R236, 0x10000, RZ, 0xfc, !PT ;  /* 0x00010000ec997812 */ /* 0x000fe200078efcff */
[----:B-1----:R-:W-:Y:S06]  /*2eb0*/  @P1 BRA `(.L_x_996) ;  /* 0x0000000000081947 */ /* 0x002fec0003800000 */
[----:B------:R-:W1:Y:S02]  /*2ec0*/  SYNCS.PHASECHK.TRANS64.TRYWAIT P1, [R3+URZ+0x38830], R154 ;  /* 0x0388309a030075a7 */ /* 0x000e64000802017f */
[----:B-1----:R-:W-:Y:S05]  /*2ed0*/  @!P1 BRA `(.L_x_997) ;  /* 0x0000008400889947 */ /* 0x002fea0003800000 */
.L_x_996:
        /* <DEDUP_REMOVED lines=832> */
.L_x_998:
        /* <DEDUP_REMOVED lines=56> */
.L_x_999:
        /* <DEDUP_REMOVED lines=78> */
.L_x_982:
[----:B------:R-:W-:Y:S05]  /*6b40*/  @P0 BRA `(.L_x_977) ;  /* 0x0000004800140947 */ /* 0x000fea0003800000 */
[----:B------:R-:W2:Y:S01]  /*6b50*/  LDL.LU R152, [R1+0x1c] ;  /* 0x00001c0001987983 */ /* 0x000ea20000300800 */
[----:B-1----:R-:W1:Y:S01]  /*6b60*/  LDC.64 R2, c[0x0][0x878] ;  /* 0x00021e00ff027b82 */ /* 0x002e620000000a00 */
[----:B------:R-:W-:Y:S01]  /*6b70*/  ULDC UR4, c[0x0][0x870] ;  /* 0x00021c0000047ab9 */ /* 0x000fe20000000800 */
[----:B------:R-:W-:-:S06]  /*6b80*/  ULDC UR6, c[0x0][0x80c] ;  /* 0x0002030000067ab9 */ /* 0x000fcc0000000800 */
[----:B------:R-:W3:Y:S01]  /*6b90*/  LDC R17, c[0x0][0x850] ;  /* 0x00021400ff117b82 */ /* 0x000ee20000000800 */
[----:B------:R-:W4:Y:S01]  /*6ba0*/  S2R R4, SR_TID.X ;  /* 0x0000000000047919 */ /* 0x000f220000002100 */
[----:B------:R-:W5:Y:S01]  /*6bb0*/  S2R R8, SR_CTAID.Y ;  /* 0x0000000000087919 */ /* 0x000f620000002600 */
[----:B------:R-:W5:Y:S05]  /*6bc0*/  S2R R16, SR_CTAID.X ;  /* 0x0000000000107919 */ /* 0x000f6a0000002500 */
[----:B------:R-:W5:Y:S01]  /*6bd0*/  S2UR UR5, SR_CgaCtaId ;  /* 0x00000000000579c3 */ /* 0x000f620000008800 */
[----:B-1----:R-:W-:-:S07]  /*6be0*/  ISETP.NE.U32.AND P0, PT, R2, RZ, PT ;  /* 0x000000ff0200720c */ /* 0x002fce0003f05070 */
[----:B------:R-:W1:Y:S01]  /*6bf0*/  LDC.64 R14, c[0x0][0x840] ;  /* 0x00021000ff0e7b82 */ /* 0x000e620000000a00 */
[----:B------:R-:W-:-:S07]  /*6c00*/  ISETP.NE.AND.EX P0, PT, R3, RZ, PT, P0 ;  /* 0x000000ff0300720c */ /* 0x000fce0003f05300 */
[----:B------:R-:W1:Y:S08]  /*6c10*/  LDC.64 R12, c[0x0][0x818] ;  /* 0x00020600ff0c7b82 */ /* 0x000e700000000a00 */
[----:B------:R-:W2:Y:S01]  /*6c20*/  @P0 LDC.64 R2, c[0x0][0x878] ;  /* 0x00021e00ff020b82 */ /* 0x000ea20000000a00 */
[----:B---3--:R-:W-:-:S07]  /*6c30*/  ISETP.NE.AND P2, PT, R17, 0x1, PT ;  /* 0x000000011100780c */ /* 0x008fce0003f45270 */
[----:B------:R-:W3:Y:S08]  /*6c40*/  LDC.64 R18, c[0x0][0x820] ;  /* 0x00020800ff127b82 */ /* 0x000ef00000000a00 */
[----:B------:R-:W5:Y:S08]  /*6c50*/  @P2 LDC R5, c[0x0][0x854] ;  /* 0x00021500ff052b82 */ /* 0x000f700000000800 */
[----:B------:R-:W1:Y:S08]  /*6c60*/  @P2 LDC R9, c[0x0][0x858] ;  /* 0x00021600ff092b82 */ /* 0x000e700000000800 */
[----:B------:R-:W3:Y:S08]  /*6c70*/  LDC.64 R20, c[0x0][0x848] ;  /* 0x00021200ff147b82 */ /* 0x000ef00000000a00 */
[----:B------:R-:W3:Y:S01]  /*6c80*/  LDC.64 R22, c[0x0][0x800] ;  /* 0x00020000ff167b82 */ /* 0x000ee20000000a00 */
[----:B--2---:R-:W-:-:S06]  /*6c90*/  @P0 IMAD.WIDE R2, R152, 0x4, R2 ;  /* 0x0000000498020825 */ /* 0x004fcc00078e0202 */
[----:B------:R2:W3:Y:S01]  /*6ca0*/  @P0 LDG.E R2, desc[UR38][R2.64] ;  /* 0x0000002602020981 */ /* 0x0004e2000c1e1900 */
[----:B----4-:R-:W-:Y:S01]  /*6cb0*/  VIADD R11, R4, 0xffffff80 ;  /* 0xffffff80040b7836 */ /* 0x010fe20000000000 */
[----:B------:R-:W-:Y:S01]  /*6cc0*/  BAR.SYNC.DEFER_BLOCKING 0x1, 0x100 ;  /* 0x0044000000007b1d */ /* 0x000fe20000010000 */
[----:B-----5:R-:W-:Y:S01]  /*6cd0*/  @P2 IMAD.HI.U32 R0, R8, R5, RZ ;  /* 0x0000000508002227 */ /* 0x020fe200078e00ff */
[----:B------:R-:W-:Y:S02]  /*6ce0*/  ISETP.NE.AND P1, PT, R4, 0x80, PT ;  /* 0x000000800400780c */ /* 0x000fe40003f25270 */
[----:B------:R-:W-:Y:S01]  /*6cf0*/  SHF.R.S32.HI R4, RZ, 0x1f, R11 ;  /* 0x0000001fff047819 */ /* 0x000fe2000001140b */
[----:B------:R-:W-:Y:S01]  /*6d00*/  IMAD.MOV.U32 R7, RZ, RZ, R8 ;  /* 0x000000ffff077224 */ /* 0x000fe200078e0008 */
[----:B-1----:R-:W-:Y:S01]  /*6d10*/  @P2 SHF.R.U32.HI R7, RZ, R9, R0 ;  /* 0x00000009ff072219 */ /* 0x002fe20000011600 */
[----:B------:R-:W-:Y:S01]  /*6d20*/  IMAD R0, R16, UR4, RZ ;  /* 0x0000000410007c24 */ /* 0x000fe2000f8e02ff */
[----:B--2---:R-:W-:Y:S01]  /*6d30*/  LEA.HI R3, R4, R11, RZ, 0x7 ;  /* 0x0000000b04037211 */ /* 0x004fe200078f38ff */
[----:B------:R-:W-:Y:S01]  /*6d40*/  IMAD R4, R152, UR6, RZ ;  /* 0x0000000698047c24 */ /* 0x000fe2000f8e02ff */
[----:B------:R-:W-:Y:S01]  /*6d50*/  UMOV UR4, 0x400 ;  /* 0x0000040000047882 */ /* 0x000fe20000000000 */
[----:B------:R-:W-:Y:S01]  /*6d60*/  IMAD R5, R0, UR6, RZ ;  /* 0x0000000600057c24 */ /* 0x000fe2000f8e02ff */
[C---:B------:R-:W-:Y:S01]  /*6d70*/  LOP3.LUT R0, R3.reuse, 0xfffff80, RZ, 0xc0, !PT ;  /* 0x0fffff8003007812 */ /* 0x040fe200078ec0ff */
[----:B------:R-:W-:Y:S01]  /*6d80*/  IMAD.SHL.U32 R3, R3, 0x40, RZ ;  /* 0x0000004003037824 */ /* 0x000fe200078e00ff */
[----:B------:R-:W-:Y:S01]  /*6d90*/  SHF.R.S32.HI R6, RZ, 0x1f, R4 ;  /* 0x0000001fff067819 */ /* 0x000fe20000011404 */
[----:B------:R-:W-:Y:S01]  /*6da0*/  ULEA UR4, UR5, UR4, 0x18 ;  /* 0x0000000405047291 */ /* 0x000fe2000f8ec03f */
[----:B------:R-:W-:Y:S01]  /*6db0*/  IADD3 R10, P3, P4, R5, R4, R7 ;  /* 0x00000004050a7210 */ /* 0x000fe20007c7e007 */
[----:B------:R-:W-:Y:S01]  /*6dc0*/  IMAD.IADD R0, R11, 0x1, -R0 ;  /* 0x000000010b007824 */ /* 0x000fe200078e0a00 */
[----:B------:R-:W-:Y:S01]  /*6dd0*/  LOP3.LUT R3, R3, 0x3fffe000, RZ, 0xc0, !PT ;  /* 0x3fffe00003037812 */ /* 0x000fe200078ec0ff */
[----:B------:R-:W-:Y:S01]  /*6de0*/  ULDC.64 UR6, c[0x0][0x868] ;  /* 0x00021a0000067ab9 */ /* 0x000fe20000000a00 */
[----:B------:R-:W-:Y:S01]  /*6df0*/  SHF.R.S32.HI R5, RZ, 0x1f, R5 ;  /* 0x0000001fff057819 */ /* 0x000fe20000011405 */
[----:B------:R-:W-:Y:S01]  /*6e00*/  BSSY B0, `(.L_x_1001) ;  /* 0x0000042000007945 */ /* 0x000fe20003800000 */
[----:B------:R-:W-:Y:S01]  /*6e10*/  SHF.R.S32.HI R9, RZ, 0x1f, R7 ;  /* 0x0000001fff097819 */ /* 0x000fe20000011407 */
[----:B------:R-:W-:Y:S01]  /*6e20*/  IMAD R0, R0, 0x4, R3 ;  /* 0x0000000400007824 */ /* 0x000fe200078e0203 */
[----:B------:R-:W-:-:S02]  /*6e30*/  ISETP.NE.AND P2, PT, R11, RZ, PT ;  /* 0x000000ff0b00720c */ /* 0x000fc40003f45270 */
[----:B------:R-:W-:Y:S01]  /*6e40*/  IADD3.X R11, R5, R6, R9, P3, P4 ;  /* 0x00000006050b7210 */ /* 0x000fe20001fe8409 */
[----:B------:R-:W-:Y:S01]  /*6e50*/  IMAD.SHL.U32 R5, R16, 0x4000, RZ ;  /* 0x0000400010057824 */ /* 0x000fe200078e00ff */
[----:B------:R-:W-:Y:S01]  /*6e60*/  LEA R0, R0, UR4, 0x2 ;  /* 0x0000000400007c11 */ /* 0x000fe2000f8e10ff */
[----:B------:R-:W-:Y:S01]  /*6e70*/  IMAD R6, R9, R14, RZ ;  /* 0x0000000e09067224 */ /* 0x000fe200078e02ff */
[----:B------:R-:W-:-:S03]  /*6e80*/  SHF.L.U64.HI R11, R10, 0x2, R11 ;  /* 0x000000020a0b7819 */ /* 0x000fc6000001020b */
[----:B------:R1:W-:Y:S01]  /*6e90*/  STS.128 [R0], R24 ;  /* 0x0000001800007388 */ /* 0x0003e20000000c00 */
[----:B------:R-:W-:Y:S01]  /*6ea0*/  IMAD R15, R7, R15, R6 ;  /* 0x0000000f070f7224 */ /* 0x000fe200078e0206 */
[----:B------:R-:W-:Y:S02]  /*6eb0*/  SHF.R.S32.HI R6, RZ, 0x1f, R152 ;  /* 0x0000001fff067819 */ /* 0x000fe40000011498 */
[----:B------:R2:W-:Y:S04]  /*6ec0*/  STS.128 [R0+0x800], R28 ;  /* 0x0008001c00007388 */ /* 0x0005e80000000c00 */
[----:B------:R2:W-:Y:S04]  /*6ed0*/  STS.128 [R0+0x1000], R32 ;  /* 0x0010002000007388 */ /* 0x0005e80000000c00 */
[----:B------:R2:W-:Y:S01]  /*6ee0*/  STS.128 [R0+0x1800], R36 ;  /* 0x0018002400007388 */ /* 0x0005e20000000c00 */
[----:B-1----:R-:W1:Y:S03]  /*6ef0*/  LDC.64 R24, c[0x0][0x828] ;  /* 0x00020a00ff187b82 */ /* 0x002e660000000a00 */
        /* <DEDUP_REMOVED lines=12> */
[----:B---3--:R-:W-:-:S05]  /*6fc0*/  @P0 IMAD R2, R152, 0x80, R2 ;  /* 0x0000008098020824 */ /* 0x008fca00078e0202 */
[----:B------:R-:W-:-:S04]  /*6fd0*/  @P0 SHF.R.S32.HI R3, RZ, 0x1f, R2 ;  /* 0x0000001fff030819 */ /* 0x000fc80000011402 */
[----:B------:R-:W-:-:S05]  /*6fe0*/  @P0 LEA.HI R3, R3, R2, RZ, 0x7 ;  /* 0x0000000203030211 */ /* 0x000fca00078f38ff */
[----:B------:R-:W-:-:S05]  /*6ff0*/  @P0 IMAD.SHL.U32 R3, R3, 0x80, RZ ;  /* 0x0000008003030824 */ /* 0x000fca00078e00ff */
[----:B------:R-:W-:-:S04]  /*7000*/  @P0 LOP3.LUT R2, R3, 0xffffc000, RZ, 0xc0, !PT ;  /* 0xffffc00003020812 */ /* 0x000fc800078ec0ff */
[----:B------:R-:W-:Y:S02]  /*7010*/  @P0 SHF.R.S32.HI R3, RZ, 0x1f, R2 ;  /* 0x0000001fff030819 */ /* 0x000fe40000011402 */
[----:B------:R-:W-:-:S06]  /*7020*/  @!P0 CS2R R2, SRZ ;  /* 0x0000000000028805 */ /* 0x000fcc000001ff00 */
[----:B------:R-:W-:Y:S01]  /*7030*/  IADD3 R4, P3, R5, R2, RZ ;  /* 0x0000000205047210 */ /* 0x000fe20007f7e0ff */
[----:B------:R-:W-:-:S03]  /*7040*/  IMAD R2, R9, R12, RZ ;  /* 0x0000000c09027224 */ /* 0x000fc600078e02ff */
[----:B------:R-:W-:Y:S01]  /*7050*/  LEA.HI.X.SX32 R5, R5, R3, 0x1, P3 ;  /* 0x0000000305057211 */ /* 0x000fe200018f0eff */
[C---:B------:R-:W-:Y:S01]  /*7060*/  IMAD R9, R7.reuse, R13, R2 ;  /* 0x0000000d07097224 */ /* 0x040fe200078e0202 */
[----:B------:R-:W-:Y:S01]  /*7070*/  SEL R13, R6, RZ, !P0 ;  /* 0x000000ff060d7207 */ /* 0x000fe20004000000 */
[----:B------:R-:W-:-:S04]  /*7080*/  IMAD.WIDE.U32 R2, R7, R12, R4 ;  /* 0x0000000c07027225 */ /* 0x000fc800078e0004 */
[----:B------:R-:W-:Y:S01]  /*7090*/  IMAD.IADD R3, R3, 0x1, R9 ;  /* 0x0000000103037824 */ /* 0x000fe200078e0209 */
[----:B------:R-:W-:Y:S01]  /*70a0*/  SEL R9, R152, RZ, !P0 ;  /* 0x000000ff98097207 */ /* 0x000fe20004000000 */
[----:B------:R-:W-:-:S04]  /*70b0*/  IMAD.WIDE.U32 R4, R7, R14, R4 ;  /* 0x0000000e07047225 */ /* 0x000fc800078e0004 */
[C---:B------:R-:W-:Y:S02]  /*70c0*/  IMAD R6, R13.reuse, R18, RZ ;  /* 0x000000120d067224 */ /* 0x040fe400078e02ff */
[----:B------:R-:W-:Y:S02]  /*70d0*/  IMAD R12, R13, R20, RZ ;  /* 0x000000140d0c7224 */ /* 0x000fe400078e02ff */
[----:B------:R-:W-:Y:S02]  /*70e0*/  IMAD.SHL.U32 R13, R10, 0x4, RZ ;  /* 0x000000040a0d7824 */ /* 0x000fe400078e00ff */
[----:B------:R-:W-:Y:S02]  /*70f0*/  IMAD.IADD R5, R5, 0x1, R15 ;  /* 0x0000000105057824 */ /* 0x000fe400078e020f */
[----:B------:R-:W-:Y:S01]  /*7100*/  IMAD R15, R9, R19, R6 ;  /* 0x00000013090f7224 */ /* 0x000fe200078e0206 */
[----:B------:R-:W-:Y:S01]  /*7110*/  IADD3 R6, P4, R13, UR6, RZ ;  /* 0x000000060d067c10 */ /* 0x000fe2000ff9e0ff */
[----:B------:R-:W-:-:S04]  /*7120*/  IMAD.WIDE.U32 R2, R9, R18, R2 ;  /* 0x0000001209027225 */ /* 0x000fc800078e0002 */
[----:B------:R-:W-:Y:S01]  /*7130*/  IMAD.WIDE.U32 R4, R9, R20, R4 ;  /* 0x0000001409047225 */ /* 0x000fe200078e0004 */
[----:B------:R-:W-:-:S03]  /*7140*/  LEA R22, P3, R2, R22, 0x2 ;  /* 0x0000001602167211 */ /* 0x000fc600078610ff */
[----:B------:R-:W-:Y:S01]  /*7150*/  IMAD.MOV R10, RZ, RZ, -R7 ;  /* 0x000000ffff0a7224 */ /* 0x000fe200078e0a07 */
[----:B------:R-:W-:Y:S01]  /*7160*/  IADD3.X R7, R11, UR7, RZ, P4, !PT ;  /* 0x000000070b077c10 */ /* 0x000fe2000a7fe4ff */
[----:B------:R-:W-:Y:S01]  /*7170*/  IMAD R9, R9, R21, R12 ;  /* 0x0000001509097224 */ /* 0x000fe200078e020c */
[----:B-1----:R-:W-:Y:S01]  /*7180*/  LEA R24, P0, R4, R24, 0x2 ;  /* 0x0000001804187211 */ /* 0x002fe200078010ff */
[----:B------:R-:W-:Y:S02]  /*7190*/  IMAD R17, R17, R10, R8 ;  /* 0x0000000a11117224 */ /* 0x000fe400078e0208 */
[----:B------:R-:W-:Y:S02]  /*71a0*/  IMAD.IADD R10, R3, 0x1, R15 ;  /* 0x00000001030a7824 */ /* 0x000fe400078e020f */
[----:B------:R-:W-:Y:S01]  /*71b0*/  IMAD.IADD R9, R5, 0x1, R9 ;  /* 0x0000000105097824 */ /* 0x000fe200078e0209 */
[----:B--2---:R-:W-:Y:S07]  /*71c0*/  @P2 BRA `(.L_x_1002) ;  /* 0x0000000000142947 */ /* 0x004fee0003800000 */
.L_x_1003:
[----:B------:R-:W2:Y:S04]  /*71d0*/  LDG.E.STRONG.GPU R8, desc[UR38][R6.64] ;  /* 0x0000002606087981 */ /* 0x000ea8000c1ef900 */
[----:B--2---:R-:W-:Y:S01]  /*71e0*/  CCTL.IVALL ;  /* 0x00000000ff00798f */ /* 0x004fe20002000000 */
[----:B------:R-:W-:Y:S05]  /*71f0*/  YIELD ;  /* 0x0000000000007946 */ /* 0x000fea0003800000 */
[----:B------:R-:W-:-:S13]  /*7200*/  ISETP.NE.AND P2, PT, R8, R17, PT ;  /* 0x000000110800720c */ /* 0x000fda0003f45270 */
[----:B------:R-:W-:Y:S05]  /*7210*/  @P2 BRA `(.L_x_1003) ;  /* 0xfffffffc00ec2947 */ /* 0x000fea000383ffff */
.L_x_1002:
[----:B------:R-:W-:Y:S05]  /*7220*/  BSYNC B0 ;  /* 0x0000000000007941 */ /* 0x000fea0003800000 */
.L_x_1001:
[----:B------:R-:W-:Y:S01]  /*7230*/  UMOV UR5, 0xffffffff ;  /* 0xffffffff00057882 */ /* 0x000fe20000000000 */
[----:B------:R-:W-:Y:S02]  /*7240*/  LEA.HI.X R10, R2, R23, R10, 0x2, P3 ;  /* 0x00000017020a7211 */ /* 0x000fe400018f140a */
[----:B------:R-:W-:Y:S01]  /*7250*/  LEA.HI.X R9, R4, R25, R9, 0x2, P0 ;  /* 0x0000001904097211 */ /* 0x000fe200000f1409 */
[----:B------:R-:W-:Y:S06]  /*7260*/  BRA.DIV UR5, `(.L_x_1004) ;  /* 0x0000004205b87947 */ /* 0x000fec000b800000 */
[----:B------:R-:W-:Y:S01]  /*7270*/  NOP ;  /* 0x0000000000007918 */ /* 0x000fe20000000000 */
.L_x_1094:
        /* <DEDUP_REMOVED lines=16> */
.L_x_1007:
[----:B------:R-:W-:Y:S01]  /*7380*/  @P0 ELECT P2, URZ, PT ;  /* 0x00000000003f082f */ /* 0x000fe20003840000 */
[----:B------:R1:W-:-:S12]  /*7390*/  UBLKRED.G.S.ADD.F32.RN [UR6], [UR4], UR5, desc[UR8] ;  /* 0x00000806040073bb */ /* 0x0003d800080a1405 */
[----:B------:R-:W-:Y:S02]  /*73a0*/  @P2 PLOP3.LUT P0, PT, P2, PT, PT, 0x8, 0x0 ;  /* 0x000000000000281c */ /* 0x000fe4000170e170 */
[----:B------:R-:W-:-:S11]  /*73b0*/  PLOP3.LUT P2, PT, PT, PT, PT, 0x8, 0x0 ;  /* 0x000000000000781c */ /* 0x000fd60003f4e170 */
[----:B-1----:R-:W-:Y:S05]  /*73c0*/  @P0 BRA.U.ANY `(.L_x_1007) ;  /* 0xfffffffd00ec0947 */ /* 0x002fea000393ffff */
[----:B------:R0:W-:Y:S01]  /*73d0*/  UTMACMDFLUSH ;  /* 0x00000000000079b7 */ /* 0x0001e20000000000 */
[----:B------:R-:W-:-:S04]  /*73e0*/  DEPBAR.LE SB0, 0x0 ;  /* 0x000080000000791a */ /* 0x000fc80000000000 */
.L_x_1006:
[----:B------:R-:W-:Y:S05]  /*73f0*/  BSYNC B0 ;  /* 0x0000000000007941 */ /* 0x000fea0003800000 */
.L_x_1005:
        /* <DEDUP_REMOVED lines=14> */
.L_x_1009:
[----:B------:R-:W-:Y:S05]  /*74e0*/  BSYNC B0 ;  /* 0x0000000000007941 */ /* 0x000fea0003800000 */
.L_x_1008:
        /* <DEDUP_REMOVED lines=22> */
.L_x_1012:
[----:B-1----:R-:W2:Y:S04]  /*7650*/  LDG.E.STRONG.GPU R0, desc[UR38][R2.64] ;  /* 0x0000002602007981 */ /* 0x002ea8000c1ef900 */
[----:B--2---:R-:W-:Y:S01]  /*7660*/  CCTL.IVALL ;  /* 0x00000000ff00798f */ /* 0x004fe20002000000 */
[----:B------:R-:W-:Y:S05]  /*7670*/  YIELD ;  /* 0x0000000000007946 */ /* 0x000fea0003800000 */
[----:B------:R-:W-:-:S13]  /*7680*/  ISETP.NE.AND P0, PT, R0, R17, PT ;  /* 0x000000110000720c */ /* 0x000fda0003f05270 */
[----:B------:R-:W-:Y:S05]  /*7690*/  @P0 BRA `(.L_x_1012) ;  /* 0xfffffffc00ec0947 */ /* 0x000fea000383ffff */
.L_x_1011:
[----:B------:R-:W-:Y:S05]  /*76a0*/  BSYNC B0 ;  /* 0x0000000000007941 */ /* 0x000fea0003800000 */
.L_x_1010:
[----:B------:R-:W-:-:S03]  /*76b0*/  UMOV UR5, 0xffffffff ;  /* 0xffffffff00057882 */ /* 0x000fc60000000000 */
[----:B------:R-:W-:Y:S05]  /*76c0*/  BRA.DIV UR5, `(.L_x_1013) ;  /* 0x0000003e05bc7947 */ /* 0x000fea000b800000 */
[----:B------:R-:W-:Y:S01]  /*76d0*/  NOP ;  /* 0x0000000000007918 */ /* 0x000fe20000000000 */
.L_x_1097:
        /* <DEDUP_REMOVED lines=10> */
[----:B------:R-:W-:Y:S01]  /*7780*/  R2UR UR6, R22 ;  /* 0x00000000160672ca */ /* 0x000fe200000e0000 */
[----:B------:R-:W-:Y:S01]  /*7790*/  UMOV UR5, 0x1000 ;  /* 0x0000100000057882 */ /* 0x000fe20000000000 */
[----:B------:R-:W-:Y:S01]  /*77a0*/  R2UR UR7, R10 ;  /* 0x000000000a0772ca */ /* 0x000fe200000e0000 */
[----:B------:R-:W-:Y:S01]  /*77b0*/  UMOV UR8, 0x0 ;  /* 0x0000000000087882 */ /* 0x000fe20000000000 */
[----:B------:R-:W-:Y:S01]  /*77c0*/  PLOP3.LUT P0, PT, PT, PT, PT, 0x80, 0x0 ;  /* 0x000000000000781c */ /* 0x000fe20003f0f070 */
[----:B------:R-:W-:-:S12]  /*77d0*/  UMOV UR9, 0x14f00000 ;  /* 0x14f0000000097882 */ /* 0x000fd80000000000 */
.L_x_1016:
[----:B------:R-:W-:Y:S01]  /*77e0*/  @P0 ELECT P2, URZ, PT ;  /* 0x00000000003f082f */ /* 0x000fe20003840000 */
[----:B------:R2:W-:-:S12]  /*77f0*/  UBLKRED.G.S.ADD.F32.RN [UR6], [UR4], UR5, desc[UR8] ;  /* 0x00000806040073bb */ /* 0x0005d800080a1405 */
[----:B------:R-:W-:Y:S02]  /*7800*/  @P2 PLOP3.LUT P0, PT, P2, PT, PT, 0x8, 0x0 ;  /* 0x000000000000281c */ /* 0x000fe4000170e170 */
[----:B------:R-:W-:-:S11]  /*7810*/  PLOP3.LUT P2, PT, PT, PT, PT, 0x8, 0x0 ;  /* 0x000000000000781c */ /* 0x000fd60003f4e170 */
[----:B--2---:R-:W-:Y:S05]  /*7820*/  @P0 BRA.U.ANY `(.L_x_1016) ;  /* 0xfffffffd00ec0947 */ /* 0x004fea000393ffff */
[----:B------:R0:W-:Y:S01]  /*7830*/  UTMACMDFLUSH ;  /* 0x00000000000079b7 */ /* 0x0001e20000000000 */
[----:B------:R-:W-:-:S04]  /*7840*/  DEPBAR.LE SB0, 0x0 ;  /* 0x000080000000791a */ /* 0x000fc80000000000 */
.L_x_1015:
[----:B------:R-:W-:Y:S05]  /*7850*/  BSYNC B0 ;  /* 0x0000000000007941 */ /* 0x000fea0003800000 */
.L_x_1014:
        /* <DEDUP_REMOVED lines=14> */
.L_x_972:
        /* <DEDUP_REMOVED lines=21> */
.L_x_1018:
        /* <DEDUP_REMOVED lines=13> */
.L_x_1020:
[----:B------:R-:W-:-:S05]  /*7b60*/  ULDC UR4, c[0x0][0x8c4] ;  /* 0x0002310000047ab9 */ /* 0x000fca0000000800 */
.L_x_1019:
        /* <DEDUP_REMOVED lines=37> */
.L_x_1021:
        /* <DEDUP_REMOVED lines=59> */
.L_x_1047:
        /* <DEDUP_REMOVED lines=17> */
.L_x_1025:
[----:B------:R-:W2:Y:S04]  /*8280*/  LDG.E.STRONG.GPU R5, desc[UR38][R2.64] ;  /* 0x0000002602057981 */ /* 0x000ea8000c1ef900 */
[----:B--2---:R-:W-:Y:S01]  /*8290*/  CCTL.IVALL ;  /* 0x00000000ff00798f */ /* 0x004fe20002000000 */
[----:B------:R-:W-:Y:S05]  /*82a0*/  YIELD ;  /* 0x0000000000007946 */ /* 0x000fea0003800000 */
[----:B------:R-:W-:-:S13]  /*82b0*/  ISETP.NE.AND P3, PT, R5, UR24, PT ;  /* 0x0000001805007c0c */ /* 0x000fda000bf65270 */
[----:B------:R-:W-:Y:S05]  /*82c0*/  @P3 BRA `(.L_x_1025) ;  /* 0xfffffffc00ec3947 */ /* 0x000fea000383ffff */
.L_x_1024:
[----:B------:R-:W-:Y:S05]  /*82d0*/  BSYNC B0 ;  /* 0x0000000000007941 */ /* 0x000fea0003800000 */
.L_x_1023:
[----:B------:R-:W-:-:S03]  /*82e0*/  UMOV UR22, 0xffffffff ;  /* 0xffffffff00167882 */ /* 0x000fc60000000000 */
[----:B------:R-:W-:Y:S05]  /*82f0*/  BRA.DIV UR22, `(.L_x_1026) ;  /* 0x0000003216cc7947 */ /* 0x000fea000b800000 */
[----:B------:R-:W-:Y:S01]  /*8300*/  NOP ;  /* 0x0000000000007918 */ /* 0x000fe20000000000 */
.L_x_1100:
        /* <DEDUP_REMOVED lines=19> */
.L_x_1028:
[----:B------:R-:W-:Y:S05]  /*8440*/  BSYNC B0 ;  /* 0x0000000000007941 */ /* 0x000fea0003800000 */
.L_x_1027:
        /* <DEDUP_REMOVED lines=13> */
.L_x_1030:
[----:B------:R-:W-:Y:S05]  /*8520*/  BSYNC B0 ;  /* 0x0000000000007941 */ /* 0x000fea0003800000 */
.L_x_1029:
[----:B------:R-:W-:Y:S06]  /*8530*/  BAR.ARV 0xa, 0xa0 ;  /* 0x0282800000007b1d */ /* 0x000fec0000002000 */
[----:B------:R-:W-:Y:S04]  /*8540*/  BSSY B0, `(.L_x_1031) ;  /* 0x0000003000007945 */ /* 0x000fe80003800000 */
[----:B------:R-:W-:Y:S05]  /*8550*/  @!P0 BRA `(.L_x_1032) ;  /* 0x0000000000048947 */ /* 0x000fea0003800000 */
[----:B------:R-:W-:-:S04]  /*8560*/  DEPBAR.LE SB0, 0x0 ;  /* 0x000080000000791a */ /* 0x000fc80000000000 */
.L_x_1032:
[----:B------:R-:W-:Y:S05]  /*8570*/  BSYNC B0 ;  /* 0x0000000000007941 */ /* 0x000fea0003800000 */
.L_x_1031:
        /* <DEDUP_REMOVED lines=19> */
.L_x_1034:
[----:B------:R-:W-:Y:S05]  /*86b0*/  BSYNC B0 ;  /* 0x0000000000007941 */ /* 0x000fea0003800000 */
.L_x_1033:
        /* <DEDUP_REMOVED lines=9> */
.L_x_1037:
[----:B------:R-:W2:Y:S04]  /*8750*/  LDG.E.STRONG.GPU R5, desc[UR38][R2.64] ;  /* 0x0000002602057981 */ /* 0x000ea8000c1ef900 */
[----:B--2---:R-:W-:Y:S01]  /*8760*/  CCTL.IVALL ;  /* 0x00000000ff00798f */ /* 0x004fe20002000000 */
[----:B------:R-:W-:Y:S05]  /*8770*/  YIELD ;  /* 0x0000000000007946 */ /* 0x000fea0003800000 */
[----:B------:R-:W-:-:S13]  /*8780*/  ISETP.NE.AND P3, PT, R5, UR24, PT ;  /* 0x0000001805007c0c */ /* 0x000fda000bf65270 */
[----:B------:R-:W-:Y:S05]  /*8790*/  @P3 BRA `(.L_x_1037) ;  /* 0xfffffffc00ec3947 */ /* 0x000fea000383ffff */
.L_x_1036:
[----:B------:R-:W-:Y:S05]  /*87a0*/  BSYNC B0 ;  /* 0x0000000000007941 */ /* 0x000fea0003800000 */
.L_x_1035:
[----:B------:R-:W-:-:S03]  /*87b0*/  UMOV UR6, 0xffffffff ;  /* 0xffffffff00067882 */ /* 0x000fc60000000000 */
[----:B------:R-:W-:Y:S05]  /*87c0*/  BRA.DIV UR6, `(.L_x_1038) ;  /* 0x0000002e06b47947 */ /* 0x000fea000b800000 */
[----:B------:R-:W-:Y:S01]  /*87d0*/  NOP ;  /* 0x0000000000007918 */ /* 0x000fe20000000000 */
.L_x_1103:
        /* <DEDUP_REMOVED lines=13> */
.L_x_1040:
[----:B------:R-:W-:Y:S05]  /*88b0*/  BSYNC B0 ;  /* 0x0000000000007941 */ /* 0x000fea0003800000 */
.L_x_1039:
        /* <DEDUP_REMOVED lines=13> */
.L_x_1042:
[----:B------:R-:W-:Y:S05]  /*8990*/  BSYNC B0 ;  /* 0x0000000000007941 */ /* 0x000fea0003800000 */
.L_x_1041:
[----:B------:R-:W-:Y:S06]  /*89a0*/  BAR.ARV 0xa, 0xa0 ;  /* 0x0282800000007b1d */ /* 0x000fec0000002000 */
[----:B------:R-:W-:Y:S04]  /*89b0*/  BSSY B0, `(.L_x_1043) ;  /* 0x0000003000007945 */ /* 0x000fe80003800000 */
[----:B------:R-:W-:Y:S05]  /*89c0*/  @!P0 BRA `(.L_x_1044) ;  /* 0x0000000000048947 */ /* 0x000fea0003800000 */
[----:B------:R-:W-:-:S04]  /*89d0*/  DEPBAR.LE SB0, 0x0 ;  /* 0x000080000000791a */ /* 0x000fc80000000000 */
.L_x_1044:
[----:B------:R-:W-:Y:S05]  /*89e0*/  BSYNC B0 ;  /* 0x0000000000007941 */ /* 0x000fea0003800000 */
.L_x_1043:
        /* <DEDUP_REMOVED lines=19> */
.L_x_1046:
[----:B------:R-:W-:Y:S05]  /*8b20*/  BSYNC B0 ;  /* 0x0000000000007941 */ /* 0x000fea0003800000 */
.L_x_1045:
[----:B------:R-:W-:Y:S02]  /*8b30*/  UIADD3 UR4, UR4, 0x2, URZ ;  /* 0x0000000204047890 */ /* 0x000fe4000fffe03f */
[----:B------:R-:W-:Y:S01]  /*8b40*/  UIADD3 UR5, UR5, 0x1, URZ ;  /* 0x0000000105057890 */ /* 0x000fe2000fffe03f */
[----:B------:R-:W-:Y:S11]  /*8b50*/  @P2 BRA `(.L_x_1047) ;  /* 0xfffffff400842947 */ /* 0x000ff6000383ffff */
.L_x_1022:
        /* <DEDUP_REMOVED lines=13> */
.L_x_1050:
[----:B------:R-:W2:Y:S04]  /*8c30*/  LDG.E.STRONG.GPU R0, desc[UR38][R2.64] ;  /* 0x0000002602007981 */ /* 0x000ea8000c1ef900 */
[----:B--2---:R-:W-:Y:S01]  /*8c40*/  CCTL.IVALL ;  /* 0x00000000ff00798f */ /* 0x004fe20002000000 */
[----:B------:R-:W-:Y:S05]  /*8c50*/  YIELD ;  /* 0x0000000000007946 */ /* 0x000fea0003800000 */
[----:B------:R-:W-:-:S13]  /*8c60*/  ISETP.NE.AND P1, PT, R0, UR24, PT ;  /* 0x0000001800007c0c */ /* 0x000fda000bf25270 */
[----:B------:R-:W-:Y:S05]  /*8c70*/  @P1 BRA `(.L_x_1050) ;  /* 0xfffffffc00ec1947 */ /* 0x000fea000383ffff */
.L_x_1049:
[----:B------:R-:W-:Y:S05]  /*8c80*/  BSYNC B0 ;  /* 0x0000000000007941 */ /* 0x000fea0003800000 */
.L_x_1048:
[----:B------:R-:W-:-:S03]  /*8c90*/  UMOV UR5, 0xffffffff ;  /* 0xffffffff00057882 */ /* 0x000fc60000000000 */
[----:B------:R-:W-:Y:S05]  /*8ca0*/  BRA.DIV UR5, `(.L_x_1051) ;  /* 0x0000002a05987947 */ /* 0x000fea000b800000 */
[----:B------:R-:W-:Y:S01]  /*8cb0*/  NOP ;  /* 0x0000000000007918 */ /* 0x000fe20000000000 */
.L_x_1106:
        /* <DEDUP_REMOVED lines=22> */
.L_x_1053:
[----:B------:R-:W-:Y:S05]  /*8e20*/  BSYNC B0 ;  /* 0x0000000000007941 */ /* 0x000fea0003800000 */
.L_x_1052:
        /* <DEDUP_REMOVED lines=20> */
.L_x_1055:
[----:B------:R-:W-:Y:S05]  /*8f70*/  BSYNC B0 ;  /* 0x0000000000007941 */ /* 0x000fea0003800000 */
.L_x_1054:
[----:B------:R-:W-:Y:S06]  /*8f80*/  BAR.ARV 0xa, 0xa0 ;  /* 0x0282800000007b1d */ /* 0x000fec0000002000 */
[----:B------:R-:W-:Y:S04]  /*8f90*/  BSSY B0, `(.L_x_1056) ;  /* 0x0000003000007945 */ /* 0x000fe80003800000 */
[----:B------:R-:W-:Y:S05]  /*8fa0*/  @!P0 BRA `(.L_x_1057) ;  /* 0x0000000000048947 */ /* 0x000fea0003800000 */
[----:B------:R-:W-:-:S04]  /*8fb0*/  DEPBAR.LE SB0, 0x0 ;  /* 0x000080000000791a */ /* 0x000fc80000000000 */
.L_x_1057:
[----:B------:R-:W-:Y:S05]  /*8fc0*/  BSYNC B0 ;  /* 0x0000000000007941 */ /* 0x000fea0003800000 */
.L_x_1056:
        /* <DEDUP_REMOVED lines=19> */
.L_x_1017:
        /* <DEDUP_REMOVED lines=10> */
.L_x_1058:
        /* <DEDUP_REMOVED lines=10> */
.L_x_1060:
[----:B------:R-:W3:Y:S02]  /*9240*/  LDC R5, c[0x0][0x8c4] ;  /* 0x00023100ff057b82 */ /* 0x000ee40000000800 */
.L_x_1059:
        /* <DEDUP_REMOVED lines=46> */
.L_x_1062:
        /* <DEDUP_REMOVED lines=66> */
.L_x_1107:
        /* <DEDUP_REMOVED lines=9> */
.L_x_1065:
        /* <DEDUP_REMOVED lines=84> */
.L_x_1076:
[----:B------:R-:W-:-:S04]  /*9f20*/  SHF.L.U32 R21, R10, 0x1f, RZ ;  /* 0x0000001f0a157819 */ /* 0x000fc800000006ff */
[----:B-1----:R-:W1:Y:S02]  /*9f30*/  SYNCS.PHASECHK.TRANS64.TRYWAIT P1, [R12+URZ+0x38840], R21 ;  /* 0x038840150c0075a7 */ /* 0x002e64000802017f */
[----:B-12--5:R-:W-:Y:S05]  /*9f40*/  @!P1 BRA `(.L_x_1068) ;  /* 0x0000001800209947 */ /* 0x026fea0003800000 */
.L_x_1108:
[----:B------:R-:W-:Y:S05]  /*9f50*/  @P0 BRA `(.L_x_1069) ;  /* 0x0000000000140947 */ /* 0x000fea0003800000 */
[----:B------:R-:W-:Y:S01]  /*9f60*/  ISETP.NE.AND P1, PT, R20, RZ, PT ;  /* 0x000000ff1400720c */ /* 0x000fe20003f25270 */
[----:B------:R-:W-:-:S04]  /*9f70*/  IMAD.MOV.U32 R3, RZ, RZ, 0x5140 ;  /* 0x00005140ff037424 */ /* 0x000fc800078e00ff */
[----:B------:R3:W-:Y:S08]  /*9f80*/  SYNCS.ARRIVE.TRANS64 RZ, [R12+URZ+0x38830], R3 ;  /* 0x038830030cff79a7 */ /* 0x0007f0000800003f */
[----:B------:R-:W-:Y:S05]  /*9f90*/  @!P1 BRA `(.L_x_1069) ;  /* 0x0000000000049947 */ /* 0x000fea0003800000 */
[----:B------:R-:W-:Y:S01]  /*9fa0*/  BPT.TRAP 0x1 ;  /* 0x000000040000795c */ /* 0x000fe20000300000 */
.L_x_1069:
        /* <DEDUP_REMOVED lines=37> */
.L_x_1109:
[----:B------:R-:W-:Y:S05]  /*a200*/  @P0 BRA `(.L_x_1071) ;  /* 0x0000000000140947 */ /* 0x000fea0003800000 */
[----:B------:R-:W-:Y:S01]  /*a210*/  ISETP.NE.AND P1, PT, R20, RZ, PT ;  /* 0x000000ff1400720c */ /* 0x000fe20003f25270 */
[----:B------:R-:W-:-:S04]  /*a220*/  IMAD.MOV.U32 R2, RZ, RZ, 0x5140 ;  /* 0x00005140ff027424 */ /* 0x000fc800078e00ff */
[----:B------:R3:W-:Y:S08]  /*a230*/  SYNCS.ARRIVE.TRANS64 RZ, [R12+URZ+0x38818], R2 ;  /* 0x038818020cff79a7 */ /* 0x0007f0000800003f */
[----:B------:R-:W-:Y:S05]  /*a240*/  @!P1 BRA `(.L_x_1071) ;  /* 0x0000000000049947 */ /* 0x000fea0003800000 */
[----:B------:R-:W-:Y:S01]  /*a250*/  BPT.TRAP 0x1 ;  /* 0x000000040000795c */ /* 0x000fe20000300000 */
.L_x_1071:
        /* <DEDUP_REMOVED lines=29> */
.L_x_1110:
        /* <DEDUP_REMOVED lines=9> */
.L_x_1073:
        /* <DEDUP_REMOVED lines=31> */
.L_x_1112:
[----:B------:R-:W-:Y:S05]  /*a6b0*/  @P0 BRA `(.L_x_1075) ;  /* 0x0000000000140947 */ /* 0x000fea0003800000 */
[----:B------:R-:W-:Y:S01]  /*a6c0*/  ISETP.NE.AND P1, PT, R20, RZ, PT ;  /* 0x000000ff1400720c */ /* 0x000fe20003f25270 */
[----:B-1----:R-:W-:-:S04]  /*a6d0*/  IMAD.MOV.U32 R5, RZ, RZ, 0x5140 ;  /* 0x00005140ff057424 */ /* 0x002fc800078e00ff */
[----:B------:R2:W-:Y:S08]  /*a6e0*/  SYNCS.ARRIVE.TRANS64 RZ, [R12+URZ+0x38810], R5 ;  /* 0x038810050cff79a7 */ /* 0x0005f0000800003f */
[----:B------:R-:W-:Y:S05]  /*a6f0*/  @!P1 BRA `(.L_x_1075) ;  /* 0x0000000000049947 */ /* 0x000fea0003800000 */
[----:B------:R-:W-:Y:S01]  /*a700*/  BPT.TRAP 0x1 ;  /* 0x000000040000795c */ /* 0x000fe20000300000 */
.L_x_1075:
        /* <DEDUP_REMOVED lines=29> */
.L_x_1067:
[----:B--2---:R-:W2:Y:S02]  /*a8e0*/  LDL.LU R4, [R1] ;  /* 0x0000000001047983 */ /* 0x004ea40000300800 */
[----:B--2---:R-:W-:-:S13]  /*a8f0*/  ISETP.NE.AND P1, PT, R4, RZ, PT ;  /* 0x000000ff0400720c */ /* 0x004fda0003f25270 */
[----:B------:R-:W-:Y:S05]  /*a900*/  @!P1 BRA `(.L_x_1066) ;  /* 0x0000000400309947 */ /* 0x000fea0003800000 */
[----:B------:R-:W-:-:S04]  /*a910*/  SHF.L.U32 R13, R10, 0x1f, RZ ;  /* 0x0000001f0a0d7819 */ /* 0x000fc800000006ff */
[----:B------:R-:W1:Y:S02]  /*a920*/  SYNCS.PHASECHK.TRANS64.TRYWAIT P1, [R12+URZ+0x38840], R13 ;  /* 0x0388400d0c0075a7 */ /* 0x000e64000802017f */
[----:B-1----:R-:W-:Y:S05]  /*a930*/  @!P1 BRA `(.L_x_1077) ;  /* 0x0000000c00f89947 */ /* 0x002fea0003800000 */
.L_x_1113:
[----:B------:R-:W-:Y:S05]  /*a940*/  @P0 BRA `(.L_x_1078) ;  /* 0x0000000000140947 */ /* 0x000fea0003800000 */
[----:B------:R-:W-:Y:S01]  /*a950*/  ISETP.NE.AND P1, PT, R20, RZ, PT ;  /* 0x000000ff1400720c */ /* 0x000fe20003f25270 */
[----:B------:R-:W-:-:S04]  /*a960*/  IMAD.MOV.U32 R5, RZ, RZ, 0x5140 ;  /* 0x00005140ff057424 */ /* 0x000fc800078e00ff */
[----:B------:R2:W-:Y:S08]  /*a970*/  SYNCS.ARRIVE.TRANS64 RZ, [R12+URZ+0x38830], R5 ;  /* 0x038830050cff79a7 */ /* 0x0005f0000800003f */
[----:B------:R-:W-:Y:S05]  /*a980*/  @!P1 BRA `(.L_x_1078) ;  /* 0x0000000000049947 */ /* 0x000fea0003800000 */
[----:B------:R-:W-:Y:S01]  /*a990*/  BPT.TRAP 0x1 ;  /* 0x000000040000795c */ /* 0x000fe20000300000 */
.L_x_1078:
        /* <DEDUP_REMOVED lines=34> */
.L_x_1114:
[----:B------:R-:W-:Y:S05]  /*abc0*/  @P0 BRA `(.L_x_1080) ;  /* 0x0000000000140947 */ /* 0x000fea0003800000 */
[----:B------:R-:W-:Y:S01]  /*abd0*/  ISETP.NE.AND P0, PT, R20, RZ, PT ;  /* 0x000000ff1400720c */ /* 0x000fe20003f05270 */
[----:B------:R-:W-:-:S04]  /*abe0*/  IMAD.MOV.U32 R5, RZ, RZ, 0x5140 ;  /* 0x00005140ff057424 */ /* 0x000fc800078e00ff */
[----:B------:R3:W-:Y:S08]  /*abf0*/  SYNCS.ARRIVE.TRANS64 RZ, [R12+URZ+0x38818], R5 ;  /* 0x038818050cff79a7 */ /* 0x0007f0000800003f */
[----:B------:R-:W-:Y:S05]  /*ac00*/  @!P0 BRA `(.L_x_1080) ;  /* 0x0000000000048947 */ /* 0x000fea0003800000 */
[----:B------:R-:W-:Y:S01]  /*ac10*/  BPT.TRAP 0x1 ;  /* 0x000000040000795c */ /* 0x000fe20000300000 */
.L_x_1080:
        /* <DEDUP_REMOVED lines=27> */
.L_x_1066:
[----:B-----5:R-:W-:Y:S01]  /*add0*/  IMAD R4, R0, 0x8, R12 ;  /* 0x0000000800047824 */ /* 0x020fe200078e020c */
[----:B------:R-:W-:Y:S01]  /*ade0*/  SHF.L.U32 R3, R10, 0x1f, RZ ;  /* 0x0000001f0a037819 */ /* 0x000fe200000006ff */
[----:B------:R-:W3:Y:S03]  /*adf0*/  S2R R2, SR_TID.X ;  /* 0x0000000000027919 */ /* 0x000ee60000002100 */
[----:B------:R-:W4:Y:S01]  /*ae00*/  SYNCS.PHASECHK.TRANS64.TRYWAIT P0, [R4+URZ+0x38840], R3 ;  /* 0x03884003040075a7 */ /* 0x000f22000800017f */
[----:B---3--:R-:W-:-:S04]  /*ae10*/  LOP3.LUT R2, R2, 0x7f, RZ, 0xc0, !PT ;  /* 0x0000007f02027812 */ /* 0x008fc800078ec0ff */
[----:B------:R-:W-:Y:S01]  /*ae20*/  ISETP.NE.AND P1, PT, R2, RZ, PT ;  /* 0x000000ff0200720c */ /* 0x000fe20003f25270 */
[----:B----4-:R-:W-:-:S12]  /*ae30*/  @!P0 BRA `(.L_x_1081) ;  /* 0x0000000800e08947 */ /* 0x010fd80003800000 */
.L_x_1115:
[----:B------:R-:W-:Y:S05]  /*ae40*/  @P1 BRA `(.L_x_1082) ;  /* 0x0000000000181947 */ /* 0x000fea0003800000 */
[----:B------:R-:W4:Y:S01]  /*ae50*/  S2R R2, SR_TID.X ;  /* 0x0000000000027919 */ /* 0x000f220000002100 */
[----:B---3--:R-:W-:-:S04]  /*ae60*/  IMAD.MOV.U32 R3, RZ, RZ, 0x5140 ;  /* 0x00005140ff037424 */ /* 0x008fc800078e00ff */
[----:B------:R3:W-:Y:S01]  /*ae70*/  SYNCS.ARRIVE.TRANS64 RZ, [R4+URZ+0x38830], R3 ;  /* 0x0388300304ff79a7 */ /* 0x0007e2000800003f */
[----:B----4-:R-:W-:-:S13]  /*ae80*/  LOP3.LUT P0, RZ, R2, 0x1f, RZ, 0xc0, !PT ;  /* 0x0000001f02ff7812 */ /* 0x010fda000780c0ff */
[----:B---3--:R-:W-:Y:S05]  /*ae90*/  @!P0 BRA `(.L_x_1082) ;  /* 0x0000000000048947 */ /* 0x008fea0003800000 */
[----:B------:R-:W-:Y:S01]  /*aea0*/  BPT.TRAP 0x1 ;  /* 0x000000040000795c */ /* 0x000fe20000300000 */
.L_x_1082:
        /* <DEDUP_REMOVED lines=41> */
.L_x_1063:
[----:B------:R-:W-:Y:S05]  /*b140*/  BSYNC B0 ;  /* 0x0000000000007941 */ /* 0x000fea0003800000 */
.L_x_1061:
[----:B------:R-:W-:-:S03]  /*b150*/  UMOV UR6, 0xffffffff ;  /* 0xffffffff00067882 */ /* 0x000fc60000000000 */
[----:B------:R-:W-:Y:S05]  /*b160*/  BRA.DIV UR6, `(.L_x_1083) ;  /* 0x0000000a06287947 */ /* 0x000fea000b800000 */
[----:B------:R-:W-:-:S13]  /*b170*/  ELECT P0, URZ, PT ;  /* 0x00000000003f782f */ /* 0x000fda0003800000 */
.L_x_1118:
[----:B------:R-:W-:Y:S05]  /*b180*/  @!P0 BRA `(.L_x_977) ;  /* 0x0000000000848947 */ /* 0x000fea0003800000 */
[----:B------:R-:W3:Y:S02]  /*b190*/  LDL.LU R2, [R1+0x8] ;  /* 0x0000080001027983 */ /* 0x000ee40000300800 */
[----:B---3--:R-:W-:-:S04]  /*b1a0*/  LOP3.LUT R2, R2, 0x2, RZ, 0xfc, !PT ;  /* 0x0000000202027812 */ /* 0x008fc800078efcff */
[----:B------:R-:W-:-:S13]  /*b1b0*/  ISETP.NE.AND P0, PT, R2, 0x3, PT ;  /* 0x000000030200780c */ /* 0x000fda0003f05270 */
[----:B------:R-:W-:Y:S05]  /*b1c0*/  @!P0 BRA `(.L_x_1084) ;  /* 0x0000000000048947 */ /* 0x000fea0003800000 */
[----:B--2---:R-:W-:Y:S01]  /*b1d0*/  BPT.TRAP 0x1 ;  /* 0x000000040000795c */ /* 0x004fe20000300000 */
.L_x_1084:
        /* <DEDUP_REMOVED lines=15> */
.L_x_1119:
[----:B------:R-:W3:Y:S02]  /*b2d0*/  SYNCS.PHASECHK.TRANS64.TRYWAIT P1, [R11+URZ], R2 ;  /* 0x000000020b0075a7 */ /* 0x000ee4000802017f */
[----:B---3--:R-:W-:Y:S05]  /*b2e0*/  @!P1 BRA `(.L_x_1086) ;  /* 0x0000000800009947 */ /* 0x008fea0003800000 */
.L_x_1120:
[----:B------:R-:W-:Y:S05]  /*b2f0*/  @!P0 BRA `(.L_x_1087) ;  /* 0x0000000000048947 */ /* 0x000fea0003800000 */
[----:B--2---:R-:W-:Y:S01]  /*b300*/  BPT.TRAP 0x1 ;  /* 0x000000040000795c */ /* 0x004fe20000300000 */
.L_x_1087:
[----:B------:R-:W-:-:S04]  /*b310*/  VIADD R0, R6, 0x38840 ;  /* 0x0003884006007836 */ /* 0x000fc80000000000 */
[----:B------:R-:W-:-:S04]  /*b320*/  IMAD R9, R9, 0x8, R0 ;  /* 0x0000000809097824 */ /* 0x000fc800078e0200 */
[----:B------:R-:W4:Y:S02]  /*b330*/  SYNCS.PHASECHK.TRANS64.TRYWAIT P0, [R9+URZ], R4 ;  /* 0x00000004090075a7 */ /* 0x000f24000800017f */
[----:B----4-:R-:W-:Y:S05]  /*b340*/  @!P0 BRA `(.L_x_1088) ;  /* 0x0000000400fc8947 */ /* 0x010fea0003800000 */
.L_x_1121:
[----:B------:R-:W-:-:S07]  /*b350*/  IMAD R3, R3, 0x8, R0 ;  /* 0x0000000803037824 */ /* 0x000fce00078e0200 */
.L_x_1089:
[----:B------:R1:W1:Y:S02]  /*b360*/  SYNCS.PHASECHK.TRANS64.TRYWAIT P0, [R3+URZ], R2 ;  /* 0x00000002030075a7 */ /* 0x000264000800017f */
[----:B-1----:R-:W-:Y:S05]  /*b370*/  @!P0 NANOSLEEP.SYNCS 0x989680 ;  /* 0x009896800000895d */ /* 0x002fea0003900000 */
[----:B------:R-:W1:Y:S02]  /*b380*/  @!P0 SYNCS.PHASECHK.TRANS64 P0, [R3+URZ], R2 ;  /* 0x00000002030085a7 */ /* 0x000e64000800007f */
[----:B-1----:R-:W-:Y:S05]  /*b390*/  @!P0 BRA `(.L_x_1089) ;  /* 0xfffffffc00f08947 */ /* 0x002fea000383ffff */
.L_x_977:
[----:B--2---:R-:W-:Y:S05]  /*b3a0*/  BSYNC B6 ;  /* 0x0000000000067941 */ /* 0x004fea0003800000 */
.L_x_971:
[----:B------:R-:W-:Y:S05]  /*b3b0*/  EXIT ;  /* 0x000000000000794d */ /* 0x000fea0003800000 */
.L_x_987:
[----:B------:R-:W-:Y:S02]  /*b3c0*/  IMAD.MOV.U32 R12, RZ, RZ, RZ ;  /* 0x000000ffff0c7224 */ /* 0x000fe400078e00ff */
[----:B------:R-:W-:Y:S02]  /*b3d0*/  IMAD.MOV.U32 R11, RZ, RZ, 0x1f ;  /* 0x0000001fff0b7424 */ /* 0x000fe400078e00ff */
[----:B------:R-:W-:-:S07]  /*b3e0*/  IMAD.MOV.U32 R15, RZ, RZ, -0x1 ;  /* 0xffffffffff0f7424 */ /* 0x000fce00078e00ff */
[----:B------:R-:W-:Y:S05]  /*b3f0*/  WARPSYNC.COLLECTIVE R15, `(.L_x_1090) ;  /* 0x000000000f087348 */ /* 0x000fea0003c00000 */
[----:B------:R1:W2:Y:S02]  /*b400*/  SHFL.IDX P6, R14, R13, R12, R11 ;  /* 0x0000000c0d0e7389 */ /* 0x0002a400000c000b */
[----:B-12---:R-:W-:Y:S01]  /*b410*/  ENDCOLLECTIVE ;  /* 0x000000000000791b */ /* 0x006fe20003800000 */
.L_x_1090:
[----:B------:R-:W-:Y:S05]  /*b420*/  BRA `(.L_x_1091) ;  /* 0xffffff5c00d47947 */ /* 0x000fea000383ffff */
.L_x_989:
        /* <DEDUP_REMOVED lines=8> */
.L_x_993:
[----:B---3--:R3:W4:Y:S02]  /*b4b0*/  SYNCS.PHASECHK.TRANS64.TRYWAIT P1, [R3+URZ+0x38810], R154 ;  /* 0x0388109a030075a7 */ /* 0x008724000802017f */
[----:B----4-:R-:W-:Y:S05]  /*b4c0*/  @!P1 NANOSLEEP.SYNCS 0x989680 ;  /* 0x009896800000995d */ /* 0x010fea0003900000 */
[----:B------:R-:W4:Y:S02]  /*b4d0*/  @!P1 SYNCS.PHASECHK.TRANS64 P1, [R3+URZ+0x38810], R154 ;  /* 0x0388109a030095a7 */ /* 0x000f24000802007f */
[----:B----4-:R-:W-:Y:S05]  /*b4e0*/  @!P1 BRA `(.L_x_993) ;  /* 0xfffffffc00f09947 */ /* 0x010fea000383ffff */
[----:B------:R-:W-:Y:S05]  /*b4f0*/  BRA `(.L_x_992) ;  /* 0xffffff6400d87947 */ /* 0x000fea000383ffff */
.L_x_997:
[----:B------:R1:W1:Y:S02]  /*b500*/  SYNCS.PHASECHK.TRANS64.TRYWAIT P1, [R3+URZ+0x38830], R154 ;  /* 0x0388309a030075a7 */ /* 0x000264000802017f */
[----:B-1----:R-:W-:Y:S05]  /*b510*/  @!P1 NANOSLEEP.SYNCS 0x989680 ;  /* 0x009896800000995d */ /* 0x002fea0003900000 */
[----:B------:R-:W1:Y:S02]  /*b520*/  @!P1 SYNCS.PHASECHK.TRANS64 P1, [R3+URZ+0x38830], R154 ;  /* 0x0388309a030095a7 */ /* 0x000e64000802007f */
[----:B-1----:R-:W-:Y:S05]  /*b530*/  @!P1 BRA `(.L_x_997) ;  /* 0xfffffffc00f09947 */ /* 0x002fea000383ffff */
[----:B------:R-:W-:Y:S05]  /*b540*/  BRA `(.L_x_996) ;  /* 0xffffff7800647947 */ /* 0x000fea000383ffff */
.L_x_1004:
[----:B------:R-:W-:Y:S01]  /*b550*/  BSSY B0, `(.L_x_1092) ;  /* 0x0000005000007945 */ /* 0x000fe20003800000 */
[----:B------:R-:W-:-:S07]  /*b560*/  IMAD.MOV.U32 R15, RZ, RZ, -0x1 ;  /* 0xffffffffff0f7424 */ /* 0x000fce00078e00ff */
[----:B------:R-:W-:Y:S05]  /*b570*/  WARPSYNC.COLLECTIVE R15, `(.L_x_1093) ;  /* 0x000000000f087348 */ /* 0x000fea0003c00000 */
[----:B------:R-:W-:Y:S01]  /*b580*/  NOP ;  /* 0x0000000000007918 */ /* 0x000fe20000000000 */
[----:B------:R-:W-:Y:S01]  /*b590*/  ENDCOLLECTIVE ;  /* 0x000000000000791b */ /* 0x000fe20003800000 */
.L_x_1093:
[----:B------:R-:W-:Y:S05]  /*b5a0*/  BSYNC B0 ;  /* 0x0000000000007941 */ /* 0x000fea0003800000 */
.L_x_1092:
[----:B------:R-:W-:Y:S05]  /*b5b0*/  BRA `(.L_x_1094) ;  /* 0xffffffbc00307947 */ /* 0x000fea000383ffff */
.L_x_1013:
[----:B------:R-:W-:Y:S01]  /*b5c0*/  BSSY B0, `(.L_x_1095) ;  /* 0x0000005000007945 */ /* 0x000fe20003800000 */
[----:B------:R-:W-:-:S07]  /*b5d0*/  IMAD.MOV.U32 R15, RZ, RZ, -0x1 ;  /* 0xffffffffff0f7424 */ /* 0x000fce00078e00ff */
[----:B-1----:R-:W-:Y:S05]  /*b5e0*/  WARPSYNC.COLLECTIVE R15, `(.L_x_1096) ;  /* 0x000000000f087348 */ /* 0x002fea0003c00000 */
[----:B------:R-:W-:Y:S01]  /*b5f0*/  NOP ;  /* 0x0000000000007918 */ /* 0x000fe20000000000 */
[----:B-1----:R-:W-:Y:S01]  /*b600*/  ENDCOLLECTIVE ;  /* 0x000000000000791b */ /* 0x002fe20003800000 */
.L_x_1096:
[----:B------:R-:W-:Y:S05]  /*b610*/  BSYNC B0 ;  /* 0x0000000000007941 */ /* 0x000fea0003800000 */
.L_x_1095:
[----:B------:R-:W-:Y:S05]  /*b620*/  BRA `(.L_x_1097) ;  /* 0xffffffc0002c7947 */ /* 0x000fea000383ffff */
.L_x_1026:
[----:B------:R-:W-:Y:S01]  /*b630*/  BSSY B0, `(.L_x_1098) ;  /* 0x0000005000007945 */ /* 0x000fe20003800000 */
[----:B------:R-:W-:-:S07]  /*b640*/  IMAD.MOV.U32 R15, RZ, RZ, -0x1 ;  /* 0xffffffffff0f7424 */ /* 0x000fce00078e00ff */
[----:B------:R-:W-:Y:S05]  /*b650*/  WARPSYNC.COLLECTIVE R15, `(.L_x_1099) ;  /* 0x000000000f087348 */ /* 0x000fea0003c00000 */
[----:B------:R-:W-:Y:S01]  /*b660*/  NOP ;  /* 0x0000000000007918 */ /* 0x000fe20000000000 */
[----:B------:R-:W-:Y:S01]  /*b670*/  ENDCOLLECTIVE ;  /* 0x000000000000791b */ /* 0x000fe20003800000 */
.L_x_1099:
[----:B------:R-:W-:Y:S05]  /*b680*/  BSYNC B0 ;  /* 0x0000000000007941 */ /* 0x000fea0003800000 */
.L_x_1098:
[----:B------:R-:W-:Y:S05]  /*b690*/  BRA `(.L_x_1100) ;  /* 0xffffffcc001c7947 */ /* 0x000fea000383ffff */
.L_x_1038:
[----:B------:R-:W-:Y:S01]  /*b6a0*/  BSSY B0, `(.L_x_1101) ;  /* 0x0000005000007945 */ /* 0x000fe20003800000 */
[----:B------:R-:W-:-:S07]  /*b6b0*/  IMAD.MOV.U32 R15, RZ, RZ, -0x1 ;  /* 0xffffffffff0f7424 */ /* 0x000fce00078e00ff */
[----:B------:R-:W-:Y:S05]  /*b6c0*/  WARPSYNC.COLLECTIVE R15, `(.L_x_1102) ;  /* 0x000000000f087348 */ /* 0x000fea0003c00000 */
[----:B------:R-:W-:Y:S01]  /*b6d0*/  NOP ;  /* 0x0000000000007918 */ /* 0x000fe20000000000 */
[----:B------:R-:W-:Y:S01]  /*b6e0*/  ENDCOLLECTIVE ;  /* 0x000000000000791b */ /* 0x000fe20003800000 */
.L_x_1102:
[----:B------:R-:W-:Y:S05]  /*b6f0*/  BSYNC B0 ;  /* 0x0000000000007941 */ /* 0x000fea0003800000 */
.L_x_1101:
[----:B------:R-:W-:Y:S05]  /*b700*/  BRA `(.L_x_1103) ;  /* 0xffffffd000347947 */ /* 0x000fea000383ffff */
.L_x_1051:
[----:B------:R-:W-:Y:S01]  /*b710*/  BSSY B0, `(.L_x_1104) ;  /* 0x0000005000007945 */ /* 0x000fe20003800000 */
[----:B------:R-:W-:-:S07]  /*b720*/  IMAD.MOV.U32 R15, RZ, RZ, -0x1 ;  /* 0xffffffffff0f7424 */ /* 0x000fce00078e00ff */
[----:B------:R-:W-:Y:S05]  /*b730*/  WARPSYNC.COLLECTIVE R15, `(.L_x_1105) ;  /* 0x000000000f087348 */ /* 0x000fea0003c00000 */
[----:B------:R-:W-:Y:S01]  /*b740*/  NOP ;  /* 0x0000000000007918 */ /* 0x000fe20000000000 */
[----:B------:R-:W-:Y:S01]  /*b750*/  ENDCOLLECTIVE ;  /* 0x000000000000791b */ /* 0x000fe20003800000 */
.L_x_1105:
[----:B------:R-:W-:Y:S05]  /*b760*/  BSYNC B0 ;  /* 0x0000000000007941 */ /* 0x000fea0003800000 */
.L_x_1104:
[----:B------:R-:W-:Y:S05]  /*b770*/  BRA `(.L_x_1106) ;  /* 0xffffffd400507947 */ /* 0x000fea000383ffff */
.L_x_1064:
[----:B-1----:R1:W2:Y:S02]  /*b780*/  SYNCS.PHASECHK.TRANS64.TRYWAIT P1, [R12+URZ+0x38820], R3 ;  /* 0x038820030c0075a7 */ /* 0x0022a4000802017f */
[----:B--2---:R-:W-:Y:S05]  /*b790*/  @!P1 NANOSLEEP.SYNCS 0x989680 ;  /* 0x009896800000995d */ /* 0x004fea0003900000 */
[----:B------:R-:W2:Y:S02]  /*b7a0*/  @!P1 SYNCS.PHASECHK.TRANS64 P1, [R12+URZ+0x38820], R3 ;  /* 0x038820030c0095a7 */ /* 0x000ea4000802007f */
[----:B--2---:R-:W-:Y:S05]  /*b7b0*/  @!P1 BRA `(.L_x_1064) ;  /* 0xfffffffc00f09947 */ /* 0x004fea000383ffff */
[----:B------:R-:W-:Y:S05]  /*b7c0*/  BRA `(.L_x_1107) ;  /* 0xffffffe000607947 */ /* 0x000fea000383ffff */
.L_x_1068:
[----:B-1----:R1:W3:Y:S02]  /*b7d0*/  SYNCS.PHASECHK.TRANS64.TRYWAIT P1, [R12+URZ+0x38840], R21 ;  /* 0x038840150c0075a7 */ /* 0x0022e4000802017f */
[----:B---3--:R-:W-:Y:S05]  /*b7e0*/  @!P1 NANOSLEEP.SYNCS 0x989680 ;  /* 0x009896800000995d */ /* 0x008fea0003900000 */
[----:B------:R-:W3:Y:S02]  /*b7f0*/  @!P1 SYNCS.PHASECHK.TRANS64 P1, [R12+URZ+0x38840], R21 ;  /* 0x038840150c0095a7 */ /* 0x000ee4000802007f */
[----:B---3--:R-:W-:Y:S05]  /*b800*/  @!P1 BRA `(.L_x_1068) ;  /* 0xfffffffc00f09947 */ /* 0x008fea000383ffff */
[----:B------:R-:W-:Y:S05]  /*b810*/  BRA `(.L_x_1108) ;  /* 0xffffffe400cc7947 */ /* 0x000fea000383ffff */
.L_x_1070:
[----:B--2---:R2:W3:Y:S02]  /*b820*/  SYNCS.PHASECHK.TRANS64.TRYWAIT P1, [R12+URZ+0x38828], R21 ;  /* 0x038828150c0075a7 */ /* 0x0044e4000802017f */
[----:B---3--:R-:W-:Y:S05]  /*b830*/  @!P1 NANOSLEEP.SYNCS 0x989680 ;  /* 0x009896800000995d */ /* 0x008fea0003900000 */
[----:B------:R-:W3:Y:S02]  /*b840*/  @!P1 SYNCS.PHASECHK.TRANS64 P1, [R12+URZ+0x38828], R21 ;  /* 0x038828150c0095a7 */ /* 0x000ee4000802007f */
[----:B---3--:R-:W-:Y:S05]  /*b850*/  @!P1 BRA `(.L_x_1070) ;  /* 0xfffffffc00f09947 */ /* 0x008fea000383ffff */
[----:B------:R-:W-:Y:S05]  /*b860*/  BRA `(.L_x_1109) ;  /* 0xffffffe800647947 */ /* 0x000fea000383ffff */
.L_x_1072:
[----:B---3--:R3:W4:Y:S02]  /*b870*/  SYNCS.PHASECHK.TRANS64.TRYWAIT P1, [R12+URZ+0x38848], R21 ;  /* 0x038848150c0075a7 */ /* 0x008724000802017f */
[----:B----4-:R-:W-:Y:S05]  /*b880*/  @!P1 NANOSLEEP.SYNCS 0x989680 ;  /* 0x009896800000995d */ /* 0x010fea0003900000 */
[----:B------:R-:W4:Y:S02]  /*b890*/  @!P1 SYNCS.PHASECHK.TRANS64 P1, [R12+URZ+0x38848], R21 ;  /* 0x038848150c0095a7 */ /* 0x000f24000802007f */
[----:B----4-:R-:W-:Y:S05]  /*b8a0*/  @!P1 BRA `(.L_x_1072) ;  /* 0xfffffffc00f09947 */ /* 0x010fea000383ffff */
[----:B------:R-:W-:Y:S05]  /*b8b0*/  BRA `(.L_x_1110) ;  /* 0xffffffe800dc7947 */ /* 0x000fea000383ffff */
.L_x_1074:
[----:B------:R-:W-:-:S07]  /*b8c0*/  SHF.L.U32 R5, R10, 0x1f, RZ ;  /* 0x0000001f0a057819 */ /* 0x000fce00000006ff */
.L_x_1111:
[----:B-1----:R1:W2:Y:S02]  /*b8d0*/  SYNCS.PHASECHK.TRANS64.TRYWAIT P1, [R12+URZ+0x38820], R5 ;  /* 0x038820050c0075a7 */ /* 0x0022a4000802017f */
[----:B--2---:R-:W-:Y:S05]  /*b8e0*/  @!P1 NANOSLEEP.SYNCS 0x989680 ;  /* 0x009896800000995d */ /* 0x004fea0003900000 */
[----:B------:R-:W2:Y:S02]  /*b8f0*/  @!P1 SYNCS.PHASECHK.TRANS64 P1, [R12+URZ+0x38820], R5 ;  /* 0x038820050c0095a7 */ /* 0x000ea4000802007f */
[----:B--2---:R-:W-:Y:S05]  /*b900*/  @!P1 BRA `(.L_x_1111) ;  /* 0xfffffffc00f09947 */ /* 0x004fea000383ffff */
[----:B------:R-:W-:Y:S05]  /*b910*/  BRA `(.L_x_1112) ;  /* 0xffffffec00647947 */ /* 0x000fea000383ffff */
.L_x_1077:
[----:B-1----:R1:W2:Y:S02]  /*b920*/  SYNCS.PHASECHK.TRANS64.TRYWAIT P1, [R12+URZ+0x38840], R13 ;  /* 0x0388400d0c0075a7 */ /* 0x0022a4000802017f */
[----:B--2---:R-:W-:Y:S05]  /*b930*/  @!P1 NANOSLEEP.SYNCS 0x989680 ;  /* 0x009896800000995d */ /* 0x004fea0003900000 */
[----:B------:R-:W2:Y:S02]  /*b940*/  @!P1 SYNCS.PHASECHK.TRANS64 P1, [R12+URZ+0x38840], R13 ;  /* 0x0388400d0c0095a7 */ /* 0x000ea4000802007f */
[----:B--2---:R-:W-:Y:S05]  /*b950*/  @!P1 BRA `(.L_x_1077) ;  /* 0xfffffffc00f09947 */ /* 0x004fea000383ffff */
[----:B------:R-:W-:Y:S05]  /*b960*/  BRA `(.L_x_1113) ;  /* 0xffffffec00f47947 */ /* 0x000fea000383ffff */
.L_x_1079:
[----:B--2---:R2:W3:Y:S02]  /*b970*/  SYNCS.PHASECHK.TRANS64.TRYWAIT P1, [R12+URZ+0x38828], R13 ;  /* 0x0388280d0c0075a7 */ /* 0x0044e4000802017f */
[----:B---3--:R-:W-:Y:S05]  /*b980*/  @!P1 NANOSLEEP.SYNCS 0x989680 ;  /* 0x009896800000995d */ /* 0x008fea0003900000 */
[----:B------:R-:W3:Y:S02]  /*b990*/  @!P1 SYNCS.PHASECHK.TRANS64 P1, [R12+URZ+0x38828], R13 ;  /* 0x0388280d0c0095a7 */ /* 0x000ee4000802007f */
[----:B---3--:R-:W-:Y:S05]  /*b9a0*/  @!P1 BRA `(.L_x_1079) ;  /* 0xfffffffc00f09947 */ /* 0x008fea000383ffff */
[----:B------:R-:W-:Y:S05]  /*b9b0*/  BRA `(.L_x_1114) ;  /* 0xfffffff000807947 */ /* 0x000fea000383ffff */
.L_x_1081:
[----:B---3--:R3:W4:Y:S02]  /*b9c0*/  SYNCS.PHASECHK.TRANS64.TRYWAIT P0, [R4+URZ+0x38840], R3 ;  /* 0x03884003040075a7 */ /* 0x008724000800017f */
[----:B----4-:R-:W-:Y:S05]  /*b9d0*/  @!P0 NANOSLEEP.SYNCS 0x989680 ;  /* 0x009896800000895d */ /* 0x010fea0003900000 */
[----:B------:R-:W4:Y:S02]  /*b9e0*/  @!P0 SYNCS.PHASECHK.TRANS64 P0, [R4+URZ+0x38840], R3 ;  /* 0x03884003040085a7 */ /* 0x000f24000800007f */
[----:B----4-:R-:W-:Y:S05]  /*b9f0*/  @!P0 BRA `(.L_x_1081) ;  /* 0xfffffffc00f08947 */ /* 0x010fea000383ffff */
[----:B------:R-:W-:Y:S05]  /*ba00*/  BRA `(.L_x_1115) ;  /* 0xfffffff4000c7947 */ /* 0x000fea000383ffff */
.L_x_1083:
[----:B------:R-:W-:Y:S01]  /*ba10*/  BSSY B0, `(.L_x_1116) ;  /* 0x0000006000007945 */ /* 0x000fe20003800000 */
[----:B------:R-:W-:-:S07]  /*ba20*/  IMAD.MOV.U32 R15, RZ, RZ, -0x1 ;  /* 0xffffffffff0f7424 */ /* 0x000fce00078e00ff */
[----:B--2---:R-:W-:Y:S05]  /*ba30*/  WARPSYNC.COLLECTIVE R15, `(.L_x_1117) ;  /* 0x000000000f0c7348 */ /* 0x004fea0003c00000 */
[----:B------:R-:W-:Y:S02]  /*ba40*/  ELECT P6, UR62, PT ;  /* 0x00000000003e782f */ /* 0x000fe400038c0000 */
[----:B------:R-:W-:Y:S01]  /*ba50*/  MOV R14, UR62 ;  /* 0x0000003e000e7c02 */ /* 0x000fe20008000f00 */
[----:B--2---:R-:W-:Y:S10]  /*ba60*/  ENDCOLLECTIVE ;  /* 0x000000000000791b */ /* 0x004ff40003800000 */
.L_x_1117:
[----:B------:R-:W-:Y:S05]  /*ba70*/  BSYNC B0 ;  /* 0x0000000000007941 */ /* 0x000fea0003800000 */
.L_x_1116:
[----:B------:R-:W-:Y:S01]  /*ba80*/  PLOP3.LUT P0, PT, P6, PT, PT, 0x80, 0x0 ;  /* 0x000000000000781c */ /* 0x000fe2000370f070 */
[----:B------:R-:W-:-:S12]  /*ba90*/  BRA `(.L_x_1118) ;  /* 0xfffffff400b87947 */ /* 0x000fd8000383ffff */
.L_x_1085:
[----:B-1----:R1:W3:Y:S02]  /*baa0*/  SYNCS.PHASECHK.TRANS64.TRYWAIT P1, [R7+URZ], R4 ;  /* 0x00000004070075a7 */ /* 0x0022e4000802017f */
[----:B---3--:R-:W-:Y:S05]  /*bab0*/  @!P1 NANOSLEEP.SYNCS 0x989680 ;  /* 0x009896800000995d */ /* 0x008fea0003900000 */
[----:B------:R-:W3:Y:S02]  /*bac0*/  @!P1 SYNCS.PHASECHK.TRANS64 P1, [R7+URZ], R4 ;  /* 0x00000004070095a7 */ /* 0x000ee4000802007f */
[----:B---3--:R-:W-:Y:S05]  /*bad0*/  @!P1 BRA `(.L_x_1085) ;  /* 0xfffffffc00f09947 */ /* 0x008fea000383ffff */
[----:B------:R-:W-:Y:S05]  /*bae0*/  BRA `(.L_x_1119) ;  /* 0xfffffff400f87947 */ /* 0x000fea000383ffff */
.L_x_1086:
[----:B---3--:R3:W4:Y:S02]  /*baf0*/  SYNCS.PHASECHK.TRANS64.TRYWAIT P1, [R11+URZ], R2 ;  /* 0x000000020b0075a7 */ /* 0x008724000802017f */
[----:B----4-:R-:W-:Y:S05]  /*bb00*/  @!P1 NANOSLEEP.SYNCS 0x989680 ;  /* 0x009896800000995d */ /* 0x010fea0003900000 */
[----:B------:R-:W4:Y:S02]  /*bb10*/  @!P1 SYNCS.PHASECHK.TRANS64 P1, [R11+URZ], R2 ;  /* 0x000000020b0095a7 */ /* 0x000f24000802007f */
[----:B----4-:R-:W-:Y:S05]  /*bb20*/  @!P1 BRA `(.L_x_1086) ;  /* 0xfffffffc00f09947 */ /* 0x010fea000383ffff */
[----:B------:R-:W-:Y:S05]  /*bb30*/  BRA `(.L_x_1120) ;  /* 0xfffffff400ec7947 */ /* 0x000fea000383ffff */
.L_x_1088:
[----:B----4-:R4:W1:Y:S02]  /*bb40*/  SYNCS.PHASECHK.TRANS64.TRYWAIT P0, [R9+URZ], R4 ;  /* 0x00000004090075a7 */ /* 0x010864000800017f */
[----:B-1----:R-:W-:Y:S05]  /*bb50*/  @!P0 NANOSLEEP.SYNCS 0x989680 ;  /* 0x009896800000895d */ /* 0x002fea0003900000 */
[----:B------:R-:W1:Y:S02]  /*bb60*/  @!P0 SYNCS.PHASECHK.TRANS64 P0, [R9+URZ], R4 ;  /* 0x00000004090085a7 */ /* 0x000e64000800007f */
[----:B-1----:R-:W-:Y:S05]  /*bb70*/  @!P0 BRA `(.L_x_1088) ;  /* 0xfffffffc00f08947 */ /* 0x002fea000383ffff */
[----:B------:R-:W-:Y:S05]  /*bb80*/  BRA `(.L_x_1121) ;  /* 0xfffffff400f07947 */ /* 0x000fea000383ffff */
.L_x_1122:
        /* <DEDUP_REMOVED lines=15> */
.L_x_3691:


//--------------------- .text._ZN7cutlass13device_kernelIN5flash22FlashAttnBwdPreprocessIN4cute5tupleIJNS3_1CILi80EEENS5_ILi128EEEEEENS_10bfloat16_tEfNS_4arch4Sm90ELb1ELb1EEEEEvNT_6ParamsE --------------------------
	.section	.text._ZN7cutlass13device_kernelIN5flash22FlashAttnBwdPreprocessIN4cute5tupleIJNS3_1CILi80EEENS5_ILi128EEEEEENS_10bfloat16_tEfNS_4arch4Sm90ELb1ELb1EEEEEvNT_6ParamsE,"ax",@progbits
	.align	128
.text._ZN7cutlass13device_kernelIN5flash22FlashAttnBwdPreprocessIN4cute5tupleIJNS3_1CILi80EEENS5_ILi128EEEEEENS_10bfloat16_tEfNS_4arch4Sm90ELb1ELb1EEEEEvNT_6ParamsE:
        .type           _ZN7cutlass13device_kernelIN5flash22FlashAttnBwdPreprocessIN4cute5tupleIJNS3_1CILi80EEENS5_ILi128EEEEEENS_10bfloat16_tEfNS_4arch4Sm90ELb1ELb1EEEEEvNT_6ParamsE,@function
        .size           _ZN7cutlass13device_kernelIN5flash22FlashAttnBwdPreprocessIN4cute5tupleIJNS3_1CILi80EEENS5_ILi128EEEEEENS_10bfloat16_tEfNS_4arch4Sm90ELb1ELb1EEEEEvNT_6ParamsE,(.L_x_3692 - _ZN7cutlass13device_kernelIN5flash22FlashAttnBwdPreprocessIN4cute5tupleIJNS3_1CILi80EEENS5_ILi128EEEEEENS_10bfloat16_tEfNS_4arch4Sm90ELb1ELb1EEEEEvNT_6ParamsE)
        .other          _ZN7cutlass13device_kernelIN5flash22FlashAttnBwdPreprocessIN4cute5tupleIJNS3_1CILi80EEENS5_ILi128EEEEEENS_10bfloat16_tEfNS_4arch4Sm90ELb1ELb1EEEEEvNT_6ParamsE,@"STO_CUDA_ENTRY STV_DEFAULT"
_ZN7cutlass13device_kernelIN5flash22FlashAttnBwdPreprocessIN4cute5tupleIJNS3_1CILi80EEENS5_ILi128EEEEEENS_10bfloat16_tEfNS_4arch4Sm90ELb1ELb1EEEEEvNT_6ParamsE:
        /* <DEDUP_REMOVED lines=14> */
[----:B------:R-:W-:Y:S01]  /*00e0*/  ISETP.NE.U32.AND P2, PT, R10, RZ, PT ;  /* 0x000000ff0a00720c */ /* 0x000fe20003f45070 */
[----:B------:R-:W3:Y:S01]  /*00f0*/  S2R R3, SR_CTAID.X ;  /* 0x0000000000037919 */ /* 0x000ee20000002500 */
[----:B------:R-:W4:Y:S01]  /*0100*/  S2R R4, SR_TID.X ;  /* 0x0000000000047919 */ /* 0x000f220000002100 */
[----:B------:R-:W0:Y:S01]  /*0110*/  S2UR UR6, SR_CTAID.Y ;  /* 0x00000000000679c3 */ /* 0x000e220000002600 */
[----:B------:R-:W-:Y:S01]  /*0120*/  ISETP.NE.AND.EX P2, PT, R11, RZ, PT, P2 ;  /* 0x000000ff0b00720c */ /* 0x000fe20003f45320 */
[----:B-1----:R-:W-:-:S05]  /*0130*/  @P0 IMAD.WIDE R8, R0, 0x4, R8 ;  /* 0x0000000400080825 */ /* 0x002fca00078e0208 */
[----:B0-----:R2:W5:Y:S01]  /*0140*/  @P0 LDG.E R2, desc[UR4][R8.64] ;  /* 0x0000000408020981 */ /* 0x001562000c1e1900 */
[----:B---3--:R-:W-:Y:S01]  /*0150*/  IMAD R5, R3, 0x50, RZ ;  /* 0x0000005003057824 */ /* 0x008fe200078e02ff */
[----:B----4-:R-:W-:Y:S06]  /*0160*/  @P0 BRA `(.L_x_1123) ;  /* 0x0000000000100947 */ /* 0x010fec0003800000 */
[----:B------:R-:W-:Y:S05]  /*0170*/  @!P1 BRA `(.L_x_1123) ;  /* 0x00000000000c9947 */ /* 0x000fea0003800000 */
[----:B--2---:R-:W2:Y:S04]  /*0180*/  LDG.E R9, desc[UR4][R6.64] ;  /* 0x0000000406097981 */ /* 0x004ea8000c1e1900 */
[----:B-----5:R-:W2:Y:S02]  /*0190*/  LDG.E R2, desc[UR4][R6.64+0x4] ;  /* 0x0000040406027981 */ /* 0x020ea4000c1e1900 */
[----:B--2---:R-:W-:-:S07]  /*01a0*/  IMAD.IADD R2, R2, 0x1, -R9 ;  /* 0x0000000102027824 */ /* 0x004fce00078e0a09 */
.L_x_1123:
[----:B-----5:R-:W-:-:S13]  /*01b0*/  ISETP.GE.AND P0, PT, R5, R2, PT ;  /* 0x000000020500720c */ /* 0x020fda0003f06270 */
[----:B------:R-:W-:Y:S05]  /*01c0*/  @P2 EXIT P0 ;  /* 0x000000000000294d */ /* 0x000fea0000000000 */
[----:B------:R-:W0:Y:S01]  /*01d0*/  LDC.64 R14, c[0x0][0x230] ;  /* 0x00008c00ff0e7b82 */ /* 0x000e220000000a00 */
[----:B--2---:R-:W-:Y:S01]  /*01e0*/  IMAD R7, R3, -0x50, R2 ;  /* 0xffffffb003077824 */ /* 0x004fe200078e0202 */
[C---:B------:R-:W-:Y:S01]  /*01f0*/  ISETP.GT.AND P0, PT, R4.reuse, 0x4f, PT ;  /* 0x0000004f0400780c */ /* 0x040fe20003f04270 */
[----:B------:R-:W-:Y:S01]  /*0200*/  USHF.R.S32.HI UR7, URZ, 0x1f, UR6 ;  /* 0x0000001f3f077899 */ /* 0x000fe20008011406 */
[----:B------:R-:W-:Y:S01]  /*0210*/  SHF.R.S32.HI R9, RZ, 0x1f, R4 ;  /* 0x0000001fff097819 */ /* 0x000fe20000011404 */
[----:B------:R-:W-:Y:S01]  /*0220*/  BSSY B0, `(.L_x_1124) ;  /* 0x0000021000007945 */ /* 0x000fe20003800000 */
[----:B------:R-:W-:Y:S02]  /*0230*/  ISETP.GE.OR P3, PT, R4, R7, P0 ;  /* 0x000000070400720c */ /* 0x000fe40000766670 */
[----:B------:R-:W-:Y:S01]  /*0240*/  CS2R R12, SRZ ;  /* 0x00000000000c7805 */ /* 0x000fe2000001ff00 */
[----:B------:R-:W1:Y:S01]  /*0250*/  LDC.64 R10, c[0x0][0x250] ;  /* 0x00009400ff0a7b82 */ /* 0x000e620000000a00 */
[----:B------:R-:W-:Y:S01]  /*0260*/  LEA.HI R9, R9, R4, RZ, 0x4 ;  /* 0x0000000409097211 */ /* 0x000fe200078f20ff */
[----:B------:R-:W-:Y:S01]  /*0270*/  @P1 IMAD.MOV.U32 R12, RZ, RZ, R53 ;  /* 0x000000ffff0c1224 */ /* 0x000fe200078e0035 */
[----:B------:R-:W-:Y:S01]  /*0280*/  SHF.R.S32.HI R49, RZ, 0x1f, R0 ;  /* 0x0000001fff317819 */ /* 0x000fe20000011400 */
[----:B------:R-:W-:Y:S01]  /*0290*/  IMAD.MOV.U32 R48, RZ, RZ, 0x7f800000 ;  /* 0x7f800000ff307424 */ /* 0x000fe200078e00ff */
[----:B------:R-:W-:-:S02]  /*02a0*/  LOP3.LUT R55, R9, 0xfffffff0, RZ, 0xc0, !PT ;  /* 0xfffffff009377812 */ /* 0x000fc400078ec0ff */
[----:B------:R-:W-:Y:S02]  /*02b0*/  @P1 SHF.R.S32.HI R13, RZ, 0x1f, R53 ;  /* 0x0000001fff0d1819 */ /* 0x000fe40000011435 */
[----:B------:R-:W-:Y:S02]  /*02c0*/  IADD3 R55, -R55, R4, RZ ;  /* 0x0000000437377210 */ /* 0x000fe40007ffe1ff */
[----:B------:R-:W-:Y:S02]  /*02d0*/  SEL R6, R0, RZ, !P2 ;  /* 0x000000ff00067207 */ /* 0x000fe40005000000 */
[----:B------:R-:W-:Y:S01]  /*02e0*/  SEL R49, R49, RZ, !P2 ;  /* 0x000000ff31317207 */ /* 0x000fe20005000000 */
[----:B------:R-:W-:Y:S01]  /*02f0*/  IMAD.SHL.U32 R8, R55, 0x8, RZ ;  /* 0x0000000837087824 */ /* 0x000fe200078e00ff */
[----:B------:R-:W-:Y:S06]  /*0300*/  @P3 BRA `(.L_x_1125) ;  /* 0x0000000000483947 */ /* 0x000fec0003800000 */
[----:B------:R-:W2:Y:S01]  /*0310*/  LDC.64 R20, c[0x0][0x290] ;  /* 0x0000a400ff147b82 */ /* 0x000ea20000000a00 */
[----:B------:R-:W-:Y:S01]  /*0320*/  SHF.R.S32.HI R17, RZ, 0x1f, R5 ;  /* 0x0000001fff117819 */ /* 0x000fe20000011405 */
[----:B------:R-:W-:Y:S01]  /*0330*/  ULDC.64 UR8, c[0x0][0x298] ;  /* 0x0000a60000087ab9 */ /* 0x000fe20000000a00 */
[--C-:B------:R-:W-:Y:S02]  /*0340*/  SHF.R.S32.HI R18, RZ, 0x1f, R4.reuse ;  /* 0x0000001fff127819 */ /* 0x100fe40000011404 */
[----:B------:R-:W-:-:S04]  /*0350*/  IADD3 R16, P2, P3, R12, R5, R4 ;  /* 0x000000050c107210 */ /* 0x000fc80007b5e004 */
[----:B------:R-:W-:Y:S01]  /*0360*/  IADD3.X R17, R13, R17, R18, P2, P3 ;  /* 0x000000110d117210 */ /* 0x000fe200017e6412 */
[C---:B--2---:R-:W-:Y:S02]  /*0370*/  IMAD R18, R20.reuse, UR7, RZ ;  /* 0x0000000714127c24 */ /* 0x044fe4000f8e02ff */
[----:B------:R-:W-:-:S04]  /*0380*/  IMAD.WIDE.U32 R16, R20, UR6, R16 ;  /* 0x0000000614107c25 */ /* 0x000fc8000f8e0010 */
[----:B------:R-:W-:Y:S02]  /*0390*/  IMAD R19, R21, UR6, R18 ;  /* 0x0000000615137c24 */ /* 0x000fe4000f8e0212 */
[----:B------:R-:W-:-:S03]  /*03a0*/  IMAD R21, R49, UR8, RZ ;  /* 0x0000000831157c24 */ /* 0x000fc6000f8e02ff */
[----:B------:R-:W-:Y:S01]  /*03b0*/  IADD3 R17, R17, R19, RZ ;  /* 0x0000001311117210 */ /* 0x000fe20007ffe0ff */
[C---:B------:R-:W-:Y:S02]  /*03c0*/  IMAD R21, R6.reuse, UR9, R21 ;  /* 0x0000000906157c24 */ /* 0x040fe4000f8e0215 */
[----:B------:R-:W-:Y:S01]  /*03d0*/  IMAD.WIDE.U32 R16, R6, UR8, R16 ;  /* 0x0000000806107c25 */ /* 0x000fe2000f8e0010 */
[----:B------:R-:W-:-:S03]  /*03e0*/  ULDC.64 UR8, c[0x0][0x288] ;  /* 0x0000a20000087ab9 */ /* 0x000fc60000000a00 */
[----:B------:R-:W-:Y:S01]  /*03f0*/  IMAD.IADD R17, R17, 0x1, R21 ;  /* 0x0000000111117824 */ /* 0x000fe200078e0215 */
[----:B------:R-:W-:-:S04]  /*0400*/  LEA R18, P2, R16, UR8, 0x2 ;  /* 0x0000000810127c11 */ /* 0x000fc8000f8410ff */
[----:B------:R-:W-:-:S05]  /*0410*/  LEA.HI.X R19, R16, UR9, R17, 0x2, P2 ;  /* 0x0000000910137c11 */ /* 0x000fca00090f1411 */
[----:B------:R2:W5:Y:S04]  /*0420*/  LDG.E R48, desc[UR4][R18.64] ;  /* 0x0000000412307981 */ /* 0x000568000c1e1900 */
.L_x_1125:
[----:B------:R-:W-:Y:S05]  /*0430*/  BSYNC B0 ;  /* 0x0000000000007941 */ /* 0x000fea0003800000 */
.L_x_1124:
[----:B------:R-:W-:Y:S01]  /*0440*/  ULDC UR8, c[0x0][0x21c] ;  /* 0x0000870000087ab9 */ /* 0x000fe20000000800 */
[----:B------:R-:W-:Y:S01]  /*0450*/  SHF.R.S32.HI R50, RZ, 0x4, R9 ;  /* 0x00000004ff327819 */ /* 0x000fe20000011409 */
[----:B0-----:R-:W-:Y:S01]  /*0460*/  IMAD R16, R14, UR7, RZ ;  /* 0x000000070e107c24 */ /* 0x001fe2000f8e02ff */
[----:B------:R-:W-:Y:S01]  /*0470*/  ISETP.GE.AND P2, PT, R8, UR8, PT ;  /* 0x0000000808007c0c */ /* 0x000fe2000bf46270 */
[----:B------:R-:W-:Y:S01]  /*0480*/  ULDC.64 UR10, c[0x0][0x238] ;  /* 0x00008e00000a7ab9 */ /* 0x000fe20000000a00 */
[----:B------:R-:W-:Y:S01]  /*0490*/  SHF.R.S32.HI R9, RZ, 0x1f, R8 ;  /* 0x0000001fff097819 */ /* 0x000fe20000011408 */
[----:B------:R-:W-:Y:S01]  /*04a0*/  IMAD R15, R15, UR6, R16 ;  /* 0x000000060f0f7c24 */ /* 0x000fe2000f8e0210 */
[C---:B------:R-:W-:Y:S01]  /*04b0*/  ISETP.GE.OR P6, PT, R50.reuse, R7, P2 ;  /* 0x000000073200720c */ /* 0x040fe200017c6670 */
[----:B------:R-:W-:Y:S01]  /*04c0*/  VIADD R52, R50, 0x10 ;  /* 0x0000001032347836 */ /* 0x000fe20000000000 */
[----:B------:R-:W-:Y:S01]  /*04d0*/  SHF.R.S32.HI R51, RZ, 0x1f, R50 ;  /* 0x0000001fff337819 */ /* 0x000fe20000011432 */
[----:B--2---:R-:W-:Y:S01]  /*04e0*/  IMAD.WIDE.U32 R18, R14, UR6, R8 ;  /* 0x000000060e127c25 */ /* 0x004fe2000f8e0008 */
[----:B------:R-:W-:-:S03]  /*04f0*/  IADD3 R60, P3, R50, R12, RZ ;  /* 0x0000000c323c7210 */ /* 0x000fc60007f7e0ff */
[----:B------:R-:W-:Y:S01]  /*0500*/  IMAD.IADD R19, R19, 0x1, R15 ;  /* 0x0000000113137824 */ /* 0x000fe200078e020f */
[----:B------:R-:W-:Y:S01]  /*0510*/  IADD3.X R61, R51, R13, RZ, P3, !PT ;  /* 0x0000000d333d7210 */ /* 0x000fe20001ffe4ff */
[----:B-1----:R-:W-:Y:S01]  /*0520*/  IMAD R12, R10, UR7, RZ ;  /* 0x000000070a0c7c24 */ /* 0x002fe2000f8e02ff */
[----:B------:R-:W-:Y:S01]  /*0530*/  ISETP.GE.AND P3, PT, R8, UR8, PT ;  /* 0x0000000808007c0c */ /* 0x000fe2000bf66270 */
[----:B------:R-:W-:Y:S02]  /*0540*/  IMAD R13, R49, UR10, RZ ;  /* 0x0000000a310d7c24 */ /* 0x000fe4000f8e02ff */
[----:B------:R-:W0:Y:S01]  /*0550*/  @!P6 LDC.64 R16, c[0x0][0x228] ;  /* 0x00008a00ff10eb82 */ /* 0x000e220000000a00 */
[----:B------:R-:W-:Y:S01]  /*0560*/  IMAD.WIDE.U32 R20, R10, UR6, R8 ;  /* 0x000000060a147c25 */ /* 0x000fe2000f8e0008 */
[----:B------:R-:W-:-:S03]  /*0570*/  ISETP.LT.AND P5, PT, R52, R7, !P3 ;  /* 0x000000073400720c */ /* 0x000fc60005fa1270 */
[----:B------:R-:W-:Y:S02]  /*0580*/  IMAD R11, R11, UR6, R12 ;  /* 0x000000060b0b7c24 */ /* 0x000fe4000f8e020c */
[C---:B------:R-:W-:Y:S01]  /*0590*/  IMAD R9, R6.reuse, UR11, R13 ;  /* 0x0000000b06097c24 */ /* 0x040fe2000f8e020d */
[----:B------:R-:W1:Y:S01]  /*05a0*/  @!P6 LDC.64 R14, c[0x0][0x248] ;  /* 0x00009200ff0eeb82 */ /* 0x000e620000000a00 */
[----:B------:R-:W-:Y:S02]  /*05b0*/  IMAD.IADD R21, R21, 0x1, R11 ;  /* 0x0000000115157824 */ /* 0x000fe400078e020b */
[----:B------:R-:W-:Y:S01]  /*05c0*/  IMAD.WIDE.U32 R46, R6, UR10, R18 ;  /* 0x0000000a062e7c25 */ /* 0x000fe2000f8e0012 */
[----:B------:R-:W-:-:S03]  /*05d0*/  ULDC.64 UR10, c[0x0][0x258] ;  /* 0x00009600000a7ab9 */ /* 0x000fc60000000a00 */
[----:B------:R-:W-:Y:S01]  /*05e0*/  IMAD R19, R49, UR10, RZ ;  /* 0x0000000a31137c24 */ /* 0x000fe2000f8e02ff */
[----:B------:R-:W2:Y:S01]  /*05f0*/  @!P6 LDC.64 R12, c[0x0][0x210] ;  /* 0x00008400ff0ceb82 */ /* 0x000ea20000000a00 */
[----:B------:R-:W-:-:S04]  /*0600*/  IMAD.WIDE R60, R3, 0x50, R60 ;  /* 0x00000050033c7825 */ /* 0x000fc800078e023c */
[C---:B------:R-:W-:Y:S02]  /*0610*/  IMAD R19, R6.reuse, UR11, R19 ;  /* 0x0000000b06137c24 */ /* 0x040fe4000f8e0213 */
[----:B------:R-:W-:Y:S01]  /*0620*/  IMAD.WIDE.U32 R44, R6, UR10, R20 ;  /* 0x0000000a062c7c25 */ /* 0x000fe2000f8e0014 */
[----:B------:R-:W3:Y:S03]  /*0630*/  @!P6 LDC.64 R10, c[0x0][0x240] ;  /* 0x00009000ff0aeb82 */ /* 0x000ee60000000a00 */
[----:B0-----:R-:W-:Y:S01]  /*0640*/  @!P6 IMAD R18, R61, R16, RZ ;  /* 0x000000103d12e224 */ /* 0x001fe200078e02ff */
[----:B------:R-:W-:Y:S01]  /*0650*/  IADD3 R45, R45, R19, RZ ;  /* 0x000000132d2d7210 */ /* 0x000fe20007ffe0ff */
[----:B------:R-:W-:Y:S02]  /*0660*/  IMAD.IADD R47, R47, 0x1, R9 ;  /* 0x000000012f2f7824 */ /* 0x000fe400078e0209 */
[----:B------:R-:W-:Y:S01]  /*0670*/  @!P6 IMAD R9, R60, R17, R18 ;  /* 0x000000113c09e224 */ /* 0x000fe200078e0212 */
[----:B------:R-:W0:Y:S01]  /*0680*/  @P5 LDC.64 R20, c[0x0][0x228] ;  /* 0x00008a00ff145b82 */ /* 0x000e220000000a00 */
[----:B-1----:R-:W-:-:S02]  /*0690*/  @!P6 IMAD R8, R61, R14, RZ ;  /* 0x0000000e3d08e224 */ /* 0x002fc400078e02ff */
[----:B------:R-:W-:-:S04]  /*06a0*/  @!P6 IMAD.WIDE.U32 R16, R60, R16, R46 ;  /* 0x000000103c10e225 */ /* 0x000fc800078e002e */
[----:B------:R-:W-:Y:S01]  /*06b0*/  @!P6 IMAD R19, R60, R15, R8 ;  /* 0x0000000f3c13e224 */ /* 0x000fe200078e0208 */
[----:B--2---:R-:W-:Y:S01]  /*06c0*/  @!P6 LEA R22, P4, R16, R12, 0x1 ;  /* 0x0000000c1016e211 */ /* 0x004fe200078808ff */
[----:B------:R-:W-:Y:S01]  /*06d0*/  @!P6 IMAD.IADD R8, R17, 0x1, R9 ;  /* 0x000000011108e824 */ /* 0x000fe200078e0209 */
[----:B------:R-:W1:Y:S01]  /*06e0*/  @P5 LDC.64 R30, c[0x0][0x210] ;  /* 0x00008400ff1e5b82 */ /* 0x000e620000000a00 */
[----:B------:R-:W-:-:S03]  /*06f0*/  @!P6 IMAD.WIDE.U32 R14, R60, R14, R44 ;  /* 0x0000000e3c0ee225 */ /* 0x000fc600078e002c */
[----:B------:R-:W-:Y:S01]  /*0700*/  @!P6 LEA.HI.X R23, R16, R13, R8, 0x1, P4 ;  /* 0x0000000d1017e211 */ /* 0x000fe200020f0c08 */
[----:B------:R-:W-:Y:S01]  /*0710*/  VIADD R54, R50, 0x20 ;  /* 0x0000002032367836 */ /* 0x000fe20000000000 */
[----:B------:R-:W-:Y:S02]  /*0720*/  @!P6 IADD3 R8, R15, R19, RZ ;  /* 0x000000130f08e210 */ /* 0x000fe40007ffe0ff */
[----:B------:R-:W-:Y:S02]  /*0730*/  CS2R R12, SRZ ;  /* 0x00000000000c7805 */ /* 0x000fe4000001ff00 */
[C---:B---3--:R-:W-:Y:S01]  /*0740*/  @!P6 LEA R24, P4, R14.reuse, R10, 0x1 ;  /* 0x0000000a0e18e211 */ /* 0x048fe200078808ff */
[----:B------:R-:W2:Y:S03]  /*0750*/  @P5 LDC.64 R18, c[0x0][0x248] ;  /* 0x00009200ff125b82 */ /* 0x000ea60000000a00 */
[----:B------:R-:W-:-:S02]  /*0760*/  @!P6 LEA.HI.X R25, R14, R11, R8, 0x1, P4 ;  /* 0x0000000b0e19e211 */ /* 0x000fc400020f0c08 */
[----:B------:R-:W-:Y:S02]  /*0770*/  CS2R R8, SRZ ;  /* 0x0000000000087805 */ /* 0x000fe4000001ff00 */
[----:B------:R-:W-:Y:S02]  /*0780*/  CS2R R10, SRZ ;  /* 0x00000000000a7805 */ /* 0x000fe4000001ff00 */
[----:B------:R-:W-:Y:S02]  /*0790*/  ISETP.LT.AND P4, PT, R54, R7, !P3 ;  /* 0x000000073600720c */ /* 0x000fe40005f81270 */
[----:B------:R-:W-:Y:S02]  /*07a0*/  CS2R R14, SRZ ;  /* 0x00000000000e7805 */ /* 0x000fe4000001ff00 */
[----:B------:R3:W4:Y:S04]  /*07b0*/  @!P6 LDG.E.128 R8, desc[UR4][R22.64] ;  /* 0x000000041608e981 */ /* 0x000728000c1e1d00 */
[----:B------:R0:W4:Y:S01]  /*07c0*/  @!P6 LDG.E.128 R12, desc[UR4][R24.64] ;  /* 0x00000004180ce981 */ /* 0x000122000c1e1d00 */
[----:B------:R-:W-:Y:S01]  /*07d0*/  @P5 IADD3 R27, P6, R60, 0x10, RZ ;  /* 0x000000103c1b5810 */ /* 0x000fe20007fde0ff */
[----:B------:R-:W-:-:S03]  /*07e0*/  VIADD R56, R50, 0x30 ;  /* 0x0000003032387836 */ /* 0x000fc60000000000 */
[----:B------:R-:W1:Y:S01]  /*07f0*/  @P4 LDC.64 R16, c[0x0][0x228] ;  /* 0x00008a00ff104b82 */ /* 0x000e620000000a00 */
[----:B------:R-:W-:Y:S02]  /*0800*/  VIADD R58, R50, 0x40 ;  /* 0x00000040323a7836 */ /* 0x000fe40000000000 */
[----:B------:R-:W-:Y:S01]  /*0810*/  @P5 IMAD.X R29, RZ, RZ, R61, P6 ;  /* 0x000000ffff1d5224 */ /* 0x000fe200030e063d */
[----:B------:R-:W-:Y:S01]  /*0820*/  @P5 IADD3 R35, P6, R60, 0x10, RZ ;  /* 0x000000103c235810 */ /* 0x000fe20007fde0ff */
[----:B---3--:R-:W-:Y:S01]  /*0830*/  @P5 IMAD.MOV.U32 R22, RZ, RZ, R46 ;  /* 0x000000ffff165224 */ /* 0x008fe200078e002e */
[-C--:B------:R-:W-:Y:S01]  /*0840*/  ISETP.LT.AND P3, PT, R56, R7.reuse, !P3 ;  /* 0x000000073800720c */ /* 0x080fe20005f61270 */
[----:B0-----:R-:W-:Y:S01]  /*0850*/  @P5 IMAD R26, R29, R20, RZ ;  /* 0x000000141d1a5224 */ /* 0x001fe200078e02ff */
[----:B------:R-:W0:Y:S01]  /*0860*/  @P4 LDC.64 R68, c[0x0][0x210] ;  /* 0x00008400ff444b82 */ /* 0x000e220000000a00 */
[----:B------:R-:W-:Y:S01]  /*0870*/  @P5 IMAD.MOV.U32 R23, RZ, RZ, R47 ;  /* 0x000000ffff175224 */ /* 0x000fe200078e002f */
[----:B------:R-:W-:Y:S01]  /*0880*/  ISETP.GE.OR P2, PT, R58, R7, P2 ;  /* 0x000000073a00720c */ /* 0x000fe20001746670 */
[----:B------:R-:W-:Y:S01]  /*0890*/  @P5 IMAD R33, R27, R21, R26 ;  /* 0x000000151b215224 */ /* 0x000fe200078e021a */
[----:B------:R-:W-:-:S02]  /*08a0*/  @P5 IADD3.X R21, RZ, R61, RZ, P6, !PT ;  /* 0x0000003dff155210 */ /* 0x000fc400037fe4ff */
[----:B------:R-:W-:Y:S02]  /*08b0*/  @P4 IADD3 R24, P6, R60, 0x20, RZ ;  /* 0x000000203c184810 */ /* 0x000fe40007fde0ff */
[----:B------:R-:W3:Y:S01]  /*08c0*/  @P5 LDC.64 R28, c[0x0][0x240] ;  /* 0x00009000ff1c5b82 */ /* 0x000ee20000000a00 */
[----:B--2---:R-:W-:Y:S01]  /*08d0*/  @P5 IMAD R26, R21, R18, RZ ;  /* 0x00000012151a5224 */ /* 0x004fe200078e02ff */
[----:B------:R-:W-:Y:S01]  /*08e0*/  @P4 IADD3.X R25, RZ, R61, RZ, P6, !PT ;  /* 0x0000003dff194210 */ /* 0x000fe200037fe4ff */
[----:B------:R-:W-:-:S04]  /*08f0*/  @P5 IMAD.WIDE.U32 R20, R27, R20, R22 ;  /* 0x000000141b145225 */ /* 0x000fc800078e0016 */
[----:B------:R-:W-:Y:S01]  /*0900*/  @P5 IMAD.MOV.U32 R22, RZ, RZ, R44 ;  /* 0x000000ffff165224 */ /* 0x000fe200078e002c */
[----:B------:R-:W-:Y:S01]  /*0910*/  @P5 IADD3 R21, R21, R33, RZ ;  /* 0x0000002115155210 */ /* 0x000fe20007ffe0ff */
[----:B------:R-:W-:Y:S01]  /*0920*/  @P5 IMAD.MOV.U32 R23, RZ, RZ, R45 ;  /* 0x000000ffff175224 */ /* 0x000fe200078e002d */
[C---:B-1----:R-:W-:Y:S01]  /*0930*/  @P5 LEA R30, P6, R20.reuse, R30, 0x1 ;  /* 0x0000001e141e5211 */ /* 0x042fe200078c08ff */
[----:B------:R-:W-:Y:S01]  /*0940*/  @P5 IMAD R27, R35, R19, R26 ;  /* 0x00000013231b5224 */ /* 0x000fe200078e021a */
[----:B------:R-:W1:Y:S01]  /*0950*/  @P3 LDC.64 R62, c[0x0][0x228] ;  /* 0x00008a00ff3e3b82 */ /* 0x000e620000000a00 */
[----:B------:R-:W-:Y:S01]  /*0960*/  @P4 IMAD R25, R25, R16, RZ ;  /* 0x0000001019194224 */ /* 0x000fe200078e02ff */
[----:B------:R-:W-:Y:S01]  /*0970*/  @P5 LEA.HI.X R31, R20, R31, R21, 0x1, P6 ;  /* 0x0000001f141f5211 */ /* 0x000fe200030f0c15 */
[----:B------:R-:W-:Y:S01]  /*0980*/  @P5 IMAD.WIDE.U32 R18, R35, R18, R22 ;  /* 0x0000001223125225 */ /* 0x000fe200078e0016 */
[----:B------:R-:W-:-:S03]  /*0990*/  @P4 MOV R20, R46 ;  /* 0x0000002e00144202 */ /* 0x000fc60000000f00 */
[----:B------:R-:W-:Y:S01]  /*09a0*/  @P4 IMAD.MOV.U32 R21, RZ, RZ, R47 ;  /* 0x000000ffff154224 */ /* 0x000fe200078e002f */
[----:B------:R-:W2:Y:S01]  /*09b0*/  @!P2 LDC.64 R64, c[0x0][0x228] ;  /* 0x00008a00ff40ab82 */ /* 0x000ea20000000a00 */
[----:B------:R-:W-:Y:S02]  /*09c0*/  @P4 IMAD R25, R24, R17, R25 ;  /* 0x0000001118194224 */ /* 0x000fe400078e0219 */
[----:B------:R-:W-:Y:S01]  /*09d0*/  @P5 IMAD.IADD R19, R19, 0x1, R27 ;  /* 0x0000000113135824 */ /* 0x000fe200078e021b */
[----:B---3--:R-:W-:Y:S01]  /*09e0*/  @P5 LEA R28, P6, R18, R28, 0x1 ;  /* 0x0000001c121c5211 */ /* 0x008fe200078c08ff */
[----:B------:R-:W-:-:S03]  /*09f0*/  @P4 IMAD.WIDE.U32 R16, R24, R16, R20 ;  /* 0x0000001018104225 */ /* 0x000fc600078e0014 */
[----:B------:R-:W3:Y:S01]  /*0a00*/  @P4 LDC.64 R26, c[0x0][0x248] ;  /* 0x00009200ff1a4b82 */ /* 0x000ee20000000a00 */
[----:B------:R-:W-:Y:S02]  /*0a10*/  @P5 LEA.HI.X R29, R18, R29, R19, 0x1, P6 ;  /* 0x0000001d121d5211 */ /* 0x000fe400030f0c13 */
[----:B------:R-:W-:Y:S02]  /*0a20*/  @P4 IADD3 R17, R17, R25, RZ ;  /* 0x0000001911114210 */ /* 0x000fe40007ffe0ff */
[----:B0-----:R-:W-:-:S03]  /*0a30*/  @P4 LEA R68, P6, R16, R68, 0x1 ;  /* 0x0000004410444211 */ /* 0x001fc600078c08ff */
[----:B------:R-:W0:Y:S01]  /*0a40*/  @P4 LDC.64 R24, c[0x0][0x240] ;  /* 0x00009000ff184b82 */ /* 0x000e220000000a00 */
[----:B------:R-:W-:Y:S01]  /*0a50*/  @P4 LEA.HI.X R69, R16, R69, R17, 0x1, P6 ;  /* 0x0000004510454211 */ /* 0x000fe200030f0c11 */
[----:B------:R-:W-:Y:S01]  /*0a60*/  @P3 IMAD.MOV.U32 R16, RZ, RZ, R46 ;  /* 0x000000ffff103224 */ /* 0x000fe200078e002e */
[----:B------:R-:W-:-:S05]  /*0a70*/  @P4 IADD3 R37, P6, R60, 0x20, RZ ;  /* 0x000000203c254810 */ /* 0x000fca0007fde0ff */
[--C-:B------:R-:W-:Y:S01]  /*0a80*/  @P4 IMAD.X R17, RZ, RZ, R61.reuse, P6 ;  /* 0x000000ffff114224 */ /* 0x100fe200030e063d */
[C---:B------:R-:W-:Y:S01]  /*0a90*/  @P3 IADD3 R33, P6, R60.reuse, 0x30, RZ ;  /* 0x000000303c213810 */ /* 0x040fe20007fde0ff */
[----:B------:R-:W0:Y:S04]  /*0aa0*/  @!P2 LDC.64 R42, c[0x0][0x248] ;  /* 0x00009200ff2aab82 */ /* 0x000e280000000a00 */
[----:B------:R-:W-:Y:S01]  /*0ab0*/  @P3 IMAD.X R35, RZ, RZ, R61, P6 ;  /* 0x000000ffff233224 */ /* 0x000fe200030e063d */
[----:B------:R-:W-:Y:S01]  /*0ac0*/  @!P2 IADD3 R23, P6, R60, 0x40, RZ ;  /* 0x000000403c17a810 */ /* 0x000fe20007fde0ff */
[----:B---3--:R-:W-:Y:S02]  /*0ad0*/  @P4 IMAD R18, R17, R26, RZ ;  /* 0x0000001a11124224 */ /* 0x008fe400078e02ff */
[----:B-1----:R-:W-:Y:S01]  /*0ae0*/  @P3 IMAD R20, R35, R62, RZ ;  /* 0x0000003e23143224 */ /* 0x002fe200078e02ff */
[----:B------:R-:W-:Y:S01]  /*0af0*/  @!P2 IADD3.X R19, RZ, R61, RZ, P6, !PT ;  /* 0x0000003dff13a210 */ /* 0x000fe200037fe4ff */
[----:B------:R-:W-:Y:S01]  /*0b00*/  @P3 IMAD.MOV.U32 R17, RZ, RZ, R47 ;  /* 0x000000ffff113224 */ /* 0x000fe200078e002f */
[----:B------:R-:W1:Y:S01]  /*0b10*/  @!P2 LDC.64 R34, c[0x0][0x210] ;  /* 0x00008400ff22ab82 */ /* 0x000e620000000a00 */
[----:B------:R-:W-:Y:S01]  /*0b20*/  @P4 IMAD R21, R37, R27, R18 ;  /* 0x0000001b25154224 */ /* 0x000fe200078e0212 */
[----:B------:R-:W-:Y:S01]  /*0b30*/  @P4 MOV R18, R44 ;  /* 0x0000002c00124202 */ /* 0x000fe20000000f00 */
[----:B--2---:R-:W-:-:S02]  /*0b40*/  @!P2 IMAD R22, R19, R64, RZ ;  /* 0x000000401316a224 */ /* 0x004fc400078e02ff */
[C---:B------:R-:W-:Y:S02]  /*0b50*/  @P3 IMAD R57, R33.reuse, R63, R20 ;  /* 0x0000003f21393224 */ /* 0x040fe400078e0214 */
[----:B------:R-:W-:Y:S01]  /*0b60*/  @P4 IMAD.MOV.U32 R19, RZ, RZ, R45 ;  /* 0x000000ffff134224 */ /* 0x000fe200078e002d */
[----:B------:R-:W2:Y:S01]  /*0b70*/  @P3 LDC.64 R38, c[0x0][0x240] ;  /* 0x00009000ff263b82 */ /* 0x000ea20000000a00 */
[----:B------:R-:W-:Y:S01]  /*0b80*/  @P3 IMAD.WIDE.U32 R62, R33, R62, R16 ;  /* 0x0000003e213e3225 */ /* 0x000fe200078e0010 */
[----:B------:R-:W-:-:S03]  /*0b90*/  CS2R R16, SRZ ;  /* 0x0000000000107805 */ /* 0x000fc6000001ff00 */
[----:B------:R-:W-:Y:S01]  /*0ba0*/  @P4 IMAD.WIDE.U32 R26, R37, R26, R18 ;  /* 0x0000001a251a4225 */ /* 0x000fe200078e0012 */
[----:B------:R-:W-:Y:S02]  /*0bb0*/  CS2R R18, SRZ ;  /* 0x0000000000127805 */ /* 0x000fe4000001ff00 */
[----:B------:R-:W3:Y:S01]  /*0bc0*/  @P3 LDC.64 R32, c[0x0][0x248] ;  /* 0x00009200ff203b82 */ /* 0x000ee20000000a00 */
[C---:B------:R-:W-:Y:S01]  /*0bd0*/  @!P2 IMAD R65, R23.reuse, R65, R22 ;  /* 0x000000411741a224 */ /* 0x040fe200078e0216 */
[C---:B0-----:R-:W-:Y:S01]  /*0be0*/  @P4 LEA R66, P6, R26.reuse, R24, 0x1 ;  /* 0x000000181a424211 */ /* 0x041fe200078c08ff */
[----:B------:R-:W-:Y:S01]  /*0bf0*/  @!P2 IMAD.WIDE.U32 R46, R23, R64, R46 ;  /* 0x00000040172ea225 */ /* 0x000fe200078e002e */
[----:B------:R-:W-:Y:S01]  /*0c00*/  CS2R R22, SRZ ;  /* 0x0000000000167805 */ /* 0x000fe2000001ff00 */
[----:B------:R-:W4:Y:S02]  /*0c10*/  @P5 LDG.E.128 R16, desc[UR4][R30.64] ;  /* 0x000000041e105981 */ /* 0x000f24000c1e1d00 */
[----:B------:R-:W-:Y:S01]  /*0c20*/  @P4 IMAD.IADD R27, R27, 0x1, R21 ;  /* 0x000000011b1b4824 */ /* 0x000fe200078e0215 */
[----:B------:R-:W-:Y:S01]  /*0c30*/  CS2R R20, SRZ ;  /* 0x0000000000147805 */ /* 0x000fe2000001ff00 */
[----:B------:R-:W0:Y:S03]  /*0c40*/  @P3 LDC.64 R36, c[0x0][0x210] ;  /* 0x00008400ff243b82 */ /* 0x000e260000000a00 */
[----:B------:R-:W-:-:S02]  /*0c50*/  @P4 LEA.HI.X R67, R26, R25, R27, 0x1, P6 ;  /* 0x000000191a434211 */ /* 0x000fc400030f0c1b */
[----:B------:R1:W4:Y:S01]  /*0c60*/  @P5 LDG.E.128 R20, desc[UR4][R28.64] ;  /* 0x000000041c145981 */ /* 0x000322000c1e1d00 */
[----:B------:R-:W-:-:S04]  /*0c70*/  @P3 IADD3 R59, P5, R60, 0x30, RZ ;  /* 0x000000303c3b3810 */ /* 0x000fc80007fbe0ff */
[----:B------:R-:W-:-:S05]  /*0c80*/  @P3 IADD3.X R41, RZ, R61, RZ, P5, !PT ;  /* 0x0000003dff293210 */ /* 0x000fca0002ffe4ff */
[----:B---3--:R-:W-:-:S04]  /*0c90*/  @P3 IMAD R40, R41, R32, RZ ;  /* 0x0000002029283224 */ /* 0x008fc800078e02ff */
[----:B------:R-:W-:Y:S02]  /*0ca0*/  @P3 IMAD R33, R59, R33, R40 ;  /* 0x000000213b213224 */ /* 0x000fe400078e0228 */
[----:B------:R-:W3:Y:S01]  /*0cb0*/  @!P2 LDC.64 R40, c[0x0][0x240] ;  /* 0x00009000ff28ab82 */ /* 0x000ee20000000a00 */
[----:B------:R-:W-:Y:S02]  /*0cc0*/  CS2R R24, SRZ ;  /* 0x0000000000187805 */ /* 0x000fe4000001ff00 */
[----:B------:R-:W-:Y:S02]  /*0cd0*/  CS2R R26, SRZ ;  /* 0x00000000001a7805 */ /* 0x000fe4000001ff00 */
[----:B-1----:R-:W-:Y:S02]  /*0ce0*/  CS2R R28, SRZ ;  /* 0x00000000001c7805 */ /* 0x002fe4000001ff00 */
[----:B------:R-:W-:Y:S02]  /*0cf0*/  CS2R R30, SRZ ;  /* 0x00000000001e7805 */ /* 0x000fe4000001ff00 */
[----:B------:R-:W-:Y:S01]  /*0d00*/  @!P2 IADD3 R64, P5, R60, 0x40, RZ ;  /* 0x000000403c40a810 */ /* 0x000fe20007fbe0ff */
[----:B------:R-:W4:Y:S04]  /*0d10*/  @P4 LDG.E.128 R24, desc[UR4][R68.64] ;  /* 0x0000000444184981 */ /* 0x000f28000c1e1d00 */
[----:B------:R1:W4:Y:S01]  /*0d20*/  @P4 LDG.E.128 R28, desc[UR4][R66.64] ;  /* 0x00000004421c4981 */ /* 0x000322000c1e1d00 */
[----:B------:R-:W-:Y:S01]  /*0d30*/  @!P2 IMAD.IADD R47, R47, 0x1, R65 ;  /* 0x000000012f2fa824 */ /* 0x000fe200078e0241 */
[----:B------:R-:W-:Y:S01]  /*0d40*/  @!P2 LEA R60, P4, R46, R34, 0x1 ;  /* 0x000000222e3ca211 */ /* 0x000fe200078808ff */
[----:B-1----:R-:W-:-:S04]  /*0d50*/  @P3 IMAD.WIDE.U32 R66, R59, R32, R44 ;  /* 0x000000203b423225 */ /* 0x002fc800078e002c */
[----:B------:R-:W-:Y:S01]  /*0d60*/  @!P2 IMAD.X R59, RZ, RZ, R61, P5 ;  /* 0x000000ffff3ba224 */ /* 0x000fe200028e063d */
[----:B--2---:R-:W-:Y:S01]  /*0d70*/  @P3 LEA R68, P5, R66, R38, 0x1 ;  /* 0x0000002642443211 */ /* 0x004fe200078a08ff */
[----:B------:R-:W-:Y:S02]  /*0d80*/  @P3 IMAD.IADD R33, R67, 0x1, R33 ;  /* 0x0000000143213824 */ /* 0x000fe400078e0221 */
[-C--:B------:R-:W-:Y:S01]  /*0d90*/  @!P2 IMAD R59, R59, R42.reuse, RZ ;  /* 0x0000002a3b3ba224 */ /* 0x080fe200078e02ff */
[----:B------:R-:W-:Y:S01]  /*0da0*/  @!P2 LEA.HI.X R61, R46, R35, R47, 0x1, P4 ;  /* 0x000000232e3da211 */ /* 0x000fe200020f0c2f */
[----:B------:R-:W-:Y:S01]  /*0db0*/  @!P2 IMAD.WIDE.U32 R44, R64, R42, R44 ;  /* 0x0000002a402ca225 */ /* 0x000fe200078e002c */
[----:B------:R-:W-:Y:S02]  /*0dc0*/  @P3 IADD3 R57, R63, R57, RZ ;  /* 0x000000393f393210 */ /* 0x000fe40007ffe0ff */
[----:B0-----:R-:W-:Y:S01]  /*0dd0*/  @P3 LEA R46, P4, R62, R36, 0x1 ;  /* 0x000000243e2e3211 */ /* 0x001fe200078808ff */
[----:B------:R-:W-:Y:S01]  /*0de0*/  @!P2 IMAD R43, R64, R43, R59 ;  /* 0x0000002b402ba224 */ /* 0x000fe200078e023b */
[----:B------:R-:W-:-:S02]  /*0df0*/  @P3 LEA.HI.X R69, R66, R39, R33, 0x1, P5 ;  /* 0x0000002742453211 */ /* 0x000fc400028f0c21 */
[----:B------:R-:W-:Y:S02]  /*0e00*/  CS2R R32, SRZ ;  /* 0x0000000000207805 */ /* 0x000fe4000001ff00 */
[----:B------:R-:W-:Y:S02]  /*0e10*/  CS2R R34, SRZ ;  /* 0x0000000000227805 */ /* 0x000fe4000001ff00 */
[----:B------:R-:W-:Y:S01]  /*0e20*/  @P3 LEA.HI.X R47, R62, R37, R57, 0x1, P4 ;  /* 0x000000253e2f3211 */ /* 0x000fe200020f0c39 */
[----:B------:R-:W-:Y:S01]  /*0e30*/  @!P2 IMAD.IADD R42, R45, 0x1, R43 ;  /* 0x000000012d2aa824 */ /* 0x000fe200078e022b */
[C---:B---3--:R-:W-:Y:S02]  /*0e40*/  @!P2 LEA R62, P4, R44.reuse, R40, 0x1 ;  /* 0x000000282c3ea211 */ /* 0x048fe400078808ff */
[----:B------:R-:W-:Y:S02]  /*0e50*/  CS2R R36, SRZ ;  /* 0x0000000000247805 */ /* 0x000fe4000001ff00 */
[----:B------:R-:W-:Y:S01]  /*0e60*/  CS2R R38, SRZ ;  /* 0x0000000000267805 */ /* 0x000fe2000001ff00 */
[----:B------:R0:W2:Y:S01]  /*0e70*/  @P3 LDG.E.128 R32, desc[UR4][R46.64] ;  /* 0x000000042e203981 */ /* 0x0000a2000c1e1d00 */
[----:B------:R-:W-:-:S02]  /*0e80*/  @!P2 LEA.HI.X R63, R44, R41, R42, 0x1, P4 ;  /* 0x000000292c3fa211 */ /* 0x000fc400020f0c2a */
[----:B------:R-:W-:Y:S02]  /*0e90*/  CS2R R40, SRZ ;  /* 0x0000000000287805 */ /* 0x000fe4000001ff00 */
[----:B------:R-:W-:Y:S02]  /*0ea0*/  CS2R R42, SRZ ;  /* 0x00000000002a7805 */ /* 0x000fe4000001ff00 */
[----:B------:R-:W-:Y:S01]  /*0eb0*/  CS2R R44, SRZ ;  /* 0x00000000002c7805 */ /* 0x000fe2000001ff00 */
[----:B------:R-:W3:Y:S04]  /*0ec0*/  @P3 LDG.E.128 R36, desc[UR4][R68.64] ;  /* 0x0000000444243981 */ /* 0x000ee8000c1e1d00 */
[----:B------:R1:W3:Y:S01]  /*0ed0*/  @!P2 LDG.E.128 R40, desc[UR4][R60.64] ;  /* 0x000000043c28a981 */ /* 0x0002e2000c1e1d00 */
[----:B0-----:R-:W-:-:S06]  /*0ee0*/  CS2R R46, SRZ ;  /* 0x00000000002e7805 */ /* 0x001fcc000001ff00 */
[----:B------:R0:W3:Y:S01]  /*0ef0*/  @!P2 LDG.E.128 R44, desc[UR4][R62.64] ;  /* 0x000000043e2ca981 */ /* 0x0000e2000c1e1d00 */
[----:B----4-:R-:W-:Y:S02]  /*0f00*/  LOP3.LUT R57, R8, 0xffff0000, RZ, 0xc0, !PT ;  /* 0xffff000008397812 */ /* 0x010fe400078ec0ff */
        /* <DEDUP_REMOVED lines=8> */
[----:B-1----:R-:W-:Y:S01]  /*0f90*/  LOP3.LUT R60, R13, 0xffff0000, RZ, 0xc0, !PT ;  /* 0xffff00000d3c7812 */ /* 0x002fe200078ec0ff */
[----:B------:R-:W-:Y:S01]  /*0fa0*/  FFMA.FTZ R12, R12, R57, R59 ;  /* 0x000000390c0c7223 */ /* 0x000fe2000001003b */
[----:B------:R-:W-:Y:S02]  /*0fb0*/  IMAD.U32 R8, R10, 0x10000, RZ ;  /* 0x000100000a087824 */ /* 0x000fe400078e00ff */
        /* <DEDUP_REMOVED lines=8> */
[----:B------:R-:W-:-:S03]  /*1040*/  LOP3.LUT R10, R15, 0xffff0000, RZ, 0xc0, !PT ;  /* 0xffff00000f0a7812 */ /* 0x000fc600078ec0ff */
[----:B------:R-:W-:Y:S01]  /*1050*/  FFMA.FTZ R8, R8, R13, R9 ;  /* 0x0000000d08087223 */ /* 0x000fe20000010009 */
[----:B------:R-:W-:-:S05]  /*1060*/  LOP3.LUT R11, R11, 0xffff0000, RZ, 0xc0, !PT ;  /* 0xffff00000b0b7812 */ /* 0x000fca00078ec0ff */
[----:B------:R-:W-:Y:S01]  /*1070*/  FFMA.FTZ R8, R11, R10, R8 ;  /* 0x0000000a0b087223 */ /* 0x000fe20000010008 */
[C---:B------:R-:W-:Y:S01]  /*1080*/  LOP3.LUT R59, R16.reuse, 0xffff0000, RZ, 0xc0, !PT ;  /* 0xffff0000103b7812 */ /* 0x040fe200078ec0ff */
[----:B------:R-:W-:Y:S01]  /*1090*/  IMAD.U32 R13, R16, 0x10000, RZ ;  /* 0x00010000100d7824 */ /* 0x000fe200078e00ff */
[C---:B0-----:R-:W-:Y:S01]  /*10a0*/  LOP3.LUT R62, R20.reuse, 0xffff0000, RZ, 0xc0, !PT ;  /* 0xffff0000143e7812 */ /* 0x041fe200078ec0ff */
[C---:B------:R-:W-:Y:S01]  /*10b0*/  IMAD.U32 R57, R21.reuse, 0x10000, RZ ;  /* 0x0001000015397824 */ /* 0x040fe200078e00ff */
[----:B------:R-:W-:Y:S02]  /*10c0*/  SHF.L.U32 R60, R20, 0x10, RZ ;  /* 0x00000010143c7819 */ /* 0x000fe400000006ff */
[----:B------:R-:W-:Y:S02]  /*10d0*/  LOP3.LUT R20, R21, 0xffff0000, RZ, 0xc0, !PT ;  /* 0xffff000015147812 */ /* 0x000fe400078ec0ff */
[C---:B------:R-:W-:Y:S02]  /*10e0*/  SHF.L.U32 R16, R22.reuse, 0x10, RZ ;  /* 0x0000001016107819 */ /* 0x040fe400000006ff */
[----:B------:R-:W-:Y:S01]  /*10f0*/  LOP3.LUT R15, R22, 0xffff0000, RZ, 0xc0, !PT ;  /* 0xffff0000160f7812 */ /* 0x000fe200078ec0ff */
[----:B------:R-:W-:Y:S01]  /*1100*/  FMUL.FTZ R62, R59, R62 ;  /* 0x0000003e3b3e7220 */ /* 0x000fe20000410000 */
[----:B------:R-:W-:-:S02]  /*1110*/  SHF.L.U32 R12, R17, 0x10, RZ ;  /* 0x00000010110c7819 */ /* 0x000fc400000006ff */
[----:B------:R-:W-:Y:S01]  /*1120*/  LOP3.LUT R17, R17, 0xffff0000, RZ, 0xc0, !PT ;  /* 0xffff000011117812 */ /* 0x000fe200078ec0ff */
[----:B------:R-:W-:Y:S01]  /*1130*/  IMAD.U32 R14, R23, 0x10000, RZ ;  /* 0x00010000170e7824 */ /* 0x000fe200078e00ff */
[----:B------:R-:W-:Y:S02]  /*1140*/  LOP3.LUT R21, R24, 0xffff0000, RZ, 0xc0, !PT ;  /* 0xffff000018157812 */ /* 0x000fe400078ec0ff */
[----:B------:R-:W-:-:S05]  /*1150*/  LOP3.LUT R22, R28, 0xffff0000, RZ, 0xc0, !PT ;  /* 0xffff00001c167812 */ /* 0x000fca00078ec0ff */
[----:B------:R-:W-:Y:S01]  /*1160*/  FMUL.FTZ R59, R21, R22 ;  /* 0x00000016153b7220 */ /* 0x000fe20000410000 */
[----:B------:R-:W-:Y:S01]  /*1170*/  FFMA.FTZ R21, R13, R60, R62 ;  /* 0x0000003c0d157223 */ /* 0x000fe2000001003e */
[----:B------:R-:W-:Y:S01]  /*1180*/  LOP3.LUT R10, R23, 0xffff0000, RZ, 0xc0, !PT ;  /* 0xffff0000170a7812 */ /* 0x000fe200078ec0ff */
[----:B------:R-:W-:Y:S01]  /*1190*/  IMAD.U32 R23, R28, 0x10000, RZ ;  /* 0x000100001c177824 */ /* 0x000fe200078e00ff */
[----:B------:R-:W-:Y:S01]  /*11a0*/  SHF.L.U32 R24, R24, 0x10, RZ ;  /* 0x0000001018187819 */ /* 0x000fe200000006ff */
[----:B------:R-:W-:Y:S01]  /*11b0*/  FFMA.FTZ R12, R12, R57, R21 ;  /* 0x000000390c0c7223 */ /* 0x000fe20000010015 */
[----:B------:R-:W-:Y:S01]  /*11c0*/  IMAD.U32 R11, R18, 0x10000, RZ ;  /* 0x00010000120b7824 */ /* 0x000fe200078e00ff */
[----:B------:R-:W-:Y:S02]  /*11d0*/  SHF.L.U32 R13, R25, 0x10, RZ ;  /* 0x00000010190d7819 */ /* 0x000fe400000006ff */
[----:B------:R-:W-:Y:S01]  /*11e0*/  FFMA.FTZ R20, R17, R20, R12 ;  /* 0x0000001411147223 */ /* 0x000fe2000001000c */
[----:B------:R-:W-:-:S02]  /*11f0*/  IMAD.U32 R22, R29, 0x10000, RZ ;  /* 0x000100001d167824 */ /* 0x000fc400078e00ff */
[----:B------:R-:W-:Y:S01]  /*1200*/  FFMA.FTZ R28, R24, R23, R59 ;  /* 0x00000017181c7223 */ /* 0x000fe2000001003b */
[----:B------:R-:W-:Y:S01]  /*1210*/  LOP3.LUT R18, R18, 0xffff0000, RZ, 0xc0, !PT ;  /* 0xffff000012127812 */ /* 0x000fe200078ec0ff */
[----:B------:R-:W-:Y:S01]  /*1220*/  FFMA.FTZ R17, R11, R16, R20 ;  /* 0x000000100b117223 */ /* 0x000fe20000010014 */
[----:B------:R-:W-:Y:S01]  /*1230*/  LOP3.LUT R25, R25, 0xffff0000, RZ, 0xc0, !PT ;  /* 0xffff000019197812 */ /* 0x000fe200078ec0ff */
[----:B------:R-:W-:Y:S01]  /*1240*/  FFMA.FTZ R22, R13, R22, R28 ;  /* 0x000000160d167223 */ /* 0x000fe2000001001c */
[----:B------:R-:W-:Y:S01]  /*1250*/  LOP3.LUT R24, R29, 0xffff0000, RZ, 0xc0, !PT ;  /* 0xffff00001d187812 */ /* 0x000fe200078ec0ff */
[----:B------:R-:W-:Y:S01]  /*1260*/  FFMA.FTZ R18, R18, R15, R17 ;  /* 0x0000000f12127223 */ /* 0x000fe20000010011 */
[----:B------:R-:W-:Y:S01]  /*1270*/  SHF.L.U32 R12, R26, 0x10, RZ ;  /* 0x000000101a0c7819 */ /* 0x000fe200000006ff */
[----:B------:R-:W-:Y:S02]  /*1280*/  IMAD.U32 R13, R30, 0x10000, RZ ;  /* 0x000100001e0d7824 */ /* 0x000fe400078e00ff */
[----:B------:R-:W-:Y:S01]  /*1290*/  FFMA.FTZ R25, R25, R24, R22 ;  /* 0x0000001819197223 */ /* 0x000fe20000010016 */
[----:B------:R-:W-:-:S02]  /*12a0*/  LOP3.LUT R26, R26, 0xffff0000, RZ, 0xc0, !PT ;  /* 0xffff00001a1a7812 */ /* 0x000fc400078ec0ff */
[----:B------:R-:W-:Y:S02]  /*12b0*/  LOP3.LUT R11, R30, 0xffff0000, RZ, 0xc0, !PT ;  /* 0xffff00001e0b7812 */ /* 0x000fe400078ec0ff */
[C---:B--2---:R-:W-:Y:S02]  /*12c0*/  SHF.L.U32 R15, R32.reuse, 0x10, RZ ;  /* 0x00000010200f7819 */ /* 0x044fe400000006ff */
[----:B------:R-:W-:Y:S02]  /*12d0*/  LOP3.LUT R32, R32, 0xffff0000, RZ, 0xc0, !PT ;  /* 0xffff000020207812 */ /* 0x000fe400078ec0ff */
[----:B---3--:R-:W-:Y:S01]  /*12e0*/  LOP3.LUT R23, R36, 0xffff0000, RZ, 0xc0, !PT ;  /* 0xffff000024177812 */ /* 0x008fe200078ec0ff */
[----:B------:R-:W-:Y:S01]  /*12f0*/  FFMA.FTZ R25, R12, R13, R25 ;  /* 0x0000000d0c197223 */ /* 0x000fe20000010019 */
[----:B------:R-:W-:Y:S02]  /*1300*/  SHF.L.U32 R22, R36, 0x10, RZ ;  /* 0x0000001024167819 */ /* 0x000fe400000006ff */
[----:B------:R-:W-:Y:S01]  /*1310*/  LOP3.LUT R17, R40, 0xffff0000, RZ, 0xc0, !PT ;  /* 0xffff000028117812 */ /* 0x000fe200078ec0ff */
[----:B------:R-:W-:Y:S01]  /*1320*/  FMUL.FTZ R32, R32, R23 ;  /* 0x0000001720207220 */ /* 0x000fe20000410000 */
[----:B------:R-:W-:-:S02]  /*1330*/  SHF.L.U32 R40, R40, 0x10, RZ ;  /* 0x0000001028287819 */ /* 0x000fc400000006ff */
[C---:B------:R-:W-:Y:S01]  /*1340*/  LOP3.LUT R24, R44.reuse, 0xffff0000, RZ, 0xc0, !PT ;  /* 0xffff00002c187812 */ /* 0x040fe200078ec0ff */
[----:B------:R-:W-:Y:S02]  /*1350*/  IMAD.U32 R23, R44, 0x10000, RZ ;  /* 0x000100002c177824 */ /* 0x000fe400078e00ff */
[----:B------:R-:W-:Y:S01]  /*1360*/  FFMA.FTZ R11, R26, R11, R25 ;  /* 0x0000000b1a0b7223 */ /* 0x000fe20000010019 */
[----:B------:R-:W-:Y:S02]  /*1370*/  IMAD.U32 R21, R33, 0x10000, RZ ;  /* 0x0001000021157824 */ /* 0x000fe400078e00ff */
[----:B------:R-:W-:Y:S01]  /*1380*/  FMUL.FTZ R17, R17, R24 ;  /* 0x0000001811117220 */ /* 0x000fe20000410000 */
[----:B------:R-:W-:Y:S02]  /*1390*/  IMAD.U32 R26, R37, 0x10000, RZ ;  /* 0x00010000251a7824 */ /* 0x000fe400078e00ff */
[----:B------:R-:W-:Y:S01]  /*13a0*/  FFMA.FTZ R32, R15, R22, R32 ;  /* 0x000000160f207223 */ /* 0x000fe20000010020 */
[----:B------:R-:W-:Y:S01]  /*13b0*/  SHF.L.U32 R16, R27, 0x10, RZ ;  /* 0x000000101b107819 */ /* 0x000fe200000006ff */
[----:B------:R-:W-:Y:S01]  /*13c0*/  IMAD.U32 R13, R31, 0x10000, RZ ;  /* 0x000100001f0d7824 */ /* 0x000fe200078e00ff */
[----:B------:R-:W-:Y:S01]  /*13d0*/  SHF.L.U32 R15, R41, 0x10, RZ ;  /* 0x00000010290f7819 */ /* 0x000fe200000006ff */
        /* <DEDUP_REMOVED lines=10> */
[----:B------:R-:W-:Y:S02]  /*1480*/  SHF.L.U32 R11, R34, 0x10, RZ ;  /* 0x00000010220b7819 */ /* 0x000fe400000006ff */
[----:B------:R-:W-:Y:S01]  /*1490*/  SHF.L.U32 R30, R38, 0x10, RZ ;  /* 0x00000010261e7819 */ /* 0x000fe200000006ff */
[----:B------:R-:W-:Y:S01]  /*14a0*/  IMAD.U32 R22, R46, 0x10000, RZ ;  /* 0x000100002e167824 */ /* 0x000fe200078e00ff */
[----:B------:R-:W-:Y:S01]  /*14b0*/  SHF.L.U32 R15, R42, 0x10, RZ ;  /* 0x000000102a0f7819 */ /* 0x000fe200000006ff */
[----:B------:R-:W-:Y:S01]  /*14c0*/  FFMA.FTZ R24, R41, R24, R40 ;  /* 0x0000001829187223 */ /* 0x000fe20000010028 */
[----:B------:R-:W-:Y:S01]  /*14d0*/  IMAD.U32 R9, R19, 0x10000, RZ ;  /* 0x0001000013097824 */ /* 0x000fe200078e00ff */
[----:B------:R-:W-:Y:S01]  /*14e0*/  LOP3.LUT R34, R34, 0xffff0000, RZ, 0xc0, !PT ;  /* 0xffff000022227812 */ /* 0x000fe200078ec0ff */
[----:B------:R-:W-:Y:S01]  /*14f0*/  FFMA.FTZ R11, R11, R30, R26 ;  /* 0x0000001e0b0b7223 */ /* 0x000fe2000001001a */
[----:B------:R-:W-:Y:S01]  /*1500*/  LOP3.LUT R13, R38, 0xffff0000, RZ, 0xc0, !PT ;  /* 0xffff0000260d7812 */ /* 0x000fe200078ec0ff */
        /* <DEDUP_REMOVED lines=17> */
[----:B------:R-:W-:Y:S02]  /*1620*/  LOP3.LUT R43, R43, 0xffff0000, RZ, 0xc0, !PT ;  /* 0xffff00002b2b7812 */ /* 0x000fe400078ec0ff */
[----:B------:R-:W-:Y:S01]  /*1630*/  LOP3.LUT R20, R47, 0xffff0000, RZ, 0xc0, !PT ;  /* 0xffff00002f147812 */ /* 0x000fe200078ec0ff */
[----:B------:R-:W-:Y:S01]  /*1640*/  FFMA.FTZ R18, R35, R18, R34 ;  /* 0x0000001223127223 */ /* 0x000fe20000010022 */
[----:B------:R-:W-:Y:S01]  /*1650*/  FFMA.FTZ R14, R19, R10, R14 ;  /* 0x0000000a130e7223 */ /* 0x000fe2000001000e */
[----:B------:R-:W-:Y:S02]  /*1660*/  FFMA.FTZ R16, R27, R12, R16 ;  /* 0x0000000c1b107223 */ /* 0x000fe40000010010 */
[----:B------:R-:W-:Y:S01]  /*1670*/  FFMA.FTZ R20, R43, R20, R22 ;  /* 0x000000142b147223 */ /* 0x000fe20000010016 */
[----:B------:R-:W0:Y:S04]  /*1680*/  SHFL.BFLY PT, R15, R18, 0x8, 0x1f ;  /* 0x0d001f00120f7f89 */ /* 0x000e2800000e0000 */
[----:B------:R-:W1:Y:S04]  /*1690*/  SHFL.BFLY PT, R9, R8, 0x8, 0x1f ;  /* 0x0d001f0008097f89 */ /* 0x000e6800000e0000 */
[----:B------:R-:W2:Y:S04]  /*16a0*/  SHFL.BFLY PT, R11, R14, 0x8, 0x1f ;  /* 0x0d001f000e0b7f89 */ /* 0x000ea800000e0000 */
[----:B------:R-:W3:Y:S04]  /*16b0*/  SHFL.BFLY PT, R13, R16, 0x8, 0x1f ;  /* 0x0d001f00100d7f89 */ /* 0x000ee800000e0000 */
[----:B------:R-:W4:Y:S01]  /*16c0*/  SHFL.BFLY PT, R19, R20, 0x8, 0x1f ;  /* 0x0d001f0014137f89 */ /* 0x000f2200000e0000 */
[----:B0-----:R-:W-:Y:S01]  /*16d0*/  FADD.FTZ R17, R18, R15 ;  /* 0x0000000f12117221 */ /* 0x001fe20000010000 */
[----:B-1----:R-:W-:Y:S01]  /*16e0*/  FADD.FTZ R9, R8, R9 ;  /* 0x0000000908097221 */ /* 0x002fe20000010000 */
[----:B--2---:R-:W-:Y:S01]  /*16f0*/  FADD.FTZ R12, R14, R11 ;  /* 0x0000000b0e0c7221 */ /* 0x004fe20000010000 */
[----:B---3--:R-:W-:Y:S01]  /*1700*/  FADD.FTZ R13, R16, R13 ;  /* 0x0000000d100d7221 */ /* 0x008fe20000010000 */
[----:B----4-:R-:W-:Y:S01]  /*1710*/  FADD.FTZ R21, R20, R19 ;  /* 0x0000001314157221 */ /* 0x010fe20000010000 */
        /* <DEDUP_REMOVED lines=20> */
[----:B------:R-:W0:Y:S01]  /*1860*/  SHFL.BFLY PT, R18, R19, 0x1, 0x1f ;  /* 0x0c201f0013127f89 */ /* 0x000e2200000e0000 */
[----:B------:R-:W-:Y:S01]  /*1870*/  @P1 IMAD R53, R0, 0x50, R53 ;  /* 0x0000005000351824 */ /* 0x000fe200078e0235 */
[----:B------:R-:W1:Y:S02]  /*1880*/  LDC.64 R8, c[0x0][0x2d0] ;  /* 0x0000b400ff087b82 */ /* 0x000e640000000a00 */
[----:B------:R-:W2:Y:S04]  /*1890*/  SHFL.BFLY PT, R12, R11, 0x1, 0x1f ;  /* 0x0c201f000b0c7f89 */ /* 0x000ea800000e0000 */
[----:B------:R-:W3:Y:S04]  /*18a0*/  SHFL.BFLY PT, R14, R13, 0x1, 0x1f ;  /* 0x0c201f000d0e7f89 */ /* 0x000ee800000e0000 */
[----:B------:R-:W4:Y:S04]  /*18b0*/  SHFL.BFLY PT, R15, R16, 0x1, 0x1f ;  /* 0x0c201f00100f7f89 */ /* 0x000f2800000e0000 */
[----:B------:R-:W4:Y:S01]  /*18c0*/  SHFL.BFLY PT, R20, R17, 0x1, 0x1f ;  /* 0x0c201f0011147f89 */ /* 0x000f2200000e0000 */
[----:B------:R-:W-:Y:S01]  /*18d0*/  @P1 IMAD.HI R53, R53, 0x66666667, RZ ;  /* 0x6666666735351827 */ /* 0x000fe200078e02ff */
[----:B------:R-:W-:-:S04]  /*18e0*/  ISETP.NE.AND P2, PT, R55, RZ, PT ;  /* 0x000000ff3700720c */ /* 0x000fc80003f45270 */
[----:B------:R-:W-:-:S04]  /*18f0*/  @P1 SHF.R.U32.HI R10, RZ, 0x1f, R53 ;  /* 0x0000001fff0a1819 */ /* 0x000fc80000011635 */
[----:B------:R-:W-:Y:S01]  /*1900*/  @P1 LEA.HI.SX32 R53, R53, R10, 0x1b ;  /* 0x0000000a35351211 */ /* 0x000fe200078fdaff */
[----:B------:R-:W-:Y:S01]  /*1910*/  HFMA2.MMA R10, -RZ, RZ, 0, 0 ;  /* 0x00000000ff0a7435 */ /* 0x000fe200000001ff */
[----:B------:R-:W-:Y:S01]  /*1920*/  BSSY B0, `(.L_x_1126) ;  /* 0x0000028000007945 */ /* 0x000fe20003800000 */
[----:B0-----:R-:W-:Y:S01]  /*1930*/  FADD.FTZ R18, R19, R18 ;  /* 0x0000001213127221 */ /* 0x001fe20000010000 */
[----:B--2---:R-:W-:Y:S01]  /*1940*/  FADD.FTZ R21, R11, R12 ;  /* 0x0000000c0b157221 */ /* 0x004fe20000010000 */
[----:B---3--:R-:W-:Y:S02]  /*1950*/  FADD.FTZ R22, R13, R14 ;  /* 0x0000000e0d167221 */ /* 0x008fe40000010000 */
[----:B------:R-:W-:Y:S02]  /*1960*/  @P1 IMAD R10, R53, 0x50, RZ ;  /* 0x00000050350a1824 */ /* 0x000fe400078e02ff */
[----:B----4-:R-:W-:Y:S01]  /*1970*/  FADD.FTZ R15, R16, R15 ;  /* 0x0000000f100f7221 */ /* 0x010fe20000010000 */
[----:B------:R-:W-:Y:S01]  /*1980*/  FADD.FTZ R19, R17, R20 ;  /* 0x0000001411137221 */ /* 0x000fe20000010000 */
[----:B------:R-:W-:Y:S06]  /*1990*/  @P2 BRA `(.L_x_1127) ;  /* 0x0000000000802947 */ /* 0x000fec0003800000 */
[----:B------:R-:W0:Y:S01]  /*19a0*/  LDC.64 R16, c[0x0][0x278] ;  /* 0x00009e00ff107b82 */ /* 0x000e220000000a00 */
[----:B------:R-:W-:Y:S01]  /*19b0*/  SHF.R.S32.HI R14, RZ, 0x1f, R10 ;  /* 0x0000001fff0e7819 */ /* 0x000fe2000001140a */
[----:B------:R-:W-:Y:S01]  /*19c0*/  ULDC.64 UR8, c[0x0][0x280] ;  /* 0x0000a00000087ab9 */ /* 0x000fe20000000a00 */
[C---:B------:R-:W-:Y:S02]  /*19d0*/  IADD3 R12, P1, R5.reuse, R10, RZ ;  /* 0x0000000a050c7210 */ /* 0x040fe40007f3e0ff */
[-C--:B------:R-:W-:Y:S02]  /*19e0*/  ISETP.GE.AND P2, PT, R54, R7.reuse, PT ;  /* 0x000000073600720c */ /* 0x080fe40003f46270 */
[----:B------:R-:W-:Y:S02]  /*19f0*/  LEA.HI.X.SX32 R13, R5, R14, 0x1, P1 ;  /* 0x0000000e050d7211 */ /* 0x000fe400008f0eff */
[-C--:B------:R-:W-:Y:S02]  /*1a00*/  ISETP.GE.AND P1, PT, R56, R7.reuse, PT ;  /* 0x000000073800720c */ /* 0x080fe40003f26270 */
[----:B------:R-:W-:-:S02]  /*1a10*/  ISETP.GE.AND P5, PT, R50, R7, PT ;  /* 0x000000073200720c */ /* 0x000fc40003fa6270 */
[----:B------:R-:W-:Y:S02]  /*1a20*/  ISETP.GE.AND P4, PT, R52, R7, PT ;  /* 0x000000073400720c */ /* 0x000fe40003f86270 */
[----:B------:R-:W-:Y:S01]  /*1a30*/  FSEL R15, R15, RZ, !P2 ;  /* 0x000000ff0f0f7208 */ /* 0x000fe20005000000 */
[C---:B0-----:R-:W-:Y:S02]  /*1a40*/  IMAD R14, R16.reuse, UR7, RZ ;  /* 0x00000007100e7c24 */ /* 0x041fe4000f8e02ff */
[----:B------:R-:W-:-:S04]  /*1a50*/  IMAD.WIDE.U32 R12, R16, UR6, R12 ;  /* 0x00000006100c7c25 */ /* 0x000fc8000f8e000c */
[----:B------:R-:W-:Y:S01]  /*1a60*/  IMAD R11, R17, UR6, R14 ;  /* 0x00000006110b7c24 */ /* 0x000fe2000f8e020e */
[----:B------:R-:W-:-:S03]  /*1a70*/  FSEL R17, R18, RZ, !P1 ;  /* 0x000000ff12117208 */ /* 0x000fc60004800000 */
[----:B------:R-:W-:Y:S02]  /*1a80*/  IMAD.IADD R13, R13, 0x1, R11 ;  /* 0x000000010d0d7824 */ /* 0x000fe400078e020b */
[----:B------:R-:W-:Y:S02]  /*1a90*/  IMAD R11, R49, UR8, RZ ;  /* 0x00000008310b7c24 */ /* 0x000fe4000f8e02ff */
[----:B------:R-:W-:-:S04]  /*1aa0*/  IMAD.WIDE.U32 R12, R6, UR8, R12 ;  /* 0x00000008060c7c25 */ /* 0x000fc8000f8e000c */
[----:B------:R-:W-:Y:S01]  /*1ab0*/  IMAD R14, R6, UR9, R11 ;  /* 0x00000009060e7c24 */ /* 0x000fe2000f8e020b */
[----:B------:R-:W-:Y:S01]  /*1ac0*/  IADD3 R11, P3, R50, R12, RZ ;  /* 0x0000000c320b7210 */ /* 0x000fe20007f7e0ff */
[----:B------:R-:W-:-:S03]  /*1ad0*/  ULDC.64 UR8, c[0x0][0x260] ;  /* 0x0000980000087ab9 */ /* 0x000fc60000000a00 */
[----:B------:R-:W-:Y:S02]  /*1ae0*/  IADD3.X R14, R51, R13, R14, P3, !PT ;  /* 0x0000000d330e7210 */ /* 0x000fe40001ffe40e */
[C---:B------:R-:W-:Y:S02]  /*1af0*/  LEA R12, P6, R11.reuse, UR8, 0x2 ;  /* 0x000000080b0c7c11 */ /* 0x040fe4000f8c10ff */
[----:B------:R-:W-:Y:S02]  /*1b00*/  ISETP.GE.AND P3, PT, R58, R7, PT ;  /* 0x000000073a00720c */ /* 0x000fe40003f66270 */
[----:B------:R-:W-:Y:S02]  /*1b10*/  LEA.HI.X R13, R11, UR9, R14, 0x2, P6 ;  /* 0x000000090b0d7c11 */ /* 0x000fe4000b0f140e */
[----:B------:R-:W-:Y:S02]  /*1b20*/  FSEL R7, R21, RZ, !P5 ;  /* 0x000000ff15077208 */ /* 0x000fe40006800000 */
[----:B------:R-:W-:Y:S01]  /*1b30*/  FSEL R11, R22, RZ, !P4 ;  /* 0x000000ff160b7208 */ /* 0x000fe20006000000 */
[----:B------:R0:W-:Y:S01]  /*1b40*/  STG.E desc[UR4][R12.64+0x80], R15 ;  /* 0x0000800f0c007986 */ /* 0x0001e2000c101904 */
[----:B------:R-:W-:-:S03]  /*1b50*/  FSEL R19, R19, RZ, !P3 ;  /* 0x000000ff13137208 */ /* 0x000fc60005800000 */
[----:B------:R0:W-:Y:S04]  /*1b60*/  STG.E desc[UR4][R12.64], R7 ;  /* 0x000000070c007986 */ /* 0x0001e8000c101904 */
[----:B------:R0:W-:Y:S04]  /*1b70*/  STG.E desc[UR4][R12.64+0x40], R11 ;  /* 0x0000400b0c007986 */ /* 0x0001e8000c101904 */
[----:B------:R0:W-:Y:S04]  /*1b80*/  STG.E desc[UR4][R12.64+0xc0], R17 ;  /* 0x0000c0110c007986 */ /* 0x0001e8000c101904 */
[----:B------:R0:W-:Y:S02]  /*1b90*/  STG.E desc[UR4][R12.64+0x100], R19 ;  /* 0x000100130c007986 */ /* 0x0001e4000c101904 */
.L_x_1127:
[----:B------:R-:W-:Y:S05]  /*1ba0*/  BSYNC B0 ;  /* 0x0000000000007941 */ /* 0x000fea0003800000 */
.L_x_1126:
[----:B------:R-:W-:Y:S01]  /*1bb0*/  IADD3 R2, R2, 0x4f, RZ ;  /* 0x0000004f02027810 */ /* 0x000fe20007ffe0ff */
[----:B0-----:R-:W-:Y:S01]  /*1bc0*/  IMAD.SHL.U32 R13, R10, 0x80, RZ ;  /* 0x000000800a0d7824 */ /* 0x001fe200078e00ff */
[----:B------:R-:W-:Y:S01]  /*1bd0*/  SHF.L.U32 R11, R4, 0x2, RZ ;  /* 0x00000002040b7819 */ /* 0x000fe200000006ff */
[----:B------:R-:W-:Y:S01]  /*1be0*/  IMAD R14, R3, 0x2800, RZ ;  /* 0x00002800030e7824 */ /* 0x000fe200078e02ff */
[----:B------:R-:W-:Y:S01]  /*1bf0*/  BSSY B0, `(.L_x_1128) ;  /* 0x0000028000007945 */ /* 0x000fe20003800000 */
[----:B------:R-:W-:Y:S01]  /*1c00*/  IMAD.HI R7, R2, 0x66666667, RZ ;  /* 0x6666666702077827 */ /* 0x000fe200078e02ff */
[----:B------:R-:W-:-:S04]  /*1c10*/  SHF.R.S32.HI R15, RZ, 0x1f, R13 ;  /* 0x0000001fff0f7819 */ /* 0x000fc8000001140d */
[----:B------:R-:W-:-:S04]  /*1c20*/  SHF.R.U32.HI R12, RZ, 0x1f, R7 ;  /* 0x0000001fff0c7819 */ /* 0x000fc80000011607 */
[----:B------:R-:W-:Y:S02]  /*1c30*/  LEA.HI.SX32 R7, R7, R12, 0x1b ;  /* 0x0000000c07077211 */ /* 0x000fe400078fdaff */
[--C-:B------:R-:W-:Y:S02]  /*1c40*/  IADD3 R12, P1, P2, R13, R11, R14.reuse ;  /* 0x0000000b0d0c7210 */ /* 0x100fe40007a3e00e */
[----:B------:R-:W-:Y:S01]  /*1c50*/  SHF.R.S32.HI R14, RZ, 0x1f, R14 ;  /* 0x0000001fff0e7819 */ /* 0x000fe2000001140e */
[--C-:B------:R-:W-:Y:S01]  /*1c60*/  IMAD R7, R7, 0x50, -R2.reuse ;  /* 0x0000005007077824 */ /* 0x100fe200078e0a02 */
[----:B------:R-:W-:Y:S01]  /*1c70*/  SHF.R.S32.HI R11, RZ, 0x1f, R11 ;  /* 0x0000001fff0b7819 */ /* 0x000fe2000001140b */
[----:B------:R-:W-:-:S03]  /*1c80*/  IMAD R2, R3, -0x50, R2 ;  /* 0xffffffb003027824 */ /* 0x000fc600078e0202 */
[----:B------:R-:W-:Y:S01]  /*1c90*/  IADD3.X R13, R15, R11, R14, P1, P2 ;  /* 0x0000000b0f0d7210 */ /* 0x000fe20000fe440e */
[----:B------:R-:W-:Y:S02]  /*1ca0*/  IMAD.IADD R7, R2, 0x1, R7 ;  /* 0x0000000102077824 */ /* 0x000fe400078e0207 */
[C---:B-1----:R-:W-:Y:S02]  /*1cb0*/  IMAD R14, R8.reuse, UR7, RZ ;  /* 0x00000007080e7c24 */ /* 0x042fe4000f8e02ff */
[----:B------:R-:W-:Y:S01]  /*1cc0*/  IMAD.WIDE.U32 R12, R8, UR6, R12 ;  /* 0x00000006080c7c25 */ /* 0x000fe2000f8e000c */
[----:B------:R-:W-:-:S03]  /*1cd0*/  ISETP.GE.OR P0, PT, R4, R7, P0 ;  /* 0x000000070400720c */ /* 0x000fc60000706670 */
[----:B------:R-:W-:-:S05]  /*1ce0*/  IMAD R9, R9, UR6, R14 ;  /* 0x0000000609097c24 */ /* 0x000fca000f8e020e */
[----:B------:R-:W-:-:S05]  /*1cf0*/  IADD3 R15, R13, R9, RZ ;  /* 0x000000090d0f7210 */ /* 0x000fca0007ffe0ff */
[----:B------:R-:W-:Y:S05]  /*1d00*/  @P0 BRA `(.L_x_1129) ;  /* 0x0000000000580947 */ /* 0x000fea0003800000 */
[----:B------:R-:W0:Y:S01]  /*1d10*/  LDC.64 R16, c[0x0][0x2a8] ;  /* 0x0000aa00ff107b82 */ /* 0x000e220000000a00 */
[----:B------:R-:W-:Y:S01]  /*1d20*/  SHF.R.S32.HI R2, RZ, 0x1f, R5 ;  /* 0x0000001fff027819 */ /* 0x000fe20000011405 */
[----:B------:R-:W-:Y:S01]  /*1d30*/  ULDC.64 UR8, c[0x0][0x2b0] ;  /* 0x0000ac0000087ab9 */ /* 0x000fe20000000a00 */
[----:B------:R-:W-:Y:S01]  /*1d40*/  IADD3 R8, P0, P1, R10, R5, R4 ;  /* 0x000000050a087210 */ /* 0x000fe2000791e004 */
[----:B------:R-:W-:Y:S01]  /*1d50*/  IMAD R7, R49, UR8, RZ ;  /* 0x0000000831077c24 */ /* 0x000fe2000f8e02ff */
[----:B------:R-:W-:Y:S02]  /*1d60*/  SHF.R.S32.HI R10, RZ, 0x1f, R10 ;  /* 0x0000001fff0a7819 */ /* 0x000fe4000001140a */
[----:B------:R-:W-:-:S04]  /*1d70*/  SHF.R.S32.HI R5, RZ, 0x1f, R4 ;  /* 0x0000001fff057819 */ /* 0x000fc80000011404 */
[----:B------:R-:W-:Y:S02]  /*1d80*/  IADD3.X R9, R10, R2, R5, P0, P1 ;  /* 0x000000020a097210 */ /* 0x000fe400007e2405 */
[----:B-----5:R-:W-:Y:S01]  /*1d90*/  FSETP.NEU.FTZ.AND P0, PT, R48, -INF , PT ;  /* 0xff8000003000780b */ /* 0x020fe20003f1d000 */
[C---:B0-----:R-:W-:Y:S02]  /*1da0*/  IMAD R2, R16.reuse, UR7, RZ ;  /* 0x0000000710027c24 */ /* 0x041fe4000f8e02ff */
[----:B------:R-:W-:-:S04]  /*1db0*/  IMAD.WIDE.U32 R8, R16, UR6, R8 ;  /* 0x0000000610087c25 */ /* 0x000fc8000f8e0008 */
[----:B------:R-:W-:Y:S02]  /*1dc0*/  IMAD R5, R17, UR6, R2 ;  /* 0x0000000611057c24 */ /* 0x000fe4000f8e0202 */
[----:B------:R-:W-:Y:S02]  /*1dd0*/  FMUL.FTZ R2, R48, 1.4426950216293334961 ;  /* 0x3fb8aa3b30027820 */ /* 0x000fe40000410000 */
[----:B------:R-:W-:Y:S02]  /*1de0*/  IMAD.IADD R9, R9, 0x1, R5 ;  /* 0x0000000109097824 */ /* 0x000fe400078e0205 */
[C---:B------:R-:W-:Y:S02]  /*1df0*/  IMAD R5, R6.reuse, UR9, R7 ;  /* 0x0000000906057c24 */ /* 0x040fe4000f8e0207 */
[----:B------:R-:W-:Y:S01]  /*1e00*/  IMAD.WIDE.U32 R8, R6, UR8, R8 ;  /* 0x0000000806087c25 */ /* 0x000fe2000f8e0008 */
[----:B------:R-:W-:-:S04]  /*1e10*/  ULDC.64 UR8, c[0x0][0x2a0] ;  /* 0x0000a80000087ab9 */ /* 0x000fc80000000a00 */
[----:B------:R-:W-:Y:S02]  /*1e20*/  IADD3 R5, R9, R5, RZ ;  /* 0x0000000509057210 */ /* 0x000fe40007ffe0ff */
[----:B------:R-:W-:-:S04]  /*1e30*/  LEA R10, P1, R8, UR8, 0x2 ;  /* 0x00000008080a7c11 */ /* 0x000fc8000f8210ff */
[----:B------:R-:W-:Y:S02]  /*1e40*/  LEA.HI.X R11, R8, UR9, R5, 0x2, P1 ;  /* 0x00000009080b7c11 */ /* 0x000fe400088f1405 */
[----:B------:R-:W-:-:S05]  /*1e50*/  FSEL R5, R2, RZ, P0 ;  /* 0x000000ff02057208 */ /* 0x000fca0000000000 */
[----:B------:R0:W-:Y:S02]  /*1e60*/  STG.E desc[UR4][R10.64], R5 ;  /* 0x000000050a007986 */ /* 0x0001e4000c101904 */
.L_x_1129:
[----:B------:R-:W-:Y:S05]  /*1e70*/  BSYNC B0 ;  /* 0x0000000000007941 */ /* 0x000fea0003800000 */
.L_x_1128:
[----:B------:R-:W-:Y:S01]  /*1e80*/  ULDC.64 UR10, c[0x0][0x2e8] ;  /* 0x0000ba00000a7ab9 */ /* 0x000fe20000000a00 */
[----:B------:R-:W-:Y:S01]  /*1e90*/  ULDC.64 UR8, c[0x0][0x2d8] ;  /* 0x0000b60000087ab9 */ /* 0x000fe20000000a00 */
[----:B------:R-:W-:Y:S01]  /*1ea0*/  ISETP.NE.U32.AND P0, PT, RZ, UR10, PT ;  /* 0x0000000aff007c0c */ /* 0x000fe2000bf05070 */
[----:B------:R-:W-:Y:S02]  /*1eb0*/  IMAD R49, R49, UR8, RZ ;  /* 0x0000000831317c24 */ /* 0x000fe4000f8e02ff */
[----:B------:R-:W-:Y:S01]  /*1ec0*/  IMAD.MOV.U32 R14, RZ, RZ, R12 ;  /* 0x000000ffff0e7224 */ /* 0x000fe200078e000c */
[----:B------:R-:W-:Y:S01]  /*1ed0*/  ISETP.NE.AND.EX P0, PT, RZ, UR11, PT, P0 ;  /* 0x0000000bff007c0c */ /* 0x000fe2000bf05300 */
[C---:B0-----:R-:W-:Y:S02]  /*1ee0*/  IMAD R5, R6.reuse, UR9, R49 ;  /* 0x0000000906057c24 */ /* 0x041fe4000f8e0231 */
[----:B------:R-:W-:Y:S01]  /*1ef0*/  IMAD.WIDE.U32 R8, R6, UR8, R14 ;  /* 0x0000000806087c25 */ /* 0x000fe2000f8e000e */
[----:B------:R-:W-:Y:S01]  /*1f00*/  ISETP.NE.OR P0, PT, R4, RZ, !P0 ;  /* 0x000000ff0400720c */ /* 0x000fe20004705670 */
[----:B------:R-:W-:-:S02]  /*1f10*/  ULDC.64 UR8, c[0x0][0x2b8] ;  /* 0x0000ae0000087ab9 */ /* 0x000fc40000000a00 */
[----:B------:R-:W-:Y:S02]  /*1f20*/  LEA R6, P1, R8, UR8, 0x2 ;  /* 0x0000000808067c11 */ /* 0x000fe4000f8210ff */
[----:B------:R-:W-:-:S04]  /*1f30*/  IADD3 R5, R9, R5, RZ ;  /* 0x0000000509057210 */ /* 0x000fc80007ffe0ff */
[----:B------:R-:W-:-:S05]  /*1f40*/  LEA.HI.X R7, R8, UR9, R5, 0x2, P1 ;  /* 0x0000000908077c11 */ /* 0x000fca00088f1405 */
        /* <DEDUP_REMOVED lines=11> */
[----:B------:R-:W1:Y:S08]  /*2000*/  LDC R2, c[0x0][0x2e0] ;  /* 0x0000b800ff027b82 */ /* 0x000e700000000800 */
[----:B0-----:R-:W0:Y:S08]  /*2010*/  LDC R7, c[0x0][0x220] ;  /* 0x00008800ff077b82 */ /* 0x001e300000000800 */
[----:B------:R-:W2:Y:S01]  /*2020*/  LDC.64 R4, c[0x0][0x2e8] ;  /* 0x0000ba00ff047b82 */ /* 0x000ea20000000a00 */
[----:B-1----:R-:W-:-:S04]  /*2030*/  IMAD R0, R3, R2, R0 ;  /* 0x0000000203007224 */ /* 0x002fc800078e0200 */
[----:B0-----:R-:W-:-:S04]  /*2040*/  IMAD R3, R0, R7, UR6 ;  /* 0x0000000600037e24 */ /* 0x001fc8000f8e0207 */
[----:B--2---:R-:W-:-:S05]  /*2050*/  IMAD.WIDE R2, R3, 0x4, R4 ;  /* 0x0000000403027825 */ /* 0x004fca00078e0204 */
[----:B------:R-:W-:Y:S01]  /*2060*/  STG.E desc[UR4][R2.64], RZ ;  /* 0x000000ff02007986 */ /* 0x000fe2000c101904 */
[----:B------:R-:W-:Y:S05]  /*2070*/  EXIT ;  /* 0x000000000000794d */ /* 0x000fea0003800000 */
.L_x_1130:
        /* <DEDUP_REMOVED lines=16> */
.L_x_3692:


//--------------------- .text._ZN7cutlass13device_kernelIN5flash11enable_sm90INS1_16FlashAttnBwdSm90INS1_25CollectiveMainloopBwdSm90ILi2ELi2ELi2EN4cute5tupleIJNS5_1CILi1EEES8_S8_EEENS6_IJNS7_ILi64EEENS7_ILi128EEESB_EEENS_10bfloat16_tEfNS_4arch4Sm90ELb0ELb1ELb0ELb0ELb0ELb1ELb0ELb0ELi2ELi1ELi2ELi1ELb0EEENS1_21CollectiveEpilogueBwdISC_SD_SF_Li256ELb0ELb0ELi1EEENS1_19SingleTileSchedulerILb0ELb0ELb0ELi128EEEEEEEEEvNT_6ParamsE --------------------------
	.section	.text._ZN7cutlass13device_kernelIN5flash11enable_sm90INS1_16FlashAttnBwdSm90INS1_25CollectiveMainloopBwdSm90ILi2ELi2ELi2EN4cute5tupleIJNS5_1CILi1EEES8_S8_EEENS6_IJNS7_ILi64EEENS7_ILi128EEESB_EEENS_10bfloat16_tEfNS_4arch4Sm90ELb0ELb1ELb0ELb0ELb0ELb1ELb0ELb0ELi2ELi1ELi2ELi1ELb0EEENS1_21CollectiveEpilogueBwdISC_SD_SF_Li256ELb0ELb0ELi1EEENS1_19SingleTileSchedulerILb0ELb0ELb0ELi128EEEEEEEEEvNT_6ParamsE,"ax",@progbits
	.align	128
.text._ZN7cutlass13device_kernelIN5flash11enable_sm90INS1_16FlashAttnBwdSm90INS1_25CollectiveMainloopBwdSm90ILi2ELi2ELi2EN4cute5tupleIJNS5_1CILi1EEES8_S8_EEENS6_IJNS7_ILi64EEENS7_ILi128EEESB_EEENS_10bfloat16_tEfNS_4arch4Sm90ELb0ELb1ELb0ELb0ELb0ELb1ELb0ELb0ELi2ELi1ELi2ELi1ELb0EEENS1_21CollectiveEpilogueBwdISC_SD_SF_Li256ELb0ELb0ELi1EEENS1_19SingleTileSchedulerILb0ELb0ELb0ELi128EEEEEEEEEvNT_6ParamsE:
        .type           _ZN7cutlass13device_kernelIN5flash11enable_sm90INS1_16FlashAttnBwdSm90INS1_25CollectiveMainloopBwdSm90ILi2ELi2ELi2EN4cute5tupleIJNS5_1CILi1EEES8_S8_EEENS6_IJNS7_ILi64EEENS7_ILi128EEESB_EEENS_10bfloat16_tEfNS_4arch4Sm90ELb0ELb1ELb0ELb0ELb0ELb1ELb0ELb0ELi2ELi1ELi2ELi1ELb0EEENS1_21CollectiveEpilogueBwdISC_SD_SF_Li256ELb0ELb0ELi1EEENS1_19SingleTileSchedulerILb0ELb0ELb0ELi128EEEEEEEEEvNT_6ParamsE,@function
        .size           _ZN7cutlass13device_kernelIN5flash11enable_sm90INS1_16FlashAttnBwdSm90INS1_25CollectiveMainloopBwdSm90ILi2ELi2ELi2EN4cute5tupleIJNS5_1CILi1EEES8_S8_EEENS6_IJNS7_ILi64EEENS7_ILi128EEESB_EEENS_10bfloat16_tEfNS_4arch4Sm90ELb0ELb1ELb0ELb0ELb0ELb1ELb0ELb0ELi2ELi1ELi2ELi1ELb0EEENS1_21CollectiveEpilogueBwdISC_SD_SF_Li256ELb0ELb0ELi1EEENS1_19SingleTileSchedulerILb0ELb0ELb0ELi128EEEEEEEEEvNT_6ParamsE,(.L_x_3693 - _ZN7cutlass13device_kernelIN5flash11enable_sm90INS1_16FlashAttnBwdSm90INS1_25CollectiveMainloopBwdSm90ILi2ELi2ELi2EN4cute5tupleIJNS5_1CILi1EEES8_S8_EEENS6_IJNS7_ILi64EEENS7_ILi128EEESB_EEENS_10bfloat16_tEfNS_4arch4Sm90ELb0ELb1ELb0ELb0ELb0ELb1ELb0ELb0ELi2ELi1ELi2ELi1ELb0EEENS1_21CollectiveEpilogueBwdISC_SD_SF_Li256ELb0ELb0ELi1EEENS1_19SingleTileSchedulerILb0ELb0ELb0ELi128EEEEEEEEEvNT_6ParamsE)
        .other          _ZN7cutlass13device_kernelIN5flash11enable_sm90INS1_16FlashAttnBwdSm90INS1_25CollectiveMainloopBwdSm90ILi2ELi2ELi2EN4cute5tupleIJNS5_1CILi1EEES8_S8_EEENS6_IJNS7_ILi64EEENS7_ILi128EEESB_EEENS_10bfloat16_tEfNS_4arch4Sm90ELb0ELb1ELb0ELb0ELb0ELb1ELb0ELb0ELi2ELi1ELi2ELi1ELb0EEENS1_21CollectiveEpilogueBwdISC_SD_SF_Li256ELb0ELb0ELi1EEENS1_19SingleTileSchedulerILb0ELb0ELb0ELi128EEEEEEEEEvNT_6ParamsE,@"STO_CUDA_ENTRY STV_DEFAULT"
_ZN7cutlass13device_kernelIN5flash11enable_sm90INS1_16FlashAttnBwdSm90INS1_25CollectiveMainloopBwdSm90ILi2ELi2ELi2EN4cute5tupleIJNS5_1CILi1EEES8_S8_EEENS6_IJNS7_ILi64EEENS7_ILi128EEESB_EEENS_10bfloat16_tEfNS_4arch4Sm90ELb0ELb1ELb0ELb0ELb0ELb1ELb0ELb0ELi2ELi1ELi2ELi1ELb0EEENS1_21CollectiveEpilogueBwdISC_SD_SF_Li256ELb0ELb0ELi1EEENS1_19SingleTileSchedulerILb0ELb0ELb0ELi128EEEEEEEEEvNT_6ParamsE:
[----:B------:R-:W1:Y:S02]  /*0000*/  LDC R1, c[0x0][0x28] ;  /* 0x00000a00ff017b82 */ /* 0x000e640000000800 */
[----:B-1----:R-:W-:Y:S01]  /*0010*/  VIADD R1, R1, 0xfffffff8 ;  /* 0xfffffff801017836 */ /* 0x002fe20000000000 */
[----:B------:R-:W1:Y:S01]  /*0020*/  S2R R3, SR_TID.X ;  /* 0x0000000000037919 */ /* 0x000e620000002100 */
[----:B------:R-:W-:Y:S01]  /*0030*/  ELECT P0, URZ, PT ;  /* 0x00000000003f782f */ /* 0x000fe20003800000 */
[----:B------:R-:W-:Y:S01]  /*0040*/  BSSY B0, `(.L_x_1131) ;  /* 0x000001a000007945 */ /* 0x000fe20003800000 */
[--C-:B-1----:R-:W-:Y:S02]  /*0050*/  SHF.R.U32.HI R0, RZ, 0x5, R3.reuse ;  /* 0x00000005ff007819 */ /* 0x102fe40000011603 */
[----:B------:R-:W-:-:S03]  /*0060*/  SHF.R.U32.HI R3, RZ, 0x7, R3 ;  /* 0x00000007ff037819 */ /* 0x000fc60000011603 */
        /* <DEDUP_REMOVED lines=23> */
.L_x_1132:
[----:B------:R-:W-:Y:S05]  /*01e0*/  BSYNC B0 ;  /* 0x0000000000007941 */ /* 0x000fea0003800000 */
.L_x_1131:
[----:B------:R-:W-:Y:S01]  /*01f0*/  VOTEU.ANY UP0, P0 ;  /* 0x00000000003f7886 */ /* 0x000fe20000000100 */
[----:B------:R-:W1:Y:S01]  /*0200*/  SHFL.IDX PT, R3, R3, RZ, 0x1f ;  /* 0x00001fff03037589 */ /* 0x000e6200000e0000 */
[----:B------:R-:W-:Y:S01]  /*0210*/  UMOV UR4, 0x1 ;  /* 0x0000000100047882 */ /* 0x000fe20000000000 */
[----:B------:R-:W-:Y:S01]  /*0220*/  VOTEU.ANY UP1, P0 ;  /* 0x00000000003f7886 */ /* 0x000fe20000020100 */
[----:B------:R-:W-:Y:S01]  /*0230*/  UMOV UR38, 0x1 ;  /* 0x0000000100267882 */ /* 0x000fe20000000000 */
[----:B------:R-:W2:Y:S01]  /*0240*/  @UP0 S2UR UR7, SR_CgaCtaId ;  /* 0x00000000000709c3 */ /* 0x000ea20000008800 */
[----:B------:R-:W3:Y:S01]  /*0250*/  SHFL.IDX PT, R2, R0, RZ, 0x1f ;  /* 0x00001fff00027589 */ /* 0x000ee200000e0000 */
[----:B------:R-:W-:Y:S01]  /*0260*/  @UP0 UMOV UR6, 0x400 ;  /* 0x0000040000060882 */ /* 0x000fe20000000000 */
[----:B------:R-:W-:-:S04]  /*0270*/  @UP0 UIADD3 UR4, -UR4, 0x100000, URZ ;  /* 0x0010000004040890 */ /* 0x000fc8000fffe13f */
[----:B------:R-:W-:Y:S02]  /*0280*/  @UP0 USHF.L.U32 UR5, UR4, 0xb, URZ ;  /* 0x0000000b04050899 */ /* 0x000fe4000800063f */
[----:B------:R-:W-:Y:S01]  /*0290*/  @UP0 USHF.L.U32 UR4, UR4, 0x1, URZ ;  /* 0x0000000104040899 */ /* 0x000fe2000800063f */
[----:B-1----:R-:W-:Y:S01]  /*02a0*/  R2UR UR8, R3 ;  /* 0x00000000030872ca */ /* 0x002fe200000e0000 */
[----:B--2---:R-:W-:Y:S01]  /*02b0*/  @UP0 ULEA UR6, UR7, UR6, 0x18 ;  /* 0x0000000607060291 */ /* 0x004fe2000f8ec03f */
[----:B---3--:R-:W-:-:S11]  /*02c0*/  ISETP.NE.AND P1, PT, R2, RZ, PT ;  /* 0x000000ff0200720c */ /* 0x008fd60003f25270 */
[----:B------:R-:W-:Y:S01]  /*02d0*/  UISETP.NE.AND UP0, UPT, UR8, URZ, UPT ;  /* 0x0000003f0800728c */ /* 0x000fe2000bf05270 */
[----:B------:R-:W1:Y:S02]  /*02e0*/  FENCE.VIEW.ASYNC.S ;  /* 0x00000000000073c6 */ /* 0x000e640000000000 */
[----:B-1----:R1:W2:Y:S01]  /*02f0*/  @UP1 SYNCS.EXCH.64 URZ, [UR6+0x30800], UR4 ;  /* 0x03080004063f15b2 */ /* 0x0022a20008000100 */
[----:B------:R-:W-:Y:S01]  /*0300*/  USEL UR38, UR38, 0x2, !UP0 ;  /* 0x0000000226267887 */ /* 0x000fe2000c000000 */
[----:B------:R-:W-:Y:S11]  /*0310*/  @P1 BRA `(.L_x_1133) ;  /* 0x0000000000481947 */ /* 0x000ff60003800000 */
[----:B-1----:R-:W1:Y:S01]  /*0320*/  S2UR UR5, SR_CgaCtaId ;  /* 0x00000000000579c3 */ /* 0x002e620000008800 */
        /* <DEDUP_REMOVED lines=15> */
[----:B------:R3:W1:Y:S02]  /*0420*/  SYNCS.EXCH.64 URZ, [UR8+0x30828], UR4 ;  /* 0x03082804083f75b2 */ /* 0x0006640008000100 */
[----:B---3--:R-:W-:Y:S01]  /*0430*/  NOP ;  /* 0x0000000000007918 */ /* 0x008fe20000000000 */
.L_x_1133:
[----:B------:R-:W3:Y:S01]  /*0440*/  SHFL.IDX PT, R2, R0, RZ, 0x1f ;  /* 0x00001fff00027589 */ /* 0x000ee200000e0000 */
[----:B------:R-:W-:Y:S01]  /*0450*/  NOP ;  /* 0x0000000000007918 */ /* 0x000fe20000000000 */
[----:B---3--:R-:W-:-:S13]  /*0460*/  ISETP.NE.AND P0, PT, R2, RZ, PT ;  /* 0x000000ff0200720c */ /* 0x008fda0003f05270 */
        /* <DEDUP_REMOVED lines=17> */
[----:B------:R3:W1:Y:S02]  /*0580*/  SYNCS.EXCH.64 URZ, [UR8+0x30848], UR6 ;  /* 0x03084806083f75b2 */ /* 0x0006640008000100 */
[----:B---3--:R-:W-:Y:S01]  /*0590*/  NOP ;  /* 0x0000000000007918 */ /* 0x008fe20000000000 */
.L_x_1134:
[----:B------:R-:W-:Y:S01]  /*05a0*/  PLOP3.LUT P0, PT, PT, PT, UP0, 0x80, 0x0 ;  /* 0x000000000000781c */ /* 0x000fe20003f0f008 */
[----:B------:R-:W-:Y:S01]  /*05b0*/  NOP ;  /* 0x0000000000007918 */ /* 0x000fe20000000000 */
[----:B------:R-:W-:Y:S01]  /*05c0*/  BSSY B6, `(.L_x_1135) ;  /* 0x00008f3000067945 */ /* 0x000fe20003800000 */
[----:B-12-4-:R-:W-:Y:S10]  /*05d0*/  BAR.SYNC.DEFER_BLOCKING 0x0 ;  /* 0x0000000000007b1d */ /* 0x016ff40000010000 */
[----:B------:R-:W-:Y:S05]  /*05e0*/  @!P0 BRA `(.L_x_1136) ;  /* 0x00000060002c8947 */ /* 0x000fea0003800000 */
.L_x_1137:
[----:B------:R-:W-:-:S08]  /*05f0*/  NOP ;  /* 0x0000000000007918 */ /* 0x000fd00000000000 */
[----:B------:R-:W1:Y:S02]  /*0600*/  USETMAXREG.TRY_ALLOC.CTAPOOL UP0, 0xf0 ;  /* 0x000000f0000079c8 */ /* 0x000e640008000600 */
[----:B-1----:R-:W-:-:S13]  /*0610*/  PLOP3.LUT P0, PT, PT, PT, UP0, 0x80, 0x0 ;  /* 0x000000000000781c */ /* 0x002fda0003f0f008 */
[----:B------:R-:W-:Y:S05]  /*0620*/  @!P0 BRA `(.L_x_1137) ;  /* 0xfffffffc00f08947 */ /* 0x000fea000383ffff */
[----:B------:R-:W-:Y:S01]  /*0630*/  LOP3.LUT R0, R0, 0x3, RZ, 0xc0, !PT ;  /* 0x0000000300007812 */ /* 0x000fe200078ec0ff */
[----:B------:R-:W1:Y:S01]  /*0640*/  S2R R2, SR_TID.X ;  /* 0x0000000000027919 */ /* 0x000e620000002100 */
        /* <DEDUP_REMOVED lines=8> */
[----:B------:R-:W1:Y:S01]  /*06d0*/  S2UR UR39, SR_CTAID.X ;  /* 0x00000000002779c3 */ /* 0x000e620000002500 */
[----:B------:R-:W-:Y:S01]  /*06e0*/  ULDC UR7, c[0x0][0x280] ;  /* 0x0000a00000077ab9 */ /* 0x000fe20000000800 */
[----:B------:R-:W-:Y:S01]  /*06f0*/  ULDC UR6, c[0x0][0x290] ;  /* 0x0000a40000067ab9 */ /* 0x000fe20000000800 */
[----:B------:R-:W-:Y:S01]  /*0700*/  ULDC UR4, c[0x0][0x74c] ;  /* 0x0001d30000047ab9 */ /* 0x000fe20000000800 */
        /* <DEDUP_REMOVED lines=20> */
[----:B-1----:R-:W-:Y:S02]  /*0850*/  ULEA UR5, UR39, UR7, 0x7 ;  /* 0x0000000727057291 */ /* 0x002fe4000f8e383f */
[----:B------:R-:W-:Y:S02]  /*0860*/  ISETP.LE.AND P1, PT, RZ, UR39, PT ;  /* 0x00000027ff007c0c */ /* 0x000fe4000bf23270 */
[----:B------:R-:W-:-:S02]  /*0870*/  CS2R R48, SRZ ;  /* 0x0000000000307805 */ /* 0x000fc4000001ff00 */
[----:B------:R-:W-:Y:S01]  /*0880*/  CS2R R46, SRZ ;  /* 0x00000000002e7805 */ /* 0x000fe2000001ff00 */
[----:B------:R-:W-:Y:S01]  /*0890*/  UIADD3 UR4, -UR4, UR5, -UR6 ;  /* 0x0000000504047290 */ /* 0x000fe2000fffe906 */
[----:B------:R-:W-:Y:S02]  /*08a0*/  CS2R R44, SRZ ;  /* 0x00000000002c7805 */ /* 0x000fe4000001ff00 */
[----:B------:R-:W-:Y:S02]  /*08b0*/  CS2R R42, SRZ ;  /* 0x00000000002a7805 */ /* 0x000fe4000001ff00 */
[----:B------:R-:W-:Y:S01]  /*08c0*/  CS2R R40, SRZ ;  /* 0x0000000000287805 */ /* 0x000fe2000001ff00 */
[----:B------:R-:W-:Y:S01]  /*08d0*/  USHF.R.S32.HI UR5, URZ, 0x1f, UR4 ;  /* 0x0000001f3f057899 */ /* 0x000fe20008011404 */
[----:B------:R-:W-:Y:S02]  /*08e0*/  CS2R R38, SRZ ;  /* 0x0000000000267805 */ /* 0x000fe4000001ff00 */
[----:B------:R-:W-:-:S02]  /*08f0*/  CS2R R36, SRZ ;  /* 0x0000000000247805 */ /* 0x000fc4000001ff00 */
[----:B------:R-:W-:Y:S01]  /*0900*/  CS2R R34, SRZ ;  /* 0x0000000000227805 */ /* 0x000fe2000001ff00 */
[----:B------:R-:W-:Y:S01]  /*0910*/  ULEA.HI UR5, UR5, UR4, URZ, 0x6 ;  /* 0x0000000405057291 */ /* 0x000fe2000f8f303f */
[----:B------:R-:W-:Y:S01]  /*0920*/  CS2R R32, SRZ ;  /* 0x0000000000207805 */ /* 0x000fe2000001ff00 */
[----:B------:R-:W-:Y:S01]  /*0930*/  UIADD3 UR4, UR7, 0x3f, URZ ;  /* 0x0000003f07047890 */ /* 0x000fe2000fffe03f */
[----:B------:R-:W-:Y:S01]  /*0940*/  CS2R R30, SRZ ;  /* 0x00000000001e7805 */ /* 0x000fe2000001ff00 */
[----:B------:R-:W-:Y:S01]  /*0950*/  USHF.R.S32.HI UR6, URZ, 0x6, UR5 ;  /* 0x000000063f067899 */ /* 0x000fe20008011405 */
[----:B------:R-:W-:Y:S01]  /*0960*/  CS2R R28, SRZ ;  /* 0x00000000001c7805 */ /* 0x000fe2000001ff00 */
[----:B------:R-:W-:Y:S01]  /*0970*/  USHF.R.S32.HI UR5, URZ, 0x1f, UR4 ;  /* 0x0000001f3f057899 */ /* 0x000fe20008011404 */
[----:B------:R-:W-:Y:S01]  /*0980*/  CS2R R26, SRZ ;  /* 0x00000000001a7805 */ /* 0x000fe2000001ff00 */
[----:B------:R-:W-:Y:S01]  /*0990*/  UISETP.LT.AND UP0, UPT, URZ, UR6, UPT ;  /* 0x000000063f00728c */ /* 0x000fe2000bf01270 */
[----:B------:R-:W-:Y:S01]  /*09a0*/  CS2R R24, SRZ ;  /* 0x0000000000187805 */ /* 0x000fe2000001ff00 */
[----:B------:R-:W-:Y:S01]  /*09b0*/  ULEA.HI UR5, UR5, UR4, URZ, 0x6 ;  /* 0x0000000405057291 */ /* 0x000fe2000f8f303f */
[----:B------:R-:W-:Y:S01]  /*09c0*/  CS2R R150, SRZ ;  /* 0x0000000000967805 */ /* 0x000fe2000001ff00 */
[----:B------:R-:W-:Y:S01]  /*09d0*/  USEL UR37, URZ, UR6, !UP0 ;  /* 0x000000063f257287 */ /* 0x000fe2000c000000 */
[----:B------:R-:W-:Y:S01]  /*09e0*/  CS2R R148, SRZ ;  /* 0x0000000000947805 */ /* 0x000fe2000001ff00 */
[----:B------:R-:W-:Y:S01]  /*09f0*/  USHF.R.S32.HI UR36, URZ, 0x6, UR5 ;  /* 0x000000063f247899 */ /* 0x000fe20008011405 */
        /* <DEDUP_REMOVED lines=24> */
[----:B------:R-:W-:Y:S01]  /*0b80*/  IMAD.MOV.U32 R99, RZ, RZ, RZ ;  /* 0x000000ffff637224 */ /* 0x000fe200078e00ff */
[----:B------:R-:W-:Y:S06]  /*0b90*/  @!P1 BRA `(.L_x_1139) ;  /* 0x0000000000289947 */ /* 0x000fec0003800000 */
[----:B------:R-:W-:Y:S01]  /*0ba0*/  ULEA UR4, UR39, UR7, 0x7 ;  /* 0x0000000727047291 */ /* 0x000fe2000f8e383f */
[----:B------:R-:W-:-:S03]  /*0bb0*/  ULDC UR5, c[0x0][0x290] ;  /* 0x0000a40000057ab9 */ /* 0x000fc60000000800 */
[----:B------:R-:W-:-:S03]  /*0bc0*/  UIADD3 UR4, -UR5, 0xbf, UR4 ;  /* 0x000000bf05047890 */ /* 0x000fc6000fffe104 */
[----:B------:R-:W-:Y:S02]  /*0bd0*/  ULDC UR5, c[0x0][0x748] ;  /* 0x0001d20000057ab9 */ /* 0x000fe40000000800 */
[----:B------:R-:W-:-:S04]  /*0be0*/  UIADD3 UR4, UR4, UR5, URZ ;  /* 0x0000000504047290 */ /* 0x000fc8000fffe03f */
[----:B------:R-:W-:-:S04]  /*0bf0*/  USHF.R.S32.HI UR5, URZ, 0x1f, UR4 ;  /* 0x0000001f3f057899 */ /* 0x000fc80008011404 */
[----:B------:R-:W-:-:S04]  /*0c00*/  ULEA.HI UR5, UR5, UR4, URZ, 0x6 ;  /* 0x0000000405057291 */ /* 0x000fc8000f8f303f */
[----:B------:R-:W-:-:S04]  /*0c10*/  USHF.R.S32.HI UR5, URZ, 0x6, UR5 ;  /* 0x000000063f057899 */ /* 0x000fc80008011405 */
[----:B------:R-:W-:-:S04]  /*0c20*/  UISETP.LT.AND UP0, UPT, UR36, UR5, UPT ;  /* 0x000000052400728c */ /* 0x000fc8000bf01270 */
[----:B------:R-:W-:-:S12]  /*0c30*/  USEL UR36, UR36, UR5, UP0 ;  /* 0x0000000524247287 */ /* 0x000fd80008000000 */
.L_x_1139:
[----:B------:R-:W-:Y:S01]  /*0c40*/  UISETP.GT.AND UP0, UPT, UR36, UR37, UPT ;  /* 0x000000252400728c */ /* 0x000fe2000bf04270 */
[----:B------:R-:W-:Y:S01]  /*0c50*/  IMAD.MOV.U32 R98, RZ, RZ, RZ ;  /* 0x000000ffff627224 */ /* 0x000fe200078e00ff */
[----:B------:R-:W-:Y:S02]  /*0c60*/  CS2R R96, SRZ ;  /* 0x0000000000607805 */ /* 0x000fe4000001ff00 */
[----:B------:R-:W-:Y:S02]  /*0c70*/  CS2R R94, SRZ ;  /* 0x00000000005e7805 */ /* 0x000fe4000001ff00 */
[----:B------:R-:W-:Y:S02]  /*0c80*/  CS2R R92, SRZ ;  /* 0x00000000005c7805 */ /* 0x000fe4000001ff00 */
[----:B------:R-:W-:Y:S02]  /*0c90*/  CS2R R90, SRZ ;  /* 0x00000000005a7805 */ /* 0x000fe4000001ff00 */
[----:B------:R-:W-:-:S02]  /*0ca0*/  PLOP3.LUT P1, PT, PT, PT, UP0, 0x80, 0x0 ;  /* 0x000000000000781c */ /* 0x000fc40003f2f008 */
[----:B------:R-:W-:-:S11]  /*0cb0*/  CS2R R88, SRZ ;  /* 0x0000000000587805 */ /* 0x000fd6000001ff00 */
[----:B------:R-:W-:Y:S05]  /*0cc0*/  @!P1 BRA `(.L_x_1140) ;  /* 0x0000003400b49947 */ /* 0x000fea0003800000 */
[----:B------:R-:W-:Y:S01]  /*0cd0*/  MOV R0, RZ ;  /* 0x000000ff00007202 */ /* 0x000fe20000000f00 */
[----:B------:R-:W-:Y:S01]  /*0ce0*/  ULDC UR40, c[0x0][0x280] ;  /* 0x0000a00000287ab9 */ /* 0x000fe20000000800 */
[----:B------:R-:W-:Y:S02]  /*0cf0*/  ULDC UR41, c[0x0][0x744] ;  /* 0x0001d10000297ab9 */ /* 0x000fe40000000800 */
        /* <DEDUP_REMOVED lines=18> */
.L_x_1142:
        /* <DEDUP_REMOVED lines=15> */
.L_x_1141:
[----:B------:R-:W1:Y:S01]  /*0f10*/  S2R R0, SR_CgaCtaId ;  /* 0x0000000000007919 */ /* 0x000e620000008800 */
[----:B------:R-:W-:-:S04]  /*0f20*/  MOV R229, 0x400 ;  /* 0x0000040000e57802 */ /* 0x000fc80000000f00 */
[----:B-1----:R-:W-:-:S05]  /*0f30*/  LEA R229, R0, R229, 0x18 ;  /* 0x000000e500e57211 */ /* 0x002fca00078ec0ff */
[----:B------:R-:W-:-:S05]  /*0f40*/  VIADD R232, R229, 0x28800 ;  /* 0x00028800e5e87836 */ /* 0x000fca0000000000 */
        /* <DEDUP_REMOVED lines=18> */
.L_x_1144:
        /* <DEDUP_REMOVED lines=15> */
.L_x_1143:
        /* <DEDUP_REMOVED lines=8> */
.L_x_1249:
[----:B------:R-:W-:Y:S02]  /*11e0*/  SHF.L.U32 R8, RZ, 0x1f, RZ ;  /* 0x0000001fff087819 */ /* 0x000fe400000006ff */
[----:B--2---:R-:W-:Y:S02]  /*11f0*/  LEA.HI R4, R14, R14, RZ, 0x1 ;  /* 0x0000000e0e047211 */ /* 0x004fe400078f08ff */
[----:B------:R-:W2:Y:S01]  /*1200*/  SYNCS.PHASECHK.TRANS64.TRYWAIT P0, [R229+URZ+0x30800], R8 ;  /* 0x03080008e50075a7 */ /* 0x000ea2000800017f */
[----:B------:R-:W-:Y:S02]  /*1210*/  LOP3.LUT R7, R2, 0xffffff80, RZ, 0xc0, !PT ;  /* 0xffffff8002077812 */ /* 0x000fe400078ec0ff */
[----:B------:R-:W-:Y:S02]  /*1220*/  LOP3.LUT R5, R4, 0xfffffffe, RZ, 0xc0, !PT ;  /* 0xfffffffe04057812 */ /* 0x000fe400078ec0ff */
[CC--:B------:R-:W-:Y:S01]  /*1230*/  LEA.HI R4, R3.reuse, R0.reuse, RZ, 0x5 ;  /* 0x0000000003047211 */ /* 0x0c0fe200078f28ff */
[----:B------:R-:W-:Y:S01]  /*1240*/  IMAD.IADD R7, R0, 0x1, -R7 ;  /* 0x0000000100077824 */ /* 0x000fe200078e0a07 */
[CC--:B------:R-:W-:Y:S01]  /*1250*/  LEA.HI R9, R3.reuse, R0.reuse, RZ, 0x3 ;  /* 0x0000000003097211 */ /* 0x0c0fe200078f18ff */
[----:B------:R-:W-:Y:S01]  /*1260*/  IMAD.IADD R224, R14, 0x1, -R5 ;  /* 0x000000010ee07824 */ /* 0x000fe200078e0a05 */
[----:B------:R-:W-:Y:S01]  /*1270*/  LEA.HI R5, R3, R0, RZ, 0x4 ;  /* 0x0000000003057211 */ /* 0x000fe200078f20ff */
[----:B------:R-:W-:Y:S01]  /*1280*/  IMAD.SHL.U32 R3, R0, 0x40, RZ ;  /* 0x0000004000037824 */ /* 0x000fe200078e00ff */
[----:B------:R-:W-:-:S02]  /*1290*/  SHF.R.S32.HI R2, RZ, 0x1f, R7 ;  /* 0x0000001fff027819 */ /* 0x000fc40000011407 */
[----:B------:R-:W-:Y:S02]  /*12a0*/  SHF.R.S32.HI R4, RZ, 0x5, R4 ;  /* 0x00000005ff047819 */ /* 0x000fe40000011404 */
[----:B------:R-:W-:Y:S02]  /*12b0*/  SHF.R.S32.HI R10, RZ, 0x4, R5 ;  /* 0x00000004ff0a7819 */ /* 0x000fe40000011405 */
[----:B------:R-:W-:Y:S01]  /*12c0*/  LEA.HI R0, R2, R7, RZ, 0x2 ;  /* 0x0000000702007211 */ /* 0x000fe200078f10ff */
[----:B------:R-:W-:Y:S01]  /*12d0*/  IMAD.SHL.U32 R6, R4, 0x10, RZ ;  /* 0x0000001004067824 */ /* 0x000fe200078e00ff */
[----:B------:R-:W-:Y:S02]  /*12e0*/  LEA.HI R11, R5, R10, RZ, 0x1 ;  /* 0x0000000a050b7211 */ /* 0x000fe400078f08ff */
[----:B------:R-:W-:Y:S02]  /*12f0*/  LOP3.LUT R3, R3, 0x1c0, RZ, 0xc0, !PT ;  /* 0x000001c003037812 */ /* 0x000fe400078ec0ff */
[----:B------:R-:W-:-:S02]  /*1300*/  SHF.R.S32.HI R4, RZ, 0x2, R0 ;  /* 0x00000002ff047819 */ /* 0x000fc40000011400 */
[----:B------:R-:W-:Y:S01]  /*1310*/  SHF.R.S32.HI R5, RZ, 0x1f, R0 ;  /* 0x0000001fff057819 */ /* 0x000fe20000011400 */
[----:B--2---:R-:W-:Y:S06]  /*1320*/  @P0 BRA `(.L_x_1146) ;  /* 0x0000000000080947 */ /* 0x004fec0003800000 */
[----:B------:R-:W2:Y:S02]  /*1330*/  SYNCS.PHASECHK.TRANS64.TRYWAIT P0, [R229+URZ+0x30800], R8 ;  /* 0x03080008e50075a7 */ /* 0x000ea4000800017f */
[----:B--2---:R-:W-:Y:S05]  /*1340*/  @!P0 BRA `(.L_x_1147) ;  /* 0x00000080008c8947 */ /* 0x004fea0003800000 */
.L_x_1146:
[----:B------:R-:W-:Y:S01]  /*1350*/  LEA.HI R5, R5, R4, RZ, 0x3 ;  /* 0x0000000405057211 */ /* 0x000fe200078f18ff */
[----:B------:R-:W-:Y:S01]  /*1360*/  ULDC UR4, c[0x0][0x290] ;  /* 0x0000a40000047ab9 */ /* 0x000fe20000000800 */
[----:B--2---:R-:W-:Y:S01]  /*1370*/  LOP3.LUT R8, R3, 0x30, R6, 0xf8, !PT ;  /* 0x0000003003087812 */ /* 0x004fe200078ef806 */
[----:B------:R-:W-:Y:S01]  /*1380*/  UIMAD UR4, UR39, -0x80, UR4 ;  /* 0xffffff80270478a4 */ /* 0x000fe2000f8e0204 */
[----:B------:R-:W-:Y:S01]  /*1390*/  LOP3.LUT R5, R5, 0xfffffff8, RZ, 0xc0, !PT ;  /* 0xfffffff805057812 */ /* 0x000fe200078ec0ff */
[----:B------:R-:W-:Y:S01]  /*13a0*/  IMAD.U32 R233, RZ, RZ, UR38 ;  /* 0x00000026ffe97e24 */ /* 0x000fe2000f8e00ff */
[----:B------:R-:W-:Y:S01]  /*13b0*/  LEA.HI R6, R13, R13, RZ, 0x1 ;  /* 0x0000000d0d067211 */ /* 0x000fe200078f08ff */
[----:B------:R-:W-:Y:S01]  /*13c0*/  IMAD.MOV.U32 R223, RZ, RZ, RZ ;  /* 0x000000ffffdf7224 */ /* 0x000fe200078e00ff */
[----:B------:R-:W-:Y:S01]  /*13d0*/  LOP3.LUT R11, R11, 0x7ffffe, RZ, 0xc0, !PT ;  /* 0x007ffffe0b0b7812 */ /* 0x000fe200078ec0ff */
[----:B------:R-:W-:Y:S01]  /*13e0*/  IMAD.IADD R5, R4, 0x1, -R5 ;  /* 0x0000000104057824 */ /* 0x000fe200078e0a05 */
[----:B------:R-:W-:Y:S01]  /*13f0*/  LEA.HI R4, R2, R7, RZ, 0x5 ;  /* 0x0000000702047211 */ /* 0x000fe200078f28ff */
[----:B------:R-:W-:Y:S01]  /*1400*/  IMAD.SHL.U32 R2, R13, 0x1000, RZ ;  /* 0x000010000d027824 */ /* 0x000fe200078e00ff */
[----:B------:R-:W-:Y:S01]  /*1410*/  LOP3.LUT R6, R6, 0x3fffffe, RZ, 0xc0, !PT ;  /* 0x03fffffe06067812 */ /* 0x000fe200078ec0ff */
[----:B------:R-:W-:Y:S01]  /*1420*/  IMAD.IADD R11, R10, 0x1, -R11 ;  /* 0x000000010a0b7824 */ /* 0x000fe200078e0a0b */
[----:B------:R-:W-:-:S02]  /*1430*/  SHF.R.S32.HI R4, RZ, 0x5, R4 ;  /* 0x00000005ff047819 */ /* 0x000fc40000011404 */
[----:B------:R-:W-:Y:S02]  /*1440*/  CS2R R86, SRZ ;  /* 0x0000000000567805 */ /* 0x000fe4000001ff00 */
[----:B------:R-:W-:Y:S01]  /*1450*/  LOP3.LUT R9, R8, 0x8, R9, 0xf8, !PT ;  /* 0x0000000808097812 */ /* 0x000fe200078ef809 */
[----:B------:R-:W-:Y:S01]  /*1460*/  IMAD R11, R11, 0x200, R2 ;  /* 0x000002000b0b7824 */ /* 0x000fe200078e0202 */
[----:B------:R-:W-:Y:S01]  /*1470*/  SHF.R.U32.HI R8, RZ, 0x3, R3 ;  /* 0x00000003ff087819 */ /* 0x000fe20000011603 */
[----:B------:R-:W-:Y:S01]  /*1480*/  IMAD R4, R4, 0x10, R5 ;  /* 0x0000001004047824 */ /* 0x000fe200078e0205 */
[----:B------:R-:W-:Y:S01]  /*1490*/  LOP3.LUT R0, R0, 0x7ffffffc, RZ, 0xc0, !PT ;  /* 0x7ffffffc00007812 */ /* 0x000fe200078ec0ff */
[----:B------:R-:W2:Y:S01]  /*14a0*/  S2R R5, SR_CTAID.X ;  /* 0x0000000000057919 */ /* 0x000ea20000002500 */
[----:B------:R-:W-:Y:S01]  /*14b0*/  IMAD.IADD R3, R13, 0x1, -R6 ;  /* 0x000000010d037824 */ /* 0x000fe200078e0a06 */
[----:B------:R-:W-:Y:S01]  /*14c0*/  LOP3.LUT R8, R9, R8, RZ, 0x3c, !PT ;  /* 0x0000000809087212 */ /* 0x000fe200078e3cff */
[----:B------:R-:W-:Y:S01]  /*14d0*/  IMAD R6, R7, 0x4, R2 ;  /* 0x0000000407067824 */ /* 0x000fe200078e0202 */
[----:B------:R-:W-:Y:S01]  /*14e0*/  CS2R R84, SRZ ;  /* 0x0000000000547805 */ /* 0x000fe2000001ff00 */
[----:B------:R-:W-:Y:S01]  /*14f0*/  IMAD R2, R3, 0x40, R4 ;  /* 0x0000004003027824 */ /* 0x000fe200078e0204 */
[----:B------:R-:W-:Y:S01]  /*1500*/  CS2R R82, SRZ ;  /* 0x0000000000527805 */ /* 0x000fe2000001ff00 */
[----:B------:R-:W-:Y:S01]  /*1510*/  IMAD.IADD R0, R7, 0x1, -R0 ;  /* 0x0000000107007824 */ /* 0x000fe200078e0a00 */
[----:B------:R-:W-:Y:S01]  /*1520*/  CS2R R80, SRZ ;  /* 0x0000000000507805 */ /* 0x000fe2000001ff00 */
[----:B------:R-:W-:Y:S01]  /*1530*/  IMAD.IADD R231, R8, 0x1, R11 ;  /* 0x0000000108e77824 */ /* 0x000fe200078e020b */
[----:B------:R-:W-:Y:S01]  /*1540*/  CS2R R78, SRZ ;  /* 0x00000000004e7805 */ /* 0x000fe2000001ff00 */
[----:B------:R-:W-:Y:S01]  /*1550*/  IMAD.MOV.U32 R4, RZ, RZ, RZ ;  /* 0x000000ffff047224 */ /* 0x000fe200078e00ff */
        /* <DEDUP_REMOVED lines=19> */
[----:B------:R-:W-:Y:S01]  /*1690*/  CS2R R38, SRZ ;  /* 0x0000000000267805 */ /* 0x000fe2000001ff00 */
[----:B--2---:R-:W-:Y:S01]  /*16a0*/  IMAD R226, R5, -0x80, -R2 ;  /* 0xffffff8005e27824 */ /* 0x004fe200078e0a02 */
        /* <DEDUP_REMOVED lines=39> */
[----:B------:R-:W-:Y:S01]  /*1920*/  LOP3.LUT R233, R233, 0x1, RZ, 0xfc, !PT ;  /* 0x00000001e9e97812 */ /* 0x000fe200078efcff */
[----:B------:R-:W-:Y:S01]  /*1930*/  IMAD R3, R6, 0x4, R229 ;  /* 0x0000000406037824 */ /* 0x000fe200078e02e5 */
[----:B------:R-:W-:Y:S01]  /*1940*/  IADD3 R2, -R2, UR4, RZ ;  /* 0x0000000402027c10 */ /* 0x000fe2000fffe1ff */
[----:B------:R-:W-:-:S07]  /*1950*/  IMAD.SHL.U32 R227, R0, 0x2, RZ ;  /* 0x0000000200e37824 */ /* 0x000fce00078e00ff */
.L_x_1158:
[----:B------:R-:W-:Y:S01]  /*1960*/  ISETP.NE.AND P6, PT, R233, 0x3, PT ;  /* 0x00000003e900780c */ /* 0x000fe20003fc5270 */
[----:B------:R-:W-:-:S12]  /*1970*/  YIELD ;  /* 0x0000000000007946 */ /* 0x000fd80003800000 */
[----:B-1----:R-:W-:Y:S05]  /*1980*/  @!P6 BRA `(.L_x_1148) ;  /* 0x000000000004e947 */ /* 0x002fea0003800000 */
[----:B------:R-:W-:Y:S01]  /*1990*/  BPT.TRAP 0x1 ;  /* 0x000000040000795c */ /* 0x000fe20000300000 */
.L_x_1148:
[----:B------:R-:W-:Y:S01]  /*19a0*/  IMAD R0, R4, 0x8, R229 ;  /* 0x0000000804007824 */ /* 0x000fe200078e02e5 */
[----:B------:R-:W-:-:S04]  /*19b0*/  SHF.L.U32 R9, R223, 0x1f, RZ ;  /* 0x0000001fdf097819 */ /* 0x000fc800000006ff */
[----:B------:R2:W3:Y:S01]  /*19c0*/  SYNCS.PHASECHK.TRANS64.TRYWAIT P0, [R0+URZ+0x30810], R9 ;  /* 0x03081009000075a7 */ /* 0x0004e2000800017f */
[----:B------:R-:W-:Y:S05]  /*19d0*/  @!P6 BRA `(.L_x_1149) ;  /* 0x000000000004e947 */ /* 0x000fea0003800000 */
[----:B------:R-:W-:Y:S01]  /*19e0*/  BPT.TRAP 0x1 ;  /* 0x000000040000795c */ /* 0x000fe20000300000 */
.L_x_1149:
[----:B---3--:R-:W-:Y:S05]  /*19f0*/  @P0 BRA `(.L_x_1150) ;  /* 0x0000000000080947 */ /* 0x008fea0003800000 */
[----:B------:R-:W3:Y:S02]  /*1a00*/  SYNCS.PHASECHK.TRANS64.TRYWAIT P0, [R0+URZ+0x30810], R9 ;  /* 0x03081009000075a7 */ /* 0x000ee4000800017f */
[----:B---3--:R-:W-:Y:S05]  /*1a10*/  @!P0 BRA `(.L_x_1151) ;  /* 0x0000007800ec8947 */ /* 0x008fea0003800000 */
.L_x_1150:
[----:B------:R-:W-:Y:S05]  /*1a20*/  WARPSYNC.ALL ;  /* 0x0000000000007948 */ /* 0x000fea0003800000 */
[----:B------:R-:W-:Y:S01]  /*1a30*/  R2UR UR4, R229 ;  /* 0x00000000e50472ca */ /* 0x000fe200000e0000 */
[----:B------:R-:W-:Y:S01]  /*1a40*/  IMAD R5, R224, 0x2000, R229 ;  /* 0x00002000e0057824 */ /* 0x000fe200078e02e5 */
[C---:B------:R-:W-:Y:S01]  /*1a50*/  R2UR UR9, R4.reuse ;  /* 0x00000000040972ca */ /* 0x040fe200000e0000 */
[----:B------:R-:W-:Y:S01]  /*1a60*/  WARPGROUP.ARRIVE ;  /* 0x00000000000079c5 */ /* 0x000fe20000000000 */
[----:B------:R-:W-:Y:S01]  /*1a70*/  UMOV UR11, 0x40000040 ;  /* 0x40000040000b7882 */ /* 0x000fe20000000000 */
[----:B------:R-:W-:Y:S01]  /*1a80*/  IMAD R6, R4, 0x40, R227 ;  /* 0x0000004004067824 */ /* 0x000fe200078e02e3 */
[----:B------:R-:W-:-:S03]  /*1a90*/  R2UR UR5, R5 ;  /* 0x00000000050572ca */ /* 0x000fc600000e0000 */
[----:B------:R-:W-:-:S04]  /*1aa0*/  IMAD R17, R6, 0x4, R229 ;  /* 0x0000000406117824 */ /* 0x000fc800078e02e5 */
[----:B------:R-:W-:-:S04]  /*1ab0*/  UIADD3 UR4, UR4, 0x18000, URZ ;  /* 0x0001800004047890 */ /* 0x000fc8000fffe03f */
[----:B------:R-:W-:Y:S02]  /*1ac0*/  USHF.R.U32.HI UR4, URZ, 0x4, UR4 ;  /* 0x000000043f047899 */ /* 0x000fe40008011604 */
[----:B------:R-:W-:Y:S02]  /*1ad0*/  USHF.R.U32.HI UR6, URZ, 0x4, UR5 ;  /* 0x000000043f067899 */ /* 0x000fe40008011605 */
[----:B------:R-:W-:Y:S02]  /*1ae0*/  ULOP3.LUT UR4, UR4, 0x3fff, URZ, 0xc0, !UPT ;  /* 0x00003fff04047892 */ /* 0x000fe4000f8ec03f */
[----:B------:R-:W-:Y:S02]  /*1af0*/  ULOP3.LUT UR6, UR6, 0x3fff, URZ, 0xc0, !UPT ;  /* 0x00003fff06067892 */ /* 0x000fe4000f8ec03f */
[----:B------:R-:W-:Y:S02]  /*1b00*/  ULOP3.LUT UR8, UR4, 0x10000, URZ, 0xfc, !UPT ;  /* 0x0001000004087892 */ /* 0x000fe4000f8efc3f */
[----:B------:R-:W-:-:S02]  /*1b10*/  ULOP3.LUT UR7, UR6, 0x10000, URZ, 0xfc, !UPT ;  /* 0x0001000006077892 */ /* 0x000fc4000f8efc3f */
[----:B------:R-:W-:-:S03]  /*1b20*/  ULEA UR6, UR9, UR8, 0xa ;  /* 0x0000000809067291 */ /* 0x000fc6000f8e503f */
[----:B------:R-:W-:Y:S02]  /*1b30*/  UMOV UR9, 0x40000040 ;  /* 0x4000004000097882 */ /* 0x000fe40000000000 */
[----:B------:R-:W-:Y:S02]  /*1b40*/  UMOV UR8, UR7 ;  /* 0x0000000700087c82 */ /* 0x000fe40008000000 */
[----:B------:R-:W-:Y:S02]  /*1b50*/  UMOV UR10, UR6 ;  /* 0x00000006000a7c82 */ /* 0x000fe40008000000 */
[----:B------:R-:W-:Y:S01]  /*1b60*/  HGMMA.64x64x16.F32.BF16 R184, gdesc[UR8], RZ, !UPT, gsb0 ;  /* 0x00e0000008b879f0 */ /* 0x000fe2000c0018ff */
[----:B------:R-:W-:Y:S02]  /*1b70*/  UIADD3 UR8, UR7, 0x2, URZ ;  /* 0x0000000207087890 */ /* 0x000fe4000fffe03f */
[----:B------:R-:W-:Y:S01]  /*1b80*/  UIADD3 UR10, UR6, 0x2, URZ ;  /* 0x00000002060a7890 */ /* 0x000fe2000fffe03f */
[----:B------:R-:W-:Y:S01]  /*1b90*/  UMOV UR9, 0x40000040 ;  /* 0x4000004000097882 */ /* 0x000fe20000000000 */
[----:B------:R-:W-:Y:S01]  /*1ba0*/  UMOV UR11, 0x40000040 ;  /* 0x40000040000b7882 */ /* 0x000fe20000000000 */
[----:B------:R-:W-:-:S02]  /*1bb0*/  WARPGROUP.DEPBAR.LE gsb0, 0x0 ;  /* 0x00008000000079c5 */ /* 0x000fc40000010000 */
[----:B------:R-:W-:-:S06]  /*1bc0*/  WARPGROUP.ARRIVE ;  /* 0x00000000000079c5 */ /* 0x000fcc0000000000 */
[----:B------:R-:W-:Y:S01]  /*1bd0*/  HGMMA.64x64x16.F32.BF16 R184, gdesc[UR8], R184, gsb0 ;  /* 0x00e0000008b879f0 */ /* 0x000fe200080018b8 */
[----:B------:R-:W-:Y:S02]  /*1be0*/  UIADD3 UR8, UR7, 0x4, URZ ;  /* 0x0000000407087890 */ /* 0x000fe4000fffe03f */
[----:B------:R-:W-:Y:S01]  /*1bf0*/  UIADD3 UR10, UR6, 0x4, URZ ;  /* 0x00000004060a7890 */ /* 0x000fe2000fffe03f */
[----:B------:R-:W-:Y:S01]  /*1c00*/  UMOV UR9, 0x40000040 ;  /* 0x4000004000097882 */ /* 0x000fe20000000000 */
[----:B------:R-:W-:Y:S01]  /*1c10*/  UMOV UR11, 0x40000040 ;  /* 0x40000040000b7882 */ /* 0x000fe20000000000 */
[----:B------:R-:W-:Y:S02]  /*1c20*/  WARPGROUP.DEPBAR.LE gsb0, 0x0 ;  /* 0x00008000000079c5 */ /* 0x000fe40000010000 */
        /* <DEDUP_REMOVED lines=36> */
[----:B------:R-:W-:Y:S03]  /*1e70*/  HGMMA.64x64x16.F32.BF16 R184, gdesc[UR8], R184, gsb0 ;  /* 0x00e0000008b879f0 */ /* 0x000fe600080018b8 */
[----:B------:R-:W-:Y:S02]  /*1e80*/  WARPGROUP.DEPBAR.LE gsb0, 0x0 ;  /* 0x00008000000079c5 */ /* 0x000fe40000010000 */
[----:B------:R4:W1:Y:S04]  /*1e90*/  LDS.64 R6, [R17+0x28000] ;  /* 0x0280000011067984 */ /* 0x0008680000000a00 */
[----:B------:R4:W1:Y:S04]  /*1ea0*/  LDS.64 R14, [R17+0x28020] ;  /* 0x02802000110e7984 */ /* 0x0008680000000a00 */
        /* <DEDUP_REMOVED lines=8> */
.L_x_1152:
[----:B------:R1:W1:Y:S01]  /*1f30*/  SYNCS.PHASECHK.TRANS64.TRYWAIT P0, [R0+URZ+0x30830], R9 ;  /* 0x03083009000075a7 */ /* 0x000262000800017f */
[----:B------:R-:W-:Y:S05]  /*1f40*/  @!P6 BRA `(.L_x_1153) ;  /* 0x000000000004e947 */ /* 0x000fea0003800000 */
[----:B------:R-:W-:Y:S01]  /*1f50*/  BPT.TRAP 0x1 ;  /* 0x000000040000795c */ /* 0x000fe20000300000 */
.L_x_1153:
[----:B------:R-:W-:-:S05]  /*1f60*/  VIADD R5, R229, 0x20000 ;  /* 0x00020000e5057836 */ /* 0x000fca0000000000 */
[----:B------:R-:W-:-:S04]  /*1f70*/  SHF.R.U32.HI R5, RZ, 0x4, R5 ;  /* 0x00000004ff057819 */ /* 0x000fc80000011605 */
[----:B------:R-:W-:-:S04]  /*1f80*/  LOP3.LUT R230, R5, 0x3fff, RZ, 0xc0, !PT ;  /* 0x00003fff05e67812 */ /* 0x000fc800078ec0ff */
[----:B------:R-:W-:Y:S01]  /*1f90*/  LOP3.LUT R5, R230, 0x10000, RZ, 0xfc, !PT ;  /* 0x00010000e6057812 */ /* 0x000fe200078efcff */
[----:B-1----:R-:W-:Y:S06]  /*1fa0*/  @P0 BRA `(.L_x_1154) ;  /* 0x0000000000080947 */ /* 0x002fec0003800000 */
[----:B------:R-:W1:Y:S02]  /*1fb0*/  SYNCS.PHASECHK.TRANS64.TRYWAIT P0, [R0+URZ+0x30830], R9 ;  /* 0x03083009000075a7 */ /* 0x000e64000800017f */
[----:B-1----:R-:W-:Y:S05]  /*1fc0*/  @!P0 BRA `(.L_x_1155) ;  /* 0x0000007400948947 */ /* 0x002fea0003800000 */
.L_x_1154:
[----:B------:R-:W-:Y:S01]  /*1fd0*/  UIADD3 UR5, UR5, 0x8000, URZ ;  /* 0x0000800005057890 */ /* 0x000fe2000fffe03f */
[----:B------:R-:W-:Y:S01]  /*1fe0*/  IMAD R5, R4, 0x400, R5 ;  /* 0x0000040004057824 */ /* 0x000fe200078e0205 */
[----:B------:R-:W-:Y:S01]  /*1ff0*/  WARPGROUP.ARRIVE ;  /* 0x00000000000079c5 */ /* 0x000fe20000000000 */
[----:B------:R-:W-:Y:S01]  /*2000*/  UMOV UR11, 0x40000040 ;  /* 0x40000040000b7882 */ /* 0x000fe20000000000 */
[----:B------:R-:W-:Y:S01]  /*2010*/  USHF.R.U32.HI UR6, URZ, 0x4, UR5 ;  /* 0x000000043f067899 */ /* 0x000fe20008011605 */
[----:B--23--:R-:W1:Y:S01]  /*2020*/  LDC.64 R8, c[0x0][0x748] ;  /* 0x0001d200ff087b82 */ /* 0x00ce620000000a00 */
[----:B------:R-:W-:Y:S01]  /*2030*/  UMOV UR9, 0x40000040 ;  /* 0x4000004000097882 */ /* 0x000fe20000000000 */
[----:B------:R-:W-:Y:S01]  /*2040*/  R2UR UR5, R5 ;  /* 0x00000000050572ca */ /* 0x000fe200000e0000 */
[----:B------:R-:W-:Y:S01]  /*2050*/  ULOP3.LUT UR6, UR6, 0x3fff, URZ, 0xc0, !UPT ;  /* 0x00003fff06067892 */ /* 0x000fe2000f8ec03f */
[C---:B------:R-:W-:Y:S02]  /*2060*/  ISETP.GT.AND P2, PT, R226.reuse, RZ, PT ;  /* 0x000000ffe200720c */ /* 0x040fe40003f44270 */
[----:B------:R-:W-:Y:S01]  /*2070*/  ISETP.GT.AND P0, PT, R226, 0x8, PT ;  /* 0x00000008e200780c */ /* 0x000fe20003f04270 */
[----:B------:R-:W-:Y:S01]  /*2080*/  ULOP3.LUT UR7, UR6, 0x10000, URZ, 0xfc, !UPT ;  /* 0x0001000006077892 */ /* 0x000fe2000f8efc3f */
[C---:B------:R-:W-:Y:S01]  /*2090*/  ISETP.GT.AND P1, PT, R2.reuse, RZ, PT ;  /* 0x000000ff0200720c */ /* 0x040fe20003f24270 */
[----:B------:R-:W-:Y:S01]  /*20a0*/  ULEA UR6, UR37, -UR40, 0x6 ;  /* 0x8000002825067291 */ /* 0x000fe2000f8e303f */
[----:B------:R-:W-:-:S04]  /*20b0*/  ISETP.GT.AND P3, PT, R2, 0x8, PT ;  /* 0x000000080200780c */ /* 0x000fc80003f64270 */
[----:B------:R-:W-:Y:S01]  /*20c0*/  UMOV UR8, UR7 ;  /* 0x0000000700087c82 */ /* 0x000fe20008000000 */
[----:B------:R-:W-:Y:S01]  /*20d0*/  UMOV UR10, UR5 ;  /* 0x00000005000a7c82 */ /* 0x000fe20008000000 */
[----:B------:R-:W-:Y:S01]  /*20e0*/  IADD3 R5, R2, UR6, R227 ;  /* 0x0000000602057c10 */ /* 0x000fe2000fffe0e3 */
[----:B------:R-:W-:Y:S01]  /*20f0*/  HGMMA.64x64x16.F32.BF16 R152, gdesc[UR8], RZ, !UPT, gsb0 ;  /* 0x00e00000089879f0 */ /* 0x000fe2000c0018ff */
[----:B------:R-:W-:Y:S02]  /*2100*/  UIADD3 UR10, UR5, 0x2, URZ ;  /* 0x00000002050a7890 */ /* 0x000fe4000fffe03f */
[----:B------:R-:W-:Y:S01]  /*2110*/  UIADD3 UR8, UR7, 0x2, URZ ;  /* 0x0000000207087890 */ /* 0x000fe2000fffe03f */
[----:B------:R-:W-:Y:S01]  /*2120*/  UMOV UR11, 0x40000040 ;  /* 0x40000040000b7882 */ /* 0x000fe20000000000 */
[----:B------:R-:W-:Y:S01]  /*2130*/  UMOV UR9, 0x40000040 ;  /* 0x4000004000097882 */ /* 0x000fe20000000000 */
[C-C-:B-1----:R-:W-:Y:S01]  /*2140*/  IMAD.IADD R228, R8.reuse, 0x1, -R5.reuse ;  /* 0x0000000108e47824 */ /* 0x142fe200078e0a05 */
[----:B------:R-:W-:-:S02]  /*2150*/  IADD3 R225, R8, 0x8, -R5 ;  /* 0x0000000808e17810 */ /* 0x000fc40007ffe805 */
[--C-:B------:R-:W-:Y:S02]  /*2160*/  IADD3 R222, RZ, -R5, -R9.reuse ;  /* 0x80000005ffde7210 */ /* 0x100fe40007ffe809 */
[----:B------:R-:W-:Y:S02]  /*2170*/  SEL R228, R228, 0x40, !P2 ;  /* 0x00000040e4e47807 */ /* 0x000fe40005000000 */
[----:B------:R-:W-:Y:S02]  /*2180*/  IADD3 R16, -R5, 0x8, -R9 ;  /* 0x0000000805107810 */ /* 0x000fe40007ffe909 */
[----:B------:R-:W-:Y:S02]  /*2190*/  SEL R225, R225, 0x40, !P0 ;  /* 0x00000040e1e17807 */ /* 0x000fe40004000000 */
[----:B------:R-:W-:Y:S02]  /*21a0*/  SEL R222, R222, 0x40, P1 ;  /* 0x00000040dede7807 */ /* 0x000fe40000800000 */
[----:B------:R-:W-:-:S02]  /*21b0*/  ISETP.GE.AND P1, PT, R228, RZ, PT ;  /* 0x000000ffe400720c */ /* 0x000fc40003f26270 */
[----:B------:R-:W-:Y:S02]  /*21c0*/  SEL R16, R16, 0x40, P3 ;  /* 0x0000004010107807 */ /* 0x000fe40001800000 */
[C---:B------:R-:W-:Y:S02]  /*21d0*/  ISETP.GE.AND P0, PT, R225.reuse, 0x1, PT ;  /* 0x00000001e100780c */ /* 0x040fe40003f06270 */
[----:B------:R-:W-:Y:S02]  /*21e0*/  ISETP.GE.AND P3, PT, R225, RZ, PT ;  /* 0x000000ffe100720c */ /* 0x000fe40003f66270 */
[----:B------:R-:W-:Y:S02]  /*21f0*/  ISETP.GE.AND P2, PT, R228, 0x1, PT ;  /* 0x00000001e400780c */ /* 0x000fe40003f46270 */
[----:B------:R-:W-:Y:S02]  /*2200*/  ISETP.GT.OR P1, PT, R222, RZ, !P1 ;  /* 0x000000ffde00720c */ /* 0x000fe40004f24670 */
[----:B------:R-:W-:-:S02]  /*2210*/  ISETP.GT.OR P0, PT, R16, 0x1, !P0 ;  /* 0x000000011000780c */ /* 0x000fc40004704670 */
[----:B------:R-:W-:Y:S02]  /*2220*/  ISETP.GT.OR P3, PT, R16, RZ, !P3 ;  /* 0x000000ff1000720c */ /* 0x000fe40005f64670 */
[----:B------:R-:W-:Y:S02]  /*2230*/  ISETP.GT.OR P2, PT, R222, 0x1, !P2 ;  /* 0x00000001de00780c */ /* 0x000fe40005744670 */
[----:B------:R-:W-:Y:S02]  /*2240*/  FSEL R5, R184, -INF , !P1 ;  /* 0xff800000b8057808 */ /* 0x000fe40004800000 */
[----:B------:R-:W-:Y:S02]  /*2250*/  FSEL R184, R187, -INF , !P0 ;  /* 0xff800000bbb87808 */ /* 0x000fe40004000000 */
[----:B------:R-:W-:Y:S01]  /*2260*/  ISETP.GE.AND P0, PT, R228, 0x8, PT ;  /* 0x00000008e400780c */ /* 0x000fe20003f06270 */
[----:B------:R-:W-:Y:S01]  /*2270*/  FFMA.FTZ R5, R5, UR41, -R6 ;  /* 0x0000002905057c23 */ /* 0x000fe20008010806 */
[----:B------:R-:W-:Y:S01]  /*2280*/  FSEL R13, R186, -INF , !P3 ;  /* 0xff800000ba0d7808 */ /* 0x000fe20005800000 */
[----:B------:R-:W-:Y:S01]  /*2290*/  FFMA.FTZ R184, R184, UR41, -R7 ;  /* 0x00000029b8b87c23 */ /* 0x000fe20008010807 */
[----:B------:R-:W-:-:S02]  /*22a0*/  FSEL R8, R185, -INF , !P2 ;  /* 0xff800000b9087808 */ /* 0x000fc40005000000 */
[----:B------:R-:W-:Y:S01]  /*22b0*/  ISETP.GT.OR P0, PT, R222, 0x8, !P0 ;  /* 0x00000008de00780c */ /* 0x000fe20004704670 */
[----:B------:R-:W-:Y:S01]  /*22c0*/  FFMA.FTZ R13, R13, UR41, -R6 ;  /* 0x000000290d0d7c23 */ /* 0x000fe20008010806 */
[----:B------:R-:W-:Y:S01]  /*22d0*/  ISETP.GE.AND P1, PT, R228, 0x9, PT ;  /* 0x00000009e400780c */ /* 0x000fe20003f26270 */
[----:B------:R-:W-:Y:S01]  /*22e0*/  FFMA.FTZ R6, R8, UR41, -R7 ;  /* 0x0000002908067c23 */ /* 0x000fe20008010807 */
[----:B------:R-:W-:Y:S01]  /*22f0*/  FSEL R7, R188, -INF , !P0 ;  /* 0xff800000bc077808 */ /* 0x000fe20004000000 */
[----:B------:R-:W-:Y:S01]  /*2300*/  MUFU.EX2 R5, R5 ;  /* 0x0000000500057308 */ /* 0x000fe20000000800 */
[----:B------:R-:W-:Y:S02]  /*2310*/  ISETP.GT.OR P0, PT, R222, 0x9, !P1 ;  /* 0x00000009de00780c */ /* 0x000fe40004f04670 */
[----:B------:R-:W-:Y:S01]  /*2320*/  ISETP.GE.AND P1, PT, R228, 0x10, PT ;  /* 0x00000010e400780c */ /* 0x000fe20003f26270 */
[----:B------:R-:W-:Y:S01]  /*2330*/  FFMA.FTZ R7, R7, UR41, -R14 ;  /* 0x0000002907077c23 */ /* 0x000fe2000801080e */
[----:B------:R-:W-:-:S02]  /*2340*/  FSEL R8, R189, -INF , !P0 ;  /* 0xff800000bd087808 */ /* 0x000fc40004000000 */
[----:B------:R-:W-:Y:S01]  /*2350*/  ISETP.GT.OR P0, PT, R222, 0x10, !P1 ;  /* 0x00000010de00780c */ /* 0x000fe20004f04670 */
[----:B------:R-:W1:Y:S01]  /*2360*/  MUFU.EX2 R13, R13 ;  /* 0x0000000d000d7308 */ /* 0x000e620000000800 */
[----:B------:R-:W-:Y:S01]  /*2370*/  ISETP.GE.AND P1, PT, R228, 0x11, PT ;  /* 0x00000011e400780c */ /* 0x000fe20003f26270 */
[----:B------:R-:W-:Y:S01]  /*2380*/  FFMA.FTZ R8, R8, UR41, -R15 ;  /* 0x0000002908087c23 */ /* 0x000fe2000801080f */
[----:B------:R-:W-:Y:S02]  /*2390*/  FSEL R9, R192, -INF , !P0 ;  /* 0xff800000c0097808 */ /* 0x000fe40004000000 */
[----:B------:R-:W-:Y:S02]  /*23a0*/  ISETP.GT.OR P0, PT, R222, 0x11, !P1 ;  /* 0x00000011de00780c */ /* 0x000fe40004f04670 */
[----:B------:R-:W-:Y:S01]  /*23b0*/  ISETP.GE.AND P1, PT, R228, 0x18, PT ;  /* 0x00000018e400780c */ /* 0x000fe20003f26270 */
[----:B------:R-:W-:Y:S01]  /*23c0*/  FFMA.FTZ R9, R9, UR41, -R18 ;  /* 0x0000002909097c23 */ /* 0x000fe20008010812 */
[----:B------:R-:W-:Y:S01]  /*23d0*/  FSEL R10, R193, -INF , !P0 ;  /* 0xff800000c10a7808 */ /* 0x000fe20004000000 */
[----:B------:R-:W-:Y:S01]  /*23e0*/  MUFU.EX2 R6, R6 ;  /* 0x0000000600067308 */ /* 0x000fe20000000800 */
[----:B------:R-:W-:-:S02]  /*23f0*/  ISETP.GT.OR P0, PT, R222, 0x18, !P1 ;  /* 0x00000018de00780c */ /* 0x000fc40004f04670 */
[----:B------:R-:W-:Y:S01]  /*2400*/  ISETP.GE.AND P1, PT, R228, 0x19, PT ;  /* 0x00000019e400780c */ /* 0x000fe20003f26270 */
[----:B------:R-:W-:Y:S01]  /*2410*/  FFMA.FTZ R10, R10, UR41, -R19 ;  /* 0x000000290a0a7c23 */ /* 0x000fe20008010813 */
[----:B------:R-:W-:Y:S02]  /*2420*/  WARPGROUP.DEPBAR.LE gsb0, 0x0 ;  /* 0x00008000000079c5 */ /* 0x000fe40000010000 */
[----:B------:R-:W-:Y:S01]  /*2430*/  WARPGROUP.ARRIVE ;  /* 0x00000000000079c5 */ /* 0x000fe20000000000 */
[----:B------:R-:W-:Y:S01]  /*2440*/  FSEL R11, R196, -INF , !P0 ;  /* 0xff800000c40b7808 */ /* 0x000fe20004000000 */
[----:B------:R-:W-:Y:S01]  /*2450*/  MUFU.EX2 R7, R7 ;  /* 0x0000000700077308 */ /* 0x000fe20000000800 */
[----:B------:R-:W-:Y:S02]  /*2460*/  ISETP.GT.OR P0, PT, R222, 0x19, !P1 ;  /* 0x00000019de00780c */ /* 0x000fe40004f04670 */
[----:B------:R-:W-:Y:S01]  /*2470*/  ISETP.GE.AND P1, PT, R225, 0x9, PT ;  /* 0x00000009e100780c */ /* 0x000fe20003f26270 */
[----:B------:R-:W-:Y:S01]  /*2480*/  HGMMA.64x64x16.F32.BF16 R152, gdesc[UR8], R152, gsb0 ;  /* 0x00e00000089879f0 */ /* 0x000fe20008001898 */
[----:B------:R-:W-:Y:S01]  /*2490*/  UIADD3 UR10, UR5, 0x4, URZ ;  /* 0x00000004050a7890 */ /* 0x000fe2000fffe03f */
[----:B------:R-:W-:Y:S01]  /*24a0*/  FSEL R186, R197, -INF , !P0 ;  /* 0xff800000c5ba7808 */ /* 0x000fe20004000000 */
[----:B------:R-:W-:Y:S01]  /*24b0*/  UIADD3 UR8, UR7, 0x4, URZ ;  /* 0x0000000407087890 */ /* 0x000fe2000fffe03f */
[----:B------:R-:W-:Y:S01]  /*24c0*/  ISETP.GE.AND P0, PT, R225, 0x8, PT ;  /* 0x00000008e100780c */ /* 0x000fe20003f06270 */
[----:B------:R-:W-:Y:S01]  /*24d0*/  UMOV UR11, 0x40000040 ;  /* 0x40000040000b7882 */ /* 0x000fe20000000000 */
[----:B------:R-:W-:Y:S01]  /*24e0*/  UMOV UR9, 0x40000040 ;  /* 0x4000004000097882 */ /* 0x000fe20000000000 */
[C---:B------:R-:W-:Y:S01]  /*24f0*/  ISETP.GT.OR P1, PT, R16.reuse, 0x9, !P1 ;  /* 0x000000091000780c */ /* 0x040fe20004f24670 */
[----:B------:R-:W-:Y:S01]  /*2500*/  FFMA.FTZ R12, R11, UR41, -R20 ;  /* 0x000000290b0c7c23 */ /* 0x000fe20008010814 */
[----:B------:R-:W-:Y:S01]  /*2510*/  ISETP.GT.OR P0, PT, R16, 0x8, !P0 ;  /* 0x000000081000780c */ /* 0x000fe20004704670 */
[----:B------:R-:W-:Y:S01]  /*2520*/  FFMA.FTZ R11, R186, UR41, -R21 ;  /* 0x00000029ba0b7c23 */ /* 0x000fe20008010815 */
[----:B------:R-:W-:Y:S01]  /*2530*/  FSEL R186, R191, -INF , !P1 ;  /* 0xff800000bfba7808 */ /* 0x000fe20004800000 */
[----:B------:R-:W-:Y:S01]  /*2540*/  MUFU.EX2 R8, R8 ;  /* 0x0000000800087308 */ /* 0x000fe20000000800 */
[----:B------:R-:W-:-:S02]  /*2550*/  FSEL R185, R190, -INF , !P0 ;  /* 0xff800000beb97808 */ /* 0x000fc40004000000 */
[C---:B------:R-:W-:Y:S01]  /*2560*/  ISETP.GE.AND P0, PT, R225.reuse, 0x10, PT ;  /* 0x00000010e100780c */ /* 0x040fe20003f06270 */
[----:B------:R-:W-:Y:S01]  /*2570*/  FFMA.FTZ R187, R186, UR41, -R15 ;  /* 0x00000029babb7c23 */ /* 0x000fe2000801080f */
[----:B------:R-:W-:Y:S01]  /*2580*/  ISETP.GE.AND P1, PT, R225, 0x11, PT ;  /* 0x00000011e100780c */ /* 0x000fe20003f26270 */
[----:B------:R-:W-:Y:S01]  /*2590*/  FFMA.FTZ R14, R185, UR41, -R14 ;  /* 0x00000029b90e7c23 */ /* 0x000fe2000801080e */
[C---:B------:R-:W-:Y:S01]  /*25a0*/  ISETP.GT.OR P0, PT, R16.reuse, 0x10, !P0 ;  /* 0x000000101000780c */ /* 0x040fe20004704670 */
[----:B------:R2:W-:Y:S01]  /*25b0*/  MUFU.EX2 R15, R184 ;  /* 0x000000b8000f7308 */ /* 0x0005e20000000800 */
[----:B------:R-:W-:Y:S02]  /*25c0*/  ISETP.GT.OR P1, PT, R16, 0x11, !P1 ;  /* 0x000000111000780c */ /* 0x000fe40004f24670 */
[----:B------:R-:W-:Y:S02]  /*25d0*/  FSEL R185, R194, -INF , !P0 ;  /* 0xff800000c2b97808 */ /* 0x000fe40004000000 */
[----:B------:R-:W-:-:S02]  /*25e0*/  ISETP.GE.AND P0, PT, R225, 0x18, PT ;  /* 0x00000018e100780c */ /* 0x000fc40003f06270 */
[----:B------:R-:W-:Y:S01]  /*25f0*/  FSEL R186, R195, -INF , !P1 ;  /* 0xff800000c3ba7808 */ /* 0x000fe20004800000 */
[----:B------:R-:W-:Y:S01]  /*2600*/  FFMA.FTZ R18, R185, UR41, -R18 ;  /* 0x00000029b9127c23 */ /* 0x000fe20008010812 */
[----:B------:R-:W-:Y:S01]  /*2610*/  ISETP.GT.OR P0, PT, R16, 0x18, !P0 ;  /* 0x000000181000780c */ /* 0x000fe20004704670 */
[----:B------:R-:W3:Y:S01]  /*2620*/  MUFU.EX2 R14, R14 ;  /* 0x0000000e000e7308 */ /* 0x000ee20000000800 */
[----:B------:R-:W-:Y:S01]  /*2630*/  ISETP.GE.AND P1, PT, R225, 0x19, PT ;  /* 0x00000019e100780c */ /* 0x000fe20003f26270 */
[----:B------:R-:W-:Y:S01]  /*2640*/  FFMA.FTZ R186, R186, UR41, -R19 ;  /* 0x00000029baba7c23 */ /* 0x000fe20008010813 */
[----:B------:R-:W-:Y:S02]  /*2650*/  FSEL R185, R198, -INF , !P0 ;  /* 0xff800000c6b97808 */ /* 0x000fe40004000000 */
[----:B------:R-:W-:Y:S02]  /*2660*/  ISETP.GT.OR P1, PT, R16, 0x19, !P1 ;  /* 0x000000191000780c */ /* 0x000fe40004f24670 */
[----:B------:R-:W-:Y:S01]  /*2670*/  ISETP.GE.AND P0, PT, R228, 0x20, PT ;  /* 0x00000020e400780c */ /* 0x000fe20003f06270 */
[----:B------:R-:W-:Y:S01]  /*2680*/  FFMA.FTZ R20, R185, UR41, -R20 ;  /* 0x00000029b9147c23 */ /* 0x000fe20008010814 */
[----:B--2---:R-:W-:Y:S01]  /*2690*/  FSEL R184, R199, -INF , !P1 ;  /* 0xff800000c7b87808 */ /* 0x004fe20004800000 */
[----:B------:R2:W5:Y:S01]  /*26a0*/  MUFU.EX2 R19, R187 ;  /* 0x000000bb00137308 */ /* 0x0005620000000800 */
[----:B------:R-:W-:-:S02]  /*26b0*/  LOP3.LUT R185, R230, 0x2000000, RZ, 0xfc, !PT ;  /* 0x02000000e6b97812 */ /* 0x000fc400078efcff */
[----:B------:R-:W-:Y:S01]  /*26c0*/  ISETP.GE.AND P1, PT, R225, 0x20, PT ;  /* 0x00000020e100780c */ /* 0x000fe20003f26270 */
[----:B------:R-:W-:Y:S01]  /*26d0*/  FFMA.FTZ R184, R184, UR41, -R21 ;  /* 0x00000029b8b87c23 */ /* 0x000fe20008010815 */
[----:B------:R-:W-:Y:S01]  /*26e0*/  ISETP.GT.OR P0, PT, R222, 0x20, !P0 ;  /* 0x00000020de00780c */ /* 0x000fe20004704670 */
[----:B------:R-:W-:Y:S01]  /*26f0*/  IMAD R188, R4, 0x400, R185 ;  /* 0x0000040004bc7824 */ /* 0x000fe200078e02b9 */
[----:B------:R-:W-:Y:S01]  /*2700*/  ISETP.GT.OR P1, PT, R16, 0x20, !P1 ;  /* 0x000000201000780c */ /* 0x000fe20004f24670 */
[----:B------:R-:W-:Y:S01]  /*2710*/  MUFU.EX2 R21, R186 ;  /* 0x000000ba00157308 */ /* 0x000fe20000000800 */
[----:B------:R-:W-:Y:S02]  /*2720*/  FSEL R185, R200, -INF , !P0 ;  /* 0xff800000c8b97808 */ /* 0x000fe40004000000 */
[----:B------:R-:W-:Y:S02]  /*2730*/  ISETP.GE.AND P5, PT, R228, 0x28, PT ;  /* 0x00000028e400780c */ /* 0x000fe40003fa6270 */
[----:B--2---:R-:W-:Y:S01]  /*2740*/  FSEL R187, R202, -INF , !P1 ;  /* 0xff800000cabb7808 */ /* 0x004fe20004800000 */
[--C-:B------:R-:W-:Y:S01]  /*2750*/  FFMA.FTZ R185, R185, UR41, -R22.reuse ;  /* 0x00000029b9b97c23 */ /* 0x100fe20008010816 */
[----:B------:R-:W-:Y:S01]  /*2760*/  ISETP.GT.OR P5, PT, R222, 0x28, !P5 ;  /* 0x00000028de00780c */ /* 0x000fe20006fa4670 */
[----:B------:R-:W-:Y:S01]  /*2770*/  MUFU.EX2 R200, R184 ;  /* 0x000000b800c87308 */ /* 0x000fe20000000800 */
[C---:B------:R-:W-:Y:S01]  /*2780*/  ISETP.GE.AND P0, PT, R228.reuse, 0x21, PT ;  /* 0x00000021e400780c */ /* 0x040fe20003f06270 */
[----:B------:R-:W-:Y:S01]  /*2790*/  FFMA.FTZ R187, R187, UR41, -R22 ;  /* 0x00000029bbbb7c23 */ /* 0x000fe20008010816 */
[----:B------:R-:W-:-:S02]  /*27a0*/  ISETP.GE.AND P3, PT, R228, 0x29, PT ;  /* 0x00000029e400780c */ /* 0x000fc40003f66270 */
[----:B------:R-:W-:Y:S02]  /*27b0*/  ISETP.GE.AND P2, PT, R225, 0x21, PT ;  /* 0x00000021e100780c */ /* 0x000fe40003f46270 */
[----:B------:R-:W-:Y:S01]  /*27c0*/  ISETP.GE.AND P4, PT, R228, 0x30, PT ;  /* 0x00000030e400780c */ /* 0x000fe20003f86270 */
[----:B------:R2:W-:Y:S01]  /*27d0*/  MUFU.EX2 R22, R185 ;  /* 0x000000b900167308 */ /* 0x0005e20000000800 */
[----:B------:R-:W-:Y:S02]  /*27e0*/  ISETP.GT.OR P0, PT, R222, 0x21, !P0 ;  /* 0x00000021de00780c */ /* 0x000fe40004704670 */
[----:B------:R-:W-:Y:S02]  /*27f0*/  ISETP.GT.OR P2, PT, R16, 0x21, !P2 ;  /* 0x000000211000780c */ /* 0x000fe40005744670 */
[C---:B------:R-:W-:Y:S02]  /*2800*/  ISETP.GT.OR P3, PT, R222.reuse, 0x29, !P3 ;  /* 0x00000029de00780c */ /* 0x040fe40005f64670 */
[----:B------:R-:W-:Y:S01]  /*2810*/  ISETP.GT.OR P4, PT, R222, 0x30, !P4 ;  /* 0x00000030de00780c */ /* 0x000fe20006784670 */
[----:B------:R-:W5:Y:S01]  /*2820*/  MUFU.EX2 R20, R20 ;  /* 0x0000001400147308 */ /* 0x000f620000000800 */
[----:B--2---:R-:W-:-:S02]  /*2830*/  FSEL R185, R204, -INF , !P5 ;  /* 0xff800000ccb97808 */ /* 0x004fc40006800000 */
[----:B------:R-:W-:Y:S01]  /*2840*/  ISETP.GE.AND P5, PT, R225, 0x28, PT ;  /* 0x00000028e100780c */ /* 0x000fe20003fa6270 */
[----:B------:R-:W-:Y:S02]  /*2850*/  WARPGROUP.DEPBAR.LE gsb0, 0x0 ;  /* 0x00008000000079c5 */ /* 0x000fe40000010000 */
[----:B------:R-:W-:Y:S01]  /*2860*/  WARPGROUP.ARRIVE ;  /* 0x00000000000079c5 */ /* 0x000fe20000000000 */
[----:B------:R-:W-:Y:S01]  /*2870*/  R2UR UR6, R188 ;  /* 0x00000000bc0672ca */ /* 0x000fe200000e0000 */
[----:B------:R-:W2:Y:S01]  /*2880*/  MUFU.EX2 R9, R9 ;  /* 0x0000000900097308 */ /* 0x000ea20000000800 */
[----:B------:R-:W-:Y:S02]  /*2890*/  FSEL R184, R201, -INF , !P0 ;  /* 0xff800000c9b87808 */ /* 0x000fe40004000000 */
[----:B------:R-:W-:Y:S01]  /*28a0*/  ISETP.GT.OR P5, PT, R16, 0x28, !P5 ;  /* 0x000000281000780c */ /* 0x000fe20006fa4670 */
[----:B------:R-:W-:Y:S01]  /*28b0*/  HGMMA.64x64x16.F32.BF16 R152, gdesc[UR8], R152, gsb0 ;  /* 0x00e00000089879f0 */ /* 0x000fe20008001898 */
[----:B------:R-:W-:Y:S01]  /*28c0*/  UIADD3 UR10, UR5, 0x6, URZ ;  /* 0x00000006050a7890 */ /* 0x000fe2000fffe03f */
[----:B------:R-:W-:Y:S01]  /*28d0*/  FSEL R186, R203, -INF , !P2 ;  /* 0xff800000cbba7808 */ /* 0x000fe20005000000 */
[----:B------:R-:W-:Y:S01]  /*28e0*/  UIADD3 UR8, UR7, 0x6, URZ ;  /* 0x0000000607087890 */ /* 0x000fe2000fffe03f */
[----:B------:R-:W-:Y:S01]  /*28f0*/  FSEL R188, R205, -INF , !P3 ;  /* 0xff800000cdbc7808 */ /* 0x000fe20005800000 */
[----:B------:R-:W-:Y:S01]  /*2900*/  UMOV UR11, 0x40000040 ;  /* 0x40000040000b7882 */ /* 0x000fe20000000000 */
[----:B------:R-:W-:Y:S01]  /*2910*/  UMOV UR9, 0x40000040 ;  /* 0x4000004000097882 */ /* 0x000fe20000000000 */
[C---:B------:R-:W-:Y:S01]  /*2920*/  ISETP.GE.AND P3, PT, R225.reuse, 0x29, PT ;  /* 0x00000029e100780c */ /* 0x040fe20003f66270 */
[----:B------:R4:W-:Y:S01]  /*2930*/  MUFU.EX2 R201, R187 ;  /* 0x000000bb00c97308 */ /* 0x0009e20000000800 */
[----:B------:R-:W-:Y:S01]  /*2940*/  FSEL R191, R208, -INF , !P4 ;  /* 0xff800000d0bf7808 */ /* 0x000fe20006000000 */
[--C-:B------:R-:W-:Y:S01]  /*2950*/  FFMA.FTZ R184, R184, UR41, -R23.reuse ;  /* 0x00000029b8b87c23 */ /* 0x100fe20008010817 */
[----:B------:R-:W-:Y:S01]  /*2960*/  ISETP.GE.AND P1, PT, R228, 0x31, PT ;  /* 0x00000031e400780c */ /* 0x000fe20003f26270 */
[----:B------:R-:W-:Y:S01]  /*2970*/  FFMA.FTZ R186, R186, UR41, -R23 ;  /* 0x00000029baba7c23 */ /* 0x000fe20008010817 */
[----:B------:R-:W-:Y:S01]  /*2980*/  ISETP.GE.AND P4, PT, R225, 0x30, PT ;  /* 0x00000030e100780c */ /* 0x000fe20003f86270 */
[----:B------:R-:W-:Y:S01]  /*2990*/  FFMA.FTZ R203, R185, UR41, -R216 ;  /* 0x00000029b9cb7c23 */ /* 0x000fe200080108d8 */
[----:B------:R-:W-:Y:S01]  /*29a0*/  ISETP.GE.AND P0, PT, R228, 0x38, PT ;  /* 0x00000038e400780c */ /* 0x000fe20003f06270 */
[----:B------:R1:W-:Y:S01]  /*29b0*/  MUFU.EX2 R23, R184 ;  /* 0x000000b800177308 */ /* 0x0003e20000000800 */
[----:B----4-:R-:W-:Y:S01]  /*29c0*/  FSEL R187, R206, -INF , !P5 ;  /* 0xff800000cebb7808 */ /* 0x010fe20006800000 */
[----:B------:R-:W-:Y:S01]  /*29d0*/  FFMA.FTZ R195, R188, UR41, -R217 ;  /* 0x00000029bcc37c23 */ /* 0x000fe200080108d9 */
[----:B------:R-:W-:Y:S01]  /*29e0*/  ISETP.GE.AND P5, PT, R225, 0x31, PT ;  /* 0x00000031e100780c */ /* 0x000fe20003fa6270 */
[----:B------:R-:W-:Y:S01]  /*29f0*/  FFMA.FTZ R206, R191, UR41, -R218 ;  /* 0x00000029bfce7c23 */ /* 0x000fe200080108da */
[C---:B------:R-:W-:Y:S01]  /*2a00*/  ISETP.GT.OR P3, PT, R16.reuse, 0x29, !P3 ;  /* 0x000000291000780c */ /* 0x040fe20005f64670 */
[----:B------:R-:W-:Y:S01]  /*2a10*/  FFMA.FTZ R204, R187, UR41, -R216 ;  /* 0x00000029bbcc7c23 */ /* 0x000fe200080108d8 */
[----:B------:R-:W-:Y:S01]  /*2a20*/  ISETP.GT.OR P4, PT, R16, 0x30, !P4 ;  /* 0x000000301000780c */ /* 0x000fe20006784670 */
[----:B------:R4:W-:Y:S01]  /*2a30*/  MUFU.EX2 R202, R186 ;  /* 0x000000ba00ca7308 */ /* 0x0009e20000000800 */
[----:B------:R-:W-:-:S02]  /*2a40*/  ISETP.GT.OR P1, PT, R222, 0x31, !P1 ;  /* 0x00000031de00780c */ /* 0x000fc40004f24670 */
[----:B------:R-:W-:Y:S02]  /*2a50*/  ISETP.GT.OR P0, PT, R222, 0x38, !P0 ;  /* 0x00000038de00780c */ /* 0x000fe40004704670 */
[----:B------:R-:W-:Y:S02]  /*2a60*/  ISETP.GT.OR P5, PT, R16, 0x31, !P5 ;  /* 0x000000311000780c */ /* 0x000fe40006fa4670 */
[----:B------:R-:W-:Y:S01]  /*2a70*/  FSEL R190, R207, -INF , !P3 ;  /* 0xff800000cfbe7808 */ /* 0x000fe20005800000 */
[----:B------:R-:W-:Y:S01]  /*2a80*/  MUFU.EX2 R10, R10 ;  /* 0x0000000a000a7308 */ /* 0x000fe20000000800 */
[----:B------:R-:W-:Y:S02]  /*2a90*/  FSEL R193, R210, -INF , !P4 ;  /* 0xff800000d2c17808 */ /* 0x000fe40006000000 */
[----:B------:R-:W-:Y:S01]  /*2aa0*/  FSEL R194, R209, -INF , !P1 ;  /* 0xff800000d1c27808 */ /* 0x000fe20004800000 */
[----:B------:R-:W-:Y:S01]  /*2ab0*/  FFMA.FTZ R205, R190, UR41, -R217 ;  /* 0x00000029becd7c23 */ /* 0x000fe200080108d9 */
[----:B------:R-:W-:Y:S01]  /*2ac0*/  FSEL R196, R211, -INF , !P5 ;  /* 0xff800000d3c47808 */ /* 0x000fe20006800000 */
[----:B------:R-:W-:Y:S01]  /*2ad0*/  FFMA.FTZ R218, R193, UR41, -R218 ;  /* 0x00000029c1da7c23 */ /* 0x000fe200080108da */
[----:B------:R-:W-:Y:S01]  /*2ae0*/  FSEL R197, R212, -INF , !P0 ;  /* 0xff800000d4c57808 */ /* 0x000fe20004000000 */
[--C-:B------:R-:W-:Y:S01]  /*2af0*/  FFMA.FTZ R207, R194, UR41, -R219.reuse ;  /* 0x00000029c2cf7c23 */ /* 0x100fe200080108db */
[C---:B------:R-:W-:Y:S01]  /*2b00*/  ISETP.GE.AND P3, PT, R225.reuse, 0x38, PT ;  /* 0x00000038e100780c */ /* 0x040fe20003f66270 */
[----:B------:R-:W-:Y:S01]  /*2b10*/  FFMA.FTZ R219, R196, UR41, -R219 ;  /* 0x00000029c4db7c23 */ /* 0x000fe200080108db */
[----:B------:R-:W-:Y:S01]  /*2b20*/  ISETP.GE.AND P4, PT, R225, 0x39, PT ;  /* 0x00000039e100780c */ /* 0x000fe20003f86270 */
[----:B------:R-:W-:Y:S01]  /*2b30*/  FFMA.FTZ R208, R197, UR41, -R220 ;  /* 0x00000029c5d07c23 */ /* 0x000fe200080108dc */
[C---:B------:R-:W-:Y:S01]  /*2b40*/  ISETP.GT.OR P3, PT, R16.reuse, 0x38, !P3 ;  /* 0x000000381000780c */ /* 0x040fe20005f64670 */
[----:B------:R-:W-:Y:S01]  /*2b50*/  MUFU.EX2 R12, R12 ;  /* 0x0000000c000c7308 */ /* 0x000fe20000000800 */
[----:B------:R-:W-:-:S02]  /*2b60*/  ISETP.GT.OR P4, PT, R16, 0x39, !P4 ;  /* 0x000000391000780c */ /* 0x000fc40006784670 */
[----:B------:R-:W-:Y:S02]  /*2b70*/  FSEL R199, R214, -INF , !P3 ;  /* 0xff800000d6c77808 */ /* 0x000fe40005800000 */
[----:B------:R-:W-:Y:S02]  /*2b80*/  ISETP.GE.AND P2, PT, R228, 0x39, PT ;  /* 0x00000039e400780c */ /* 0x000fe40003f46270 */
[----:B------:R-:W-:Y:S01]  /*2b90*/  FSEL R212, R215, -INF , !P4 ;  /* 0xff800000d7d47808 */ /* 0x000fe20006000000 */
[----:B------:R3:W-:Y:S01]  /*2ba0*/  MUFU.EX2 R16, R195 ;  /* 0x000000c300107308 */ /* 0x0007e20000000800 */
[----:B------:R-:W-:Y:S01]  /*2bb0*/  FFMA.FTZ R220, R199, UR41, -R220 ;  /* 0x00000029c7dc7c23 */ /* 0x000fe200080108dc */
[----:B------:R-:W-:-:S04]  /*2bc0*/  ISETP.GT.OR P2, PT, R222, 0x39, !P2 ;  /* 0x00000039de00780c */ /* 0x000fc80005744670 */
[----:B------:R-:W-:Y:S02]  /*2bd0*/  FSEL R210, R213, -INF , !P2 ;  /* 0xff800000d5d27808 */ /* 0x000fe40005000000 */
[----:B------:R-:W-:Y:S03]  /*2be0*/  MUFU.EX2 R11, R11 ;  /* 0x0000000b000b7308 */ /* 0x000fe60000000800 */
[--C-:B------:R-:W-:Y:S01]  /*2bf0*/  FFMA.FTZ R209, R210, UR41, -R221.reuse ;  /* 0x00000029d2d17c23 */ /* 0x100fe200080108dd */
[----:B------:R-:W-:-:S04]  /*2c00*/  FFMA.FTZ R221, R212, UR41, -R221 ;  /* 0x00000029d4dd7c23 */ /* 0x000fc800080108dd */
[----:B------:R-:W2:Y:S01]  /*2c10*/  MUFU.EX2 R18, R18 ;  /* 0x0000001200127308 */ /* 0x000ea20000000800 */
[----:B------:R-:W-:Y:S02]  /*2c20*/  WARPGROUP.DEPBAR.LE gsb0, 0x0 ;  /* 0x00008000000079c5 */ /* 0x000fe40000010000 */
[----:B------:R-:W-:-:S05]  /*2c30*/  WARPGROUP.ARRIVE ;  /* 0x00000000000079c5 */ /* 0x000fca0000000000 */
[----:B------:R-:W2:Y:S01]  /*2c40*/  MUFU.EX2 R203, R203 ;  /* 0x000000cb00cb7308 */ /* 0x000ea20000000800 */
[----:B------:R-:W-:Y:S01]  /*2c50*/  HGMMA.64x64x16.F32.BF16 R152, gdesc[UR8], R152, gsb0 ;  /* 0x00e00000089879f0 */ /* 0x000fe20008001898 */
[----:B------:R-:W-:Y:S02]  /*2c60*/  UIADD3 UR10, UR5, 0x200, URZ ;  /* 0x00000200050a7890 */ /* 0x000fe4000fffe03f */
[----:B------:R-:W-:-:S04]  /*2c70*/  UIADD3 UR8, UR7, 0x400, URZ ;  /* 0x0000040007087890 */ /* 0x000fc8000fffe03f */
[----:B------:R-:W2:Y:S01]  /*2c80*/  MUFU.EX2 R204, R204 ;  /* 0x000000cc00cc7308 */ /* 0x000ea20000000800 */
[----:B------:R-:W-:Y:S01]  /*2c90*/  UMOV UR11, 0x40000040 ;  /* 0x40000040000b7882 */ /* 0x000fe20000000000 */
[----:B------:R-:W-:-:S06]  /*2ca0*/  UMOV UR9, 0x40000040 ;  /* 0x4000004000097882 */ /* 0x000fcc0000000000 */
[----:B------:R-:W2:Y:S08]  /*2cb0*/  MUFU.EX2 R205, R205 ;  /* 0x000000cd00cd7308 */ /* 0x000eb00000000800 */
[----:B------:R-:W2:Y:S08]  /*2cc0*/  MUFU.EX2 R206, R206 ;  /* 0x000000ce00ce7308 */ /* 0x000eb00000000800 */
[----:B------:R-:W-:Y:S08]  /*2cd0*/  MUFU.EX2 R207, R207 ;  /* 0x000000cf00cf7308 */ /* 0x000ff00000000800 */
[----:B------:R-:W-:Y:S08]  /*2ce0*/  MUFU.EX2 R208, R208 ;  /* 0x000000d000d07308 */ /* 0x000ff00000000800 */
[----:B------:R-:W-:Y:S08]  /*2cf0*/  MUFU.EX2 R220, R220 ;  /* 0x000000dc00dc7308 */ /* 0x000ff00000000800 */
[----:B------:R-:W-:Y:S08]  /*2d00*/  MUFU.EX2 R209, R209 ;  /* 0x000000d100d17308 */ /* 0x000ff00000000800 */
[----:B------:R-:W-:Y:S01]  /*2d10*/  MUFU.EX2 R221, R221 ;  /* 0x000000dd00dd7308 */ /* 0x000fe20000000800 */
        /* <DEDUP_REMOVED lines=21> */
[----:B------:R-:W-:Y:S01]  /*2e70*/  UMOV UR7, 0x40000040 ;  /* 0x4000004000077882 */ /* 0x000fe20000000000 */
[----:B------:R-:W-:Y:S02]  /*2e80*/  WARPGROUP.DEPBAR.LE gsb0, 0x0 ;  /* 0x00008000000079c5 */ /* 0x000fe40000010000 */
[----:B------:R-:W-:-:S06]  /*2e90*/  WARPGROUP.ARRIVE ;  /* 0x00000000000079c5 */ /* 0x000fcc0000000000 */
[----:B------:R-:W-:Y:S01]  /*2ea0*/  HGMMA.64x64x16.F32.BF16 R152, gdesc[UR8], R152, gsb0 ;  /* 0x00e00000089879f0 */ /* 0x000fe20008001898 */
[----:B------:R-:W-:Y:S01]  /*2eb0*/  UIADD3 UR8, UR6, 0x80, URZ ;  /* 0x0000008006087890 */ /* 0x000fe2000fffe03f */
[----:B------:R-:W-:Y:S01]  /*2ec0*/  UMOV UR11, 0x40000040 ;  /* 0x40000040000b7882 */ /* 0x000fe20000000000 */
[----:B------:R-:W-:-:S05]  /*2ed0*/  UMOV UR9, 0x40000040 ;  /* 0x4000004000097882 */ /* 0x000fca0000000000 */
[----:B------:R-:W-:Y:S01]  /*2ee0*/  UMOV UR10, UR8 ;  /* 0x00000008000a7c82 */ /* 0x000fe20008000000 */
[----:B------:R-:W-:Y:S01]  /*2ef0*/  UIADD3 UR8, UR6, 0x100, URZ ;  /* 0x0000010006087890 */ /* 0x000fe2000fffe03f */
[----:B------:R-:W-:Y:S02]  /*2f00*/  WARPGROUP.DEPBAR.LE gsb0, 0x0 ;  /* 0x00008000000079c5 */ /* 0x000fe40000010000 */
[----:B-1----:R-:W1:Y:S04]  /*2f10*/  LDS.64 R184, [R17+0x28200] ;  /* 0x0282000011b87984 */ /* 0x002e680000000a00 */
[----:B----4-:R-:W4:Y:S04]  /*2f20*/  LDS.64 R186, [R17+0x28220] ;  /* 0x0282200011ba7984 */ /* 0x010f280000000a00 */
[----:B------:R-:W5:Y:S04]  /*2f30*/  LDS.64 R188, [R17+0x28240] ;  /* 0x0282400011bc7984 */ /* 0x000f680000000a00 */
[----:B------:R-:W2:Y:S04]  /*2f40*/  LDS.64 R190, [R17+0x28260] ;  /* 0x0282600011be7984 */ /* 0x000ea80000000a00 */
[----:B------:R-:W2:Y:S04]  /*2f50*/  LDS.64 R192, [R17+0x28280] ;  /* 0x0282800011c07984 */ /* 0x000ea80000000a00 */
[----:B------:R-:W2:Y:S04]  /*2f60*/  LDS.64 R196, [R17+0x282c0] ;  /* 0x0282c00011c47984 */ /* 0x000ea80000000a00 */
[----:B---3--:R-:W3:Y:S04]  /*2f70*/  LDS.64 R194, [R17+0x282a0] ;  /* 0x0282a00011c27984 */ /* 0x008ee80000000a00 */
[----:B------:R1:W3:Y:S02]  /*2f80*/  LDS.64 R198, [R17+0x282e0] ;  /* 0x0282e00011c67984 */ /* 0x0002e40000000a00 */
[----:B-1----:R-:W1:Y:S01]  /*2f90*/  MUFU.EX2 R17, R218 ;  /* 0x000000da00117308 */ /* 0x002e620000000800 */
[--C-:B------:R-:W-:Y:S01]  /*2fa0*/  FADD.FTZ R210, R155, -R185.reuse ;  /* 0x800000b99bd27221 */ /* 0x100fe20000010000 */
[--C-:B------:R-:W-:Y:S01]  /*2fb0*/  FADD.FTZ R152, R152, -R184.reuse ;  /* 0x800000b898987221 */ /* 0x100fe20000010000 */
[----:B------:R-:W-:Y:S01]  /*2fc0*/  FADD.FTZ R154, R154, -R184 ;  /* 0x800000b89a9a7221 */ /* 0x000fe20000010000 */
[----:B------:R-:W-:Y:S01]  /*2fd0*/  FADD.FTZ R153, R153, -R185 ;  /* 0x800000b999997221 */ /* 0x000fe20000010000 */
[--C-:B----4-:R-:W-:Y:S01]  /*2fe0*/  FADD.FTZ R155, R158, -R186.reuse ;  /* 0x800000ba9e9b7221 */ /* 0x110fe20000010000 */
[----:B------:R-:W-:Y:S01]  /*2ff0*/  FADD.FTZ R158, R159, -R187 ;  /* 0x800000bb9f9e7221 */ /* 0x000fe20000010000 */
[----:B------:R-:W-:Y:S01]  /*3000*/  FADD.FTZ R184, R156, -R186 ;  /* 0x800000ba9cb87221 */ /* 0x000fe20000010000 */
[----:B------:R-:W-:Y:S01]  /*3010*/  FMUL.FTZ R154, R13, R154 ;  /* 0x0000009a0d9a7220 */ /* 0x000fe20000410000 */
[----:B-----5:R-:W-:Y:S01]  /*3020*/  FADD.FTZ R159, R162, -R188 ;  /* 0x800000bca29f7221 */ /* 0x020fe20000010000 */
[----:B------:R-:W-:Y:S01]  /*3030*/  FADD.FTZ R162, R163, -R189 ;  /* 0x800000bda3a27221 */ /* 0x000fe20000010000 */
[----:B------:R-:W4:Y:S01]  /*3040*/  MUFU.EX2 R156, R219 ;  /* 0x000000db009c7308 */ /* 0x000f220000000800 */
[----:B------:R-:W-:Y:S01]  /*3050*/  FMUL.FTZ R155, R14, R155 ;  /* 0x0000009b0e9b7220 */ /* 0x000fe20000410000 */
[--C-:B--2---:R-:W-:Y:S01]  /*3060*/  FADD.FTZ R163, R166, -R190.reuse ;  /* 0x800000bea6a37221 */ /* 0x104fe20000010000 */
[--C-:B------:R-:W-:Y:S01]  /*3070*/  FADD.FTZ R166, R165, -R191.reuse ;  /* 0x800000bfa5a67221 */ /* 0x100fe20000010000 */
[----:B------:R-:W-:Y:S01]  /*3080*/  FADD.FTZ R167, R167, -R191 ;  /* 0x800000bfa7a77221 */ /* 0x000fe20000010000 */
[----:B------:R-:W-:Y:S01]  /*3090*/  FADD.FTZ R185, R164, -R190 ;  /* 0x800000bea4b97221 */ /* 0x000fe20000010000 */
[----:B------:R-:W-:Y:S01]  /*30a0*/  FADD.FTZ R165, R168, -R192 ;  /* 0x800000c0a8a57221 */ /* 0x000fe20000010000 */
[----:B------:R-:W-:Y:S01]  /*30b0*/  FMUL.FTZ R158, R19, R158 ;  /* 0x0000009e139e7220 */ /* 0x000fe20000410000 */
[----:B------:R-:W-:Y:S01]  /*30c0*/  FADD.FTZ R157, R157, -R187 ;  /* 0x800000bb9d9d7221 */ /* 0x000fe20000010000 */
[----:B------:R-:W-:Y:S01]  /*30d0*/  FADD.FTZ R164, R169, -R193 ;  /* 0x800000c1a9a47221 */ /* 0x000fe20000010000 */
[--C-:B------:R-:W-:Y:S01]  /*30e0*/  FADD.FTZ R168, R177, -R197.reuse ;  /* 0x800000c5b1a87221 */ /* 0x100fe20000010000 */
[----:B------:R-:W-:Y:S01]  /*30f0*/  FADD.FTZ R179, R179, -R197 ;  /* 0x800000c5b3b37221 */ /* 0x000fe20000010000 */
[----:B------:R-:W-:Y:S01]  /*3100*/  FMUL.FTZ R197, R15, R210 ;  /* 0x000000d20fc57220 */ /* 0x000fe20000410000 */
[----:B------:R-:W-:Y:S01]  /*3110*/  FADD.FTZ R160, R160, -R188 ;  /* 0x800000bca0a07221 */ /* 0x000fe20000010000 */
[----:B------:R-:W-:Y:S01]  /*3120*/  FADD.FTZ R161, R161, -R189 ;  /* 0x800000bda1a17221 */ /* 0x000fe20000010000 */
[----:B---3--:R-:W-:Y:S01]  /*3130*/  FADD.FTZ R187, R174, -R194 ;  /* 0x800000c2aebb7221 */ /* 0x008fe20000010000 */
[--C-:B------:R-:W-:Y:S01]  /*3140*/  FADD.FTZ R169, R176, -R196.reuse ;  /* 0x800000c4b0a97221 */ /* 0x100fe20000010000 */
[----:B------:R-:W-:Y:S01]  /*3150*/  F2FP.BF16.F32.PACK_AB R197, R197, R154 ;  /* 0x0000009ac5c5723e */ /* 0x000fe200000010ff */
[----:B------:R-:W-:Y:S01]  /*3160*/  FADD.FTZ R178, R178, -R196 ;  /* 0x800000c4b2b27221 */ /* 0x000fe20000010000 */
[----:B------:R-:W-:Y:S01]  /*3170*/  FMUL.FTZ R163, R20, R163 ;  /* 0x000000a314a37220 */ /* 0x000fe20000410000 */
[----:B------:R-:W-:Y:S01]  /*3180*/  FMUL.FTZ R154, R200, R167 ;  /* 0x000000a7c89a7220 */ /* 0x000fe20000410000 */
[----:B------:R-:W-:Y:S01]  /*3190*/  FADD.FTZ R170, R170, -R192 ;  /* 0x800000c0aaaa7221 */ /* 0x000fe20000010000 */
[----:B------:R-:W-:Y:S01]  /*31a0*/  FADD.FTZ R171, R171, -R193 ;  /* 0x800000c1abab7221 */ /* 0x000fe20000010000 */
[----:B------:R-:W-:Y:S01]  /*31b0*/  FADD.FTZ R172, R172, -R194 ;  /* 0x800000c2acac7221 */ /* 0x000fe20000010000 */
[--C-:B------:R-:W-:Y:S01]  /*31c0*/  FADD.FTZ R173, R173, -R195.reuse ;  /* 0x800000c3adad7221 */ /* 0x100fe20000010000 */
[----:B------:R-:W-:Y:S01]  /*31d0*/  FADD.FTZ R174, R175, -R195 ;  /* 0x800000c3afae7221 */ /* 0x000fe20000010000 */
[----:B------:R-:W-:Y:S01]  /*31e0*/  FMUL.FTZ R196, R5, R152 ;  /* 0x0000009805c47220 */ /* 0x000fe20000410000 */
[----:B------:R-:W-:Y:S01]  /*31f0*/  FMUL.FTZ R177, R6, R153 ;  /* 0x0000009906b17220 */ /* 0x000fe20000410000 */
[--C-:B------:R-:W-:Y:S01]  /*3200*/  FADD.FTZ R175, R180, -R198.reuse ;  /* 0x800000c6b4af7221 */ /* 0x100fe20000010000 */
[----:B------:R-:W-:Y:S01]  /*3210*/  FADD.FTZ R153, R182, -R198 ;  /* 0x800000c6b6997221 */ /* 0x000fe20000010000 */
[--C-:B------:R-:W-:Y:S01]  /*3220*/  FADD.FTZ R152, R181, -R199.reuse ;  /* 0x800000c7b5987221 */ /* 0x100fe20000010000 */
[----:B------:R-:W-:Y:S01]  /*3230*/  FADD.FTZ R183, R183, -R199 ;  /* 0x800000c7b7b77221 */ /* 0x000fe20000010000 */
        /* <DEDUP_REMOVED lines=20> */
[----:B-1----:R-:W-:Y:S01]  /*3380*/  FMUL.FTZ R178, R17, R178 ;  /* 0x000000b211b27220 */ /* 0x002fe20000410000 */
[----:B------:R-:W-:Y:S01]  /*3390*/  FMUL.FTZ R168, R207, R168 ;  /* 0x000000a8cfa87220 */ /* 0x000fe20000410000 */
[----:B----4-:R-:W-:Y:S01]  /*33a0*/  FMUL.FTZ R179, R156, R179 ;  /* 0x000000b39cb37220 */ /* 0x010fe20000410000 */
        /* <DEDUP_REMOVED lines=8> */
[----:B------:R-:W-:Y:S01]  /*3430*/  F2FP.BF16.F32.PACK_AB R193, R162, R159 ;  /* 0x0000009fa2c1723e */ /* 0x000fe200000010ff */
[----:B------:R-:W-:Y:S01]  /*3440*/  STSM.16.MT88.4 [R158+0x28800], R196 ;  /* 0x028800c49e007844 */ /* 0x000fe20000004200 */
        /* <DEDUP_REMOVED lines=10> */
[----:B------:R-:W-:Y:S02]  /*34f0*/  F2FP.BF16.F32.PACK_AB R187, R154, R153 ;  /* 0x000000999abb723e */ /* 0x000fe400000010ff */
[----:B------:R-:W-:Y:S01]  /*3500*/  F2FP.BF16.F32.PACK_AB R152, R6, R5 ;  /* 0x000000050698723e */ /* 0x000fe200000010ff */
[----:B------:R-:W-:Y:S01]  /*3510*/  IMAD R6, R224, 0x4000, R229 ;  /* 0x00004000e0067824 */ /* 0x000fe200078e02e5 */
[----:B------:R-:W-:Y:S01]  /*3520*/  F2FP.BF16.F32.PACK_AB R153, R15, R13 ;  /* 0x0000000d0f99723e */ /* 0x000fe200000010ff */
[----:B------:R1:W-:Y:S01]  /*3530*/  STSM.16.MT88.4 [R158+0x2a000], R184 ;  /* 0x02a000b89e007844 */ /* 0x0003e20000004200 */
[----:B------:R-:W-:-:S02]  /*3540*/  F2FP.BF16.F32.PACK_AB R154, R8, R7 ;  /* 0x00000007089a723e */ /* 0x000fc400000010ff */
[----:B------:R-:W-:Y:S02]  /*3550*/  F2FP.BF16.F32.PACK_AB R155, R19, R14 ;  /* 0x0000000e139b723e */ /* 0x000fe400000010ff */
[----:B------:R-:W-:Y:S02]  /*3560*/  F2FP.BF16.F32.PACK_AB R201, R202, R201 ;  /* 0x000000c9cac9723e */ /* 0x000fe400000010ff */
[----:B------:R-:W-:Y:S01]  /*3570*/  WARPGROUP.ARRIVE ;  /* 0x00000000000079c5 */ /* 0x000fe20000000000 */
[----:B------:R-:W-:Y:S02]  /*3580*/  F2FP.BF16.F32.PACK_AB R202, R16, R203 ;  /* 0x000000cb10ca723e */ /* 0x000fe400000010ff */
[----:B------:R-:W-:Y:S02]  /*3590*/  F2FP.BF16.F32.PACK_AB R203, R205, R204 ;  /* 0x000000cccdcb723e */ /* 0x000fe400000010ff */
[----:B------:R-:W-:Y:S01]  /*35a0*/  SHF.R.U32.HI R5, RZ, 0x4, R232 ;  /* 0x00000004ff057819 */ /* 0x000fe200000116e8 */
[----:B------:R-:W-:Y:S01]  /*35b0*/  HGMMA.64x128x16.F32.BF16 R88, R152, gdesc[UR4].tnspB, R88, gsb0 ;  /* 0x41e0000498587df0 */ /* 0x000fe20008001858 */
[----:B------:R-:W-:Y:S01]  /*35c0*/  UIADD3 UR6, UR6, 0x180, URZ ;  /* 0x0000018006067890 */ /* 0x000fe2000fffe03f */
[----:B------:R-:W-:-:S02]  /*35d0*/  R2UR UR7, R6 ;  /* 0x00000000060772ca */ /* 0x000fc400000e0000 */
[----:B------:R-:W-:-:S04]  /*35e0*/  LOP3.LUT R5, R5, 0x3fff, RZ, 0xc0, !PT ;  /* 0x00003fff05057812 */ /* 0x000fc800078ec0ff */
[----:B------:R-:W-:-:S05]  /*35f0*/  LOP3.LUT R5, R5, 0x10000, RZ, 0xfc, !PT ;  /* 0x0001000005057812 */ /* 0x000fca00078efcff */
[----:B------:R-:W-:Y:S02]  /*3600*/  IMAD R5, R4, 0x400, R5 ;  /* 0x0000040004057824 */ /* 0x000fe400078e0205 */
[----:B------:R-:W-:-:S03]  /*3610*/  USHF.R.U32.HI UR7, URZ, 0x4, UR7 ;  /* 0x000000043f077899 */ /* 0x000fc60008011607 */
[----:B------:R-:W-:Y:S01]  /*3620*/  R2UR UR5, R5 ;  /* 0x00000000050572ca */ /* 0x000fe200000e0000 */
[----:B------:R-:W-:Y:S01]  /*3630*/  ULOP3.LUT UR7, UR7, 0x3fff, URZ, 0xc0, !UPT ;  /* 0x00003fff07077892 */ /* 0x000fe2000f8ec03f */
[----:B------:R-:W-:Y:S02]  /*3640*/  WARPGROUP.DEPBAR.LE gsb0, 0x0 ;  /* 0x00008000000079c5 */ /* 0x000fe40000010000 */
[----:B------:R-:W-:Y:S02]  /*3650*/  F2FP.BF16.F32.PACK_AB R152, R10, R9 ;  /* 0x000000090a98723e */ /* 0x000fe400000010ff */
[----:B------:R-:W-:Y:S02]  /*3660*/  F2FP.BF16.F32.PACK_AB R153, R21, R18 ;  /* 0x000000121599723e */ /* 0x000fe400000010ff */
[----:B------:R-:W-:Y:S02]  /*3670*/  F2FP.BF16.F32.PACK_AB R154, R11, R12 ;  /* 0x0000000c0b9a723e */ /* 0x000fe400000010ff */
[----:B------:R-:W-:-:S02]  /*3680*/  F2FP.BF16.F32.PACK_AB R155, R200, R20 ;  /* 0x00000014c89b723e */ /* 0x000fc400000010ff */
[----:B------:R-:W-:Y:S02]  /*3690*/  F2FP.BF16.F32.PACK_AB R200, R23, R22 ;  /* 0x0000001617c8723e */ /* 0x000fe400000010ff */
[----:B------:R-:W-:-:S06]  /*36a0*/  WARPGROUP.ARRIVE ;  /* 0x00000000000079c5 */ /* 0x000fcc0000000000 */
[----:B------:R-:W-:Y:S01]  /*36b0*/  HGMMA.64x128x16.F32.BF16 R88, R152, gdesc[UR8].tnspB, R88, gsb0 ;  /* 0x41e0000898587df0 */ /* 0x000fe20008001858 */
[----:B------:R-:W-:Y:S01]  /*36c0*/  UMOV UR10, UR8 ;  /* 0x00000008000a7c82 */ /* 0x000fe20008000000 */
[----:B------:R-:W-:Y:S01]  /*36d0*/  UMOV UR11, 0x40000040 ;  /* 0x40000040000b7882 */ /* 0x000fe20000000000 */
[----:B------:R-:W-:Y:S01]  /*36e0*/  UMOV UR8, UR5 ;  /* 0x0000000500087c82 */ /* 0x000fe20008000000 */
[----:B------:R-:W-:Y:S02]  /*36f0*/  WARPGROUP.DEPBAR.LE gsb0, 0x0 ;  /* 0x00008000000079c5 */ /* 0x000fe40000010000 */
[----:B------:R-:W-:Y:S01]  /*3700*/  WARPGROUP.ARRIVE ;  /* 0x00000000000079c5 */ /* 0x000fe20000000000 */
[----:B------:R-:W-:Y:S02]  /*3710*/  F2FP.BF16.F32.PACK_AB R152, R207, R206 ;  /* 0x000000cecf98723e */ /* 0x000fe400000010ff */
[----:B------:R-:W-:Y:S02]  /*3720*/  F2FP.BF16.F32.PACK_AB R153, R156, R17 ;  /* 0x000000119c99723e */ /* 0x000fe400000010ff */
[----:B------:R-:W-:Y:S01]  /*3730*/  F2FP.BF16.F32.PACK_AB R154, R209, R208 ;  /* 0x000000d0d19a723e */ /* 0x000fe200000010ff */
[----:B------:R-:W-:Y:S01]  /*3740*/  HGMMA.64x128x16.F32.BF16 R88, R200, gdesc[UR8].tnspB, R88, gsb0 ;  /* 0x41e00008c8587df0 */ /* 0x000fe20008001858 */
[----:B------:R-:W-:Y:S01]  /*3750*/  F2FP.BF16.F32.PACK_AB R155, R221, R220 ;  /* 0x000000dcdd9b723e */ /* 0x000fe200000010ff */
[----:B------:R-:W-:Y:S01]  /*3760*/  UMOV UR10, UR6 ;  /* 0x00000006000a7c82 */ /* 0x000fe20008000000 */
[----:B------:R-:W-:Y:S01]  /*3770*/  UMOV UR11, 0x40000040 ;  /* 0x40000040000b7882 */ /* 0x000fe20000000000 */
[----:B------:R-:W-:-:S02]  /*3780*/  WARPGROUP.DEPBAR.LE gsb0, 0x0 ;  /* 0x00008000000079c5 */ /* 0x000fc40000010000 */
[----:B------:R-:W-:-:S06]  /*3790*/  WARPGROUP.ARRIVE ;  /* 0x00000000000079c5 */ /* 0x000fcc0000000000 */
[----:B------:R-:W-:Y:S01]  /*37a0*/  HGMMA.64x128x16.F32.BF16 R88, R152, gdesc[UR8].tnspB, R88, gsb0 ;  /* 0x41e0000898587df0 */ /* 0x000fe20008001858 */
[----:B------:R-:W-:Y:S01]  /*37b0*/  UMOV UR10, UR7 ;  /* 0x00000007000a7c82 */ /* 0x000fe20008000000 */
[----:B------:R-:W-:Y:S01]  /*37c0*/  UMOV UR11, 0x40000040 ;  /* 0x40000040000b7882 */ /* 0x000fe20000000000 */
        /* <DEDUP_REMOVED lines=8> */
[----:B-1----:R-:W-:-:S06]  /*3850*/  WARPGROUP.ARRIVE ;  /* 0x00000000000079c5 */ /* 0x002fcc0000000000 */
[----:B------:R-:W-:Y:S01]  /*3860*/  HGMMA.64x64x16.F32.BF16 R152, gdesc[UR8].tnspB, RZ, !UPT, gsb0 ;  /* 0x40e00000089879f0 */ /* 0x000fe2000c0018ff */
[----:B------:R-:W-:Y:S02]  /*3870*/  UIADD3 UR8, UR5, 0x2, URZ ;  /* 0x0000000205087890 */ /* 0x000fe4000fffe03f */
[----:B------:R-:W-:Y:S01]  /*3880*/  UIADD3 UR10, UR7, 0x80, URZ ;  /* 0x00000080070a7890 */ /* 0x000fe2000fffe03f */
[----:B------:R-:W-:Y:S01]  /*3890*/  UMOV UR9, 0x40000040 ;  /* 0x4000004000097882 */ /* 0x000fe20000000000 */
[----:B------:R-:W-:Y:S01]  /*38a0*/  UMOV UR11, 0x40000040 ;  /* 0x40000040000b7882 */ /* 0x000fe20000000000 */
[----:B------:R-:W-:Y:S02]  /*38b0*/  WARPGROUP.DEPBAR.LE gsb0, 0x0 ;  /* 0x00008000000079c5 */ /* 0x000fe40000010000 */
[----:B------:R-:W-:-:S06]  /*38c0*/  WARPGROUP.ARRIVE ;  /* 0x00000000000079c5 */ /* 0x000fcc0000000000 */
[----:B------:R-:W-:Y:S01]  /*38d0*/  HGMMA.64x64x16.F32.BF16 R152, gdesc[UR8].tnspB, R152, gsb0 ;  /* 0x40e00000089879f0 */ /* 0x000fe20008001898 */
        /* <DEDUP_REMOVED lines=41> */
[----:B------:R-:W-:Y:S03]  /*3b70*/  HGMMA.64x64x16.F32.BF16 R152, gdesc[UR8].tnspB, R152, gsb0 ;  /* 0x40e00000089879f0 */ /* 0x000fe60008001898 */
[----:B------:R-:W-:Y:S02]  /*3b80*/  WARPGROUP.DEPBAR.LE gsb0, 0x0 ;  /* 0x00008000000079c5 */ /* 0x000fe40000010000 */
[----:B------:R-:W-:Y:S05]  /*3b90*/  @!P6 BRA `(.L_x_1156) ;  /* 0x000000000004e947 */ /* 0x000fea0003800000 */
[----:B------:R-:W-:Y:S01]  /*3ba0*/  BPT.TRAP 0x1 ;  /* 0x000000040000795c */ /* 0x000fe20000300000 */
.L_x_1156:
[----:B------:R-:W-:Y:S01]  /*3bb0*/  R2UR UR5, R4 ;  /* 0x00000000040572ca */ /* 0x000fe200000e0000 */
[----:B------:R-:W-:Y:S01]  /*3bc0*/  VIADD R5, R0, 0x30840 ;  /* 0x0003084000057836 */ /* 0x000fe20000000000 */
[----:B------:R-:W-:Y:S01]  /*3bd0*/  ULOP3.LUT UR4, UR4, 0x2000000, URZ, 0xfc, !UPT ;  /* 0x0200000004047892 */ /* 0x000fe2000f8efc3f */
[----:B------:R-:W1:Y:S01]  /*3be0*/  S2R R6, SR_TID.X ;  /* 0x0000000000067919 */ /* 0x000e620000002100 */
[----:B------:R-:W-:Y:S02]  /*3bf0*/  UMOV UR7, 0x40000040 ;  /* 0x4000004000077882 */ /* 0x000fe40000000000 */
[----:B------:R-:W-:-:S04]  /*3c00*/  PRMT R5, RZ, 0x654, R5 ;  /* 0x00000654ff057816 */ /* 0x000fc80000000005 */
[----:B------:R2:W-:Y:S01]  /*3c10*/  SYNCS.ARRIVE.TRANS64.RED.A1T0 RZ, [R5+URZ], RZ ;  /* 0x000000ff05ff79a7 */ /* 0x0005e2000810043f */
[----:B------:R-:W-:Y:S02]  /*3c20*/  WARPGROUP.ARRIVE ;  /* 0x00000000000079c5 */ /* 0x000fe40000000000 */
[----:B------:R-:W-:-:S07]  /*3c30*/  ULEA UR4, UR5, UR4, 0xa ;  /* 0x0000000405047291 */ /* 0x000fce000f8e503f */
[----:B------:R-:W-:Y:S02]  /*3c40*/  UMOV UR6, UR4 ;  /* 0x0000000400067c82 */ /* 0x000fe40008000000 */
[----:B------:R-:W-:Y:S01]  /*3c50*/  HGMMA.64x128x16.F32.BF16 R24, R196, gdesc[UR4].tnspB, R24, gsb0 ;  /* 0x41e00004c4187df0 */ /* 0x000fe20008001818 */
[----:B------:R-:W-:Y:S01]  /*3c60*/  UIADD3 UR6, UR4, 0x80, URZ ;  /* 0x0000008004067890 */ /* 0x000fe2000fffe03f */
[----:B------:R-:W-:Y:S01]  /*3c70*/  UMOV UR7, 0x40000040 ;  /* 0x4000004000077882 */ /* 0x000fe20000000000 */
[----:B-1----:R-:W-:-:S05]  /*3c80*/  SHF.R.U32.HI R7, RZ, 0x7, R6 ;  /* 0x00000007ff077819 */ /* 0x002fca0000011606 */
[C---:B------:R-:W-:Y:S02]  /*3c90*/  VIADD R6, R7.reuse, 0x9 ;  /* 0x0000000907067836 */ /* 0x040fe40000000000 */
[----:B--2---:R-:W-:Y:S01]  /*3ca0*/  VIADD R5, R7, 0xc ;  /* 0x0000000c07057836 */ /* 0x004fe20000000000 */
        /* <DEDUP_REMOVED lines=15> */
[----:B------:R1:W-:Y:S06]  /*3da0*/  BAR.SYNC.DEFER_BLOCKING R6, 0xa0 ;  /* 0x000280060000751d */ /* 0x0003ec0000010000 */
        /* <DEDUP_REMOVED lines=17> */
.L_x_1157:
[----:B------:R-:W-:Y:S01]  /*3ec0*/  UIADD3 UR37, UR37, 0x1, URZ ;  /* 0x0000000125257890 */ /* 0x000fe2000fffe03f */
[----:B------:R-:W-:Y:S02]  /*3ed0*/  VIADD R0, R0, 0x30820 ;  /* 0x0003082000007836 */ /* 0x000fe40000000000 */
[----:B------:R-:W-:Y:S01]  /*3ee0*/  VIADD R4, R4, 0x1 ;  /* 0x0000000104047836 */ /* 0x000fe20000000000 */
[----:B------:R-:W-:Y:S02]  /*3ef0*/  UISETP.GE.AND UP0, UPT, UR37, UR36, UPT ;  /* 0x000000242500728c */ /* 0x000fe4000bf06270 */
[----:B------:R-:W-:Y:S02]  /*3f00*/  PRMT R0, RZ, 0x654, R0 ;  /* 0x00000654ff007816 */ /* 0x000fe40000000000 */
[C---:B------:R-:W-:Y:S02]  /*3f10*/  ISETP.NE.AND P0, PT, R4.reuse, 0x2, PT ;  /* 0x000000020400780c */ /* 0x040fe40003f05270 */
[----:B------:R-:W-:Y:S01]  /*3f20*/  PLOP3.LUT P1, PT, PT, PT, UP0, 0x80, 0x0 ;  /* 0x000000000000781c */ /* 0x000fe20003f2f008 */
[----:B------:R2:W-:Y:S01]  /*3f30*/  SYNCS.ARRIVE.TRANS64.RED.A1T0 RZ, [R0+URZ], RZ ;  /* 0x000000ff00ff79a7 */ /* 0x0005e2000810043f */
[----:B------:R-:W-:-:S02]  /*3f40*/  SEL R4, R4, RZ, P0 ;  /* 0x000000ff04047207 */ /* 0x000fc40000000000 */
[----:B--2---:R-:W-:-:S04]  /*3f50*/  SEL R0, RZ, 0x1, P0 ;  /* 0x00000001ff007807 */ /* 0x004fc80000000000 */
[----:B------:R-:W-:-:S05]  /*3f60*/  LOP3.LUT R223, R223, R0, RZ, 0x3c, !PT ;  /* 0x00000000dfdf7212 */ /* 0x000fca00078e3cff */
        /* <DEDUP_REMOVED lines=67> */
.L_x_1140:
[----:B------:R-:W-:Y:S05]  /*43a0*/  @P0 BRA `(.L_x_1159) ;  /* 0x0000000c00a80947 */ /* 0x000fea0003800000 */
[----:B------:R-:W2:Y:S01]  /*43b0*/  S2UR UR4, SR_CgaCtaId ;  /* 0x00000000000479c3 */ /* 0x000ea20000008800 */
[----:B------:R-:W-:Y:S02]  /*43c0*/  UMOV UR36, 0x400 ;  /* 0x0000040000247882 */ /* 0x000fe40000000000 */
[----:B--2---:R-:W-:-:S06]  /*43d0*/  ULEA UR36, UR4, UR36, 0x18 ;  /* 0x0000002404247291 */ /* 0x004fcc000f8ec03f */
[----:B------:R-:W-:-:S05]  /*43e0*/  IMAD.U32 R16, RZ, RZ, UR36 ;  /* 0x00000024ff107e24 */ /* 0x000fca000f8e00ff */
[----:B------:R-:W-:-:S13]  /*43f0*/  LOP3.LUT P0, RZ, R16, 0x3ff, RZ, 0xc0, !PT ;  /* 0x000003ff10ff7812 */ /* 0x000fda000780c0ff */
[----:B------:R-:W-:Y:S05]  /*4400*/  @!P0 BRA `(.L_x_1160) ;  /* 0x0000000000408947 */ /* 0x000fea0003800000 */
[----:B------:R-:W-:Y:S01]  /*4410*/  MOV R0, 0x0 ;  /* 0x0000000000007802 */ /* 0x000fe20000000f00 */
[----:B------:R-:W-:Y:S01]  /*4420*/  ULDC.64 UR4, c[0x4][0x90] ;  /* 0x0100240000047ab9 */ /* 0x000fe20000000a00 */
[----:B------:R-:W-:Y:S01]  /*4430*/  ULDC.64 UR6, c[0x4][0x98] ;  /* 0x0100260000067ab9 */ /* 0x000fe20000000a00 */
[----:B------:R-:W-:Y:S01]  /*4440*/  IMAD.U32 R4, RZ, RZ, UR4 ;  /* 0x00000004ff047e24 */ /* 0x000fe2000f8e00ff */
[----:B-1----:R1:W2:Y:S01]  /*4450*/  LDC.64 R2, c[0x4][R0] ;  /* 0x0100000000027b82 */ /* 0x0022a20000000a00 */
        /* <DEDUP_REMOVED lines=11> */
.L_x_1160:
[----:B------:R-:W-:-:S06]  /*4510*/  UIADD3 UR4, UR36, 0x8000, URZ ;  /* 0x0000800024047890 */ /* 0x000fcc000fffe03f */
        /* <DEDUP_REMOVED lines=19> */
.L_x_1161:
        /* <DEDUP_REMOVED lines=18> */
.L_x_1162:
        /* <DEDUP_REMOVED lines=18> */
.L_x_1163:
[----:B------:R-:W2:Y:S01]  /*4890*/  S2R R0, SR_TID.X ;  /* 0x0000000000007919 */ /* 0x000ea20000002100 */
[----:B------:R-:W-:Y:S02]  /*48a0*/  F2FP.BF16.F32.PACK_AB R88, R89, R88 ;  /* 0x000000585958723e */ /* 0x000fe400000010ff */
[----:B------:R-:W-:Y:S01]  /*48b0*/  F2FP.BF16.F32.PACK_AB R89, R91, R90 ;  /* 0x0000005a5b59723e */ /* 0x000fe200000010ff */
[----:B------:R-:W-:Y:S01]  /*48c0*/  BAR.SYNC.DEFER_BLOCKING 0x1, 0x100 ;  /* 0x0044000000007b1d */ /* 0x000fe20000010000 */
        /* <DEDUP_REMOVED lines=14> */
[----:B--2---:R-:W-:Y:S01]  /*49b0*/  VIADD R7, R0, 0xffffff80 ;  /* 0xffffff8000077836 */ /* 0x004fe20000000000 */
[----:B------:R-:W-:Y:S02]  /*49c0*/  F2FP.BF16.F32.PACK_AB R115, R119, R118 ;  /* 0x000000767773723e */ /* 0x000fe400000010ff */
[----:B------:R-:W-:-:S02]  /*49d0*/  F2FP.BF16.F32.PACK_AB R121, R123, R122 ;  /* 0x0000007a7b79723e */ /* 0x000fc400000010ff */
[----:B------:R-:W-:Y:S02]  /*49e0*/  SHF.R.S32.HI R2, RZ, 0x1f, R7 ;  /* 0x0000001fff027819 */ /* 0x000fe40000011407 */
[----:B------:R-:W-:Y:S02]  /*49f0*/  F2FP.BF16.F32.PACK_AB R128, R129, R128 ;  /* 0x000000808180723e */ /* 0x000fe400000010ff */
[CC--:B------:R-:W-:Y:S02]  /*4a00*/  LEA.HI R4, R2.reuse, R7.reuse, RZ, 0x4 ;  /* 0x0000000702047211 */ /* 0x0c0fe400078f20ff */
[----:B------:R-:W-:Y:S02]  /*4a10*/  LEA.HI R2, R2, R7, RZ, 0x5 ;  /* 0x0000000702027211 */ /* 0x000fe400078f28ff */
[----:B------:R-:W-:Y:S02]  /*4a20*/  LOP3.LUT R0, R4, 0xfffffff0, RZ, 0xc0, !PT ;  /* 0xfffffff004007812 */ /* 0x000fe400078ec0ff */
[----:B------:R-:W-:-:S02]  /*4a30*/  SHF.R.S32.HI R4, RZ, 0x4, R4 ;  /* 0x00000004ff047819 */ /* 0x000fc40000011404 */
[----:B-1----:R-:W-:Y:S01]  /*4a40*/  SHF.R.S32.HI R6, RZ, 0x5, R2 ;  /* 0x00000005ff067819 */ /* 0x002fe20000011402 */
[----:B------:R-:W-:Y:S01]  /*4a50*/  IMAD.IADD R0, R7, 0x1, -R0 ;  /* 0x0000000107007824 */ /* 0x000fe200078e0a00 */
[----:B------:R-:W-:Y:S01]  /*4a60*/  F2FP.BF16.F32.PACK_AB R122, R125, R124 ;  /* 0x0000007c7d7a723e */ /* 0x000fe200000010ff */
[----:B------:R-:W-:Y:S01]  /*4a70*/  IMAD.SHL.U32 R7, R4, 0x8, RZ ;  /* 0x0000000804077824 */ /* 0x000fe200078e00ff */
[----:B------:R-:W-:Y:S01]  /*4a80*/  F2FP.BF16.F32.PACK_AB R123, R127, R126 ;  /* 0x0000007e7f7b723e */ /* 0x000fe200000010ff */
[----:B------:R-:W-:Y:S01]  /*4a90*/  IMAD.MOV.U32 R2, RZ, RZ, 0x40 ;  /* 0x00000040ff027424 */ /* 0x000fe200078e00ff */
[----:B------:R-:W-:Y:S02]  /*4aa0*/  SHF.R.S32.HI R3, RZ, 0x1f, R0 ;  /* 0x0000001fff037819 */ /* 0x000fe40000011400 */
[----:B------:R-:W-:Y:S02]  /*4ab0*/  F2FP.BF16.F32.PACK_AB R129, R131, R130 ;  /* 0x000000828381723e */ /* 0x000fe400000010ff */
[----:B------:R-:W-:-:S02]  /*4ac0*/  LEA.HI R3, R3, R0, RZ, 0x3 ;  /* 0x0000000003037211 */ /* 0x000fc400078f18ff */
[----:B------:R-:W-:Y:S02]  /*4ad0*/  F2FP.BF16.F32.PACK_AB R136, R137, R136 ;  /* 0x000000888988723e */ /* 0x000fe400000010ff */
[C---:B------:R-:W-:Y:S01]  /*4ae0*/  LOP3.LUT R5, R3.reuse, 0xfffffff8, RZ, 0xc0, !PT ;  /* 0xfffffff803057812 */ /* 0x040fe200078ec0ff */
[----:B------:R-:W-:Y:S01]  /*4af0*/  IMAD.SHL.U32 R3, R3, 0x40, RZ ;  /* 0x0000004003037824 */ /* 0x000fe200078e00ff */
[----:B------:R-:W-:Y:S02]  /*4b00*/  F2FP.BF16.F32.PACK_AB R130, R133, R132 ;  /* 0x000000848582723e */ /* 0x000fe400000010ff */
[----:B------:R-:W-:Y:S01]  /*4b10*/  F2FP.BF16.F32.PACK_AB R131, R135, R134 ;  /* 0x000000868783723e */ /* 0x000fe200000010ff */
[----:B------:R-:W-:Y:S01]  /*4b20*/  IMAD.IADD R5, R0, 0x1, -R5 ;  /* 0x0000000100057824 */ /* 0x000fe200078e0a05 */
[----:B------:R-:W-:Y:S02]  /*4b30*/  LOP3.LUT R3, R3, 0x7ffffe00, RZ, 0xc0, !PT ;  /* 0x7ffffe0003037812 */ /* 0x000fe400078ec0ff */
[----:B------:R-:W-:Y:S01]  /*4b40*/  F2FP.BF16.F32.PACK_AB R137, R139, R138 ;  /* 0x0000008a8b89723e */ /* 0x000fe200000010ff */
[C---:B------:R-:W-:Y:S01]  /*4b50*/  IMAD.SHL.U32 R0, R5.reuse, 0x40, RZ ;  /* 0x0000004005007824 */ /* 0x040fe200078e00ff */
[----:B------:R-:W-:Y:S01]  /*4b60*/  R2P PR, R5, 0x6 ;  /* 0x0000000605007804 */ /* 0x000fe20000000000 */
[----:B------:R-:W-:Y:S01]  /*4b70*/  IMAD R3, R6, 0x400, R3 ;  /* 0x0000040006037824 */ /* 0x000fe200078e0203 */
[----:B------:R-:W-:Y:S01]  /*4b80*/  F2FP.BF16.F32.PACK_AB R144, R145, R144 ;  /* 0x000000909190723e */ /* 0x000fe200000010ff */
[----:B------:R-:W1:Y:S01]  /*4b90*/  SHFL.IDX PT, R5, R6, RZ, 0x1f ;  /* 0x00001fff06057589 */ /* 0x000e6200000e0000 */
[----:B------:R-:W-:-:S02]  /*4ba0*/  LOP3.LUT R0, R0, 0x1c0, RZ, 0xc0, !PT ;  /* 0x000001c000007812 */ /* 0x000fc400078ec0ff */
[----:B------:R-:W-:Y:S02]  /*4bb0*/  SEL R2, R2, 0xffffffc0, !P2 ;  /* 0xffffffc002027807 */ /* 0x000fe40005000000 */
[----:B------:R-:W-:Y:S02]  /*4bc0*/  LOP3.LUT R7, R0, 0x8, R7, 0xf8, !PT ;  /* 0x0000000800077812 */ /* 0x000fe400078ef807 */
[----:B------:R-:W-:Y:S02]  /*4bd0*/  SHF.R.U32.HI R0, RZ, 0x3, R0 ;  /* 0x00000003ff007819 */ /* 0x000fe40000011600 */
[----:B------:R-:W-:Y:S02]  /*4be0*/  F2FP.BF16.F32.PACK_AB R138, R141, R140 ;  /* 0x0000008c8d8a723e */ /* 0x000fe400000010ff */
[----:B------:R-:W-:Y:S02]  /*4bf0*/  LOP3.LUT R0, R7, R0, RZ, 0x3c, !PT ;  /* 0x0000000007007212 */ /* 0x000fe400078e3cff */
[----:B------:R-:W-:-:S02]  /*4c00*/  F2FP.BF16.F32.PACK_AB R139, R143, R142 ;  /* 0x0000008e8f8b723e */ /* 0x000fc400000010ff */
[----:B------:R-:W-:Y:S01]  /*4c10*/  F2FP.BF16.F32.PACK_AB R145, R147, R146 ;  /* 0x000000929391723e */ /* 0x000fe200000010ff */
[----:B------:R-:W-:Y:S01]  /*4c20*/  IMAD.IADD R0, R0, 0x1, R3 ;  /* 0x0000000100007824 */ /* 0x000fe200078e0203 */
[----:B------:R-:W-:Y:S01]  /*4c30*/  F2FP.BF16.F32.PACK_AB R24, R25, R24 ;  /* 0x000000181918723e */ /* 0x000fe200000010ff */
[----:B------:R-:W-:Y:S01]  /*4c40*/  IMAD.MOV.U32 R3, RZ, RZ, 0x20 ;  /* 0x00000020ff037424 */ /* 0x000fe200078e00ff */
[----:B------:R-:W-:Y:S02]  /*4c50*/  F2FP.BF16.F32.PACK_AB R146, R149, R148 ;  /* 0x000000949592723e */ /* 0x000fe400000010ff */
[----:B------:R-:W-:Y:S02]  /*4c60*/  LEA R0, R0, UR36, 0x1 ;  /* 0x0000002400007c11 */ /* 0x000fe4000f8e08ff */
[----:B------:R-:W-:Y:S02]  /*4c70*/  SEL R3, R3, 0xffffffe0, !P1 ;  /* 0xffffffe003037807 */ /* 0x000fe40004800000 */
[--C-:B------:R-:W-:Y:S01]  /*4c80*/  IADD3 R4, R2, 0x8000, R0.reuse ;  /* 0x0000800002047810 */ /* 0x100fe20007ffe000 */
[----:B------:R2:W-:Y:S01]  /*4c90*/  STSM.16.M88.4 [R0+0x8000], R88 ;  /* 0x0080005800007844 */ /* 0x0005e20000000200 */
[----:B------:R-:W-:-:S02]  /*4ca0*/  IADD3 R3, R3, 0x8000, R0 ;  /* 0x0000800003037810 */ /* 0x000fc40007ffe000 */
[----:B------:R-:W-:Y:S02]  /*4cb0*/  F2FP.BF16.F32.PACK_AB R147, R151, R150 ;  /* 0x000000969793723e */ /* 0x000fe400000010ff */
[----:B------:R-:W-:Y:S01]  /*4cc0*/  F2FP.BF16.F32.PACK_AB R25, R27, R26 ;  /* 0x0000001a1b19723e */ /* 0x000fe200000010ff */
[----:B------:R-:W-:Y:S01]  /*4cd0*/  IMAD.IADD R2, R3, 0x1, R2 ;  /* 0x0000000103027824 */ /* 0x000fe200078e0202 */
[----:B------:R2:W-:Y:S01]  /*4ce0*/  STSM.16.M88.4 [R3], R96 ;  /* 0x0000006003007844 */ /* 0x0005e20000000200 */
[----:B------:R-:W-:Y:S02]  /*4cf0*/  F2FP.BF16.F32.PACK_AB R32, R33, R32 ;  /* 0x000000202120723e */ /* 0x000fe400000010ff */
[----:B------:R-:W-:Y:S01]  /*4d00*/  F2FP.BF16.F32.PACK_AB R26, R29, R28 ;  /* 0x0000001c1d1a723e */ /* 0x000fe200000010ff */
[----:B------:R2:W-:Y:S01]  /*4d10*/  STSM.16.M88.4 [R4], R104 ;  /* 0x0000006804007844 */ /* 0x0005e20000000200 */
[----:B------:R-:W-:Y:S02]  /*4d20*/  F2FP.BF16.F32.PACK_AB R27, R31, R30 ;  /* 0x0000001e1f1b723e */ /* 0x000fe400000010ff */
[----:B------:R-:W-:Y:S01]  /*4d30*/  F2FP.BF16.F32.PACK_AB R33, R35, R34 ;  /* 0x000000222321723e */ /* 0x000fe200000010ff */
[----:B------:R2:W-:Y:S01]  /*4d40*/  STSM.16.M88.4 [R2], R112 ;  /* 0x0000007002007844 */ /* 0x0005e20000000200 */
[----:B------:R-:W-:-:S02]  /*4d50*/  F2FP.BF16.F32.PACK_AB R40, R41, R40 ;  /* 0x000000282928723e */ /* 0x000fc400000010ff */
[----:B------:R-:W-:Y:S01]  /*4d60*/  F2FP.BF16.F32.PACK_AB R34, R37, R36 ;  /* 0x000000242522723e */ /* 0x000fe200000010ff */
[----:B------:R2:W-:Y:S01]  /*4d70*/  STSM.16.M88.4 [R0+0xc000], R120 ;  /* 0x00c0007800007844 */ /* 0x0005e20000000200 */
[----:B------:R-:W-:Y:S02]  /*4d80*/  F2FP.BF16.F32.PACK_AB R35, R39, R38 ;  /* 0x000000262723723e */ /* 0x000fe400000010ff */
[----:B------:R-:W-:Y:S01]  /*4d90*/  F2FP.BF16.F32.PACK_AB R41, R43, R42 ;  /* 0x0000002a2b29723e */ /* 0x000fe200000010ff */
[----:B------:R2:W-:Y:S01]  /*4da0*/  STSM.16.M88.4 [R3+0x4000], R128 ;  /* 0x0040008003007844 */ /* 0x0005e20000000200 */
[----:B------:R-:W-:Y:S02]  /*4db0*/  F2FP.BF16.F32.PACK_AB R48, R49, R48 ;  /* 0x000000303130723e */ /* 0x000fe400000010ff */
[----:B------:R-:W-:Y:S01]  /*4dc0*/  F2FP.BF16.F32.PACK_AB R42, R45, R44 ;  /* 0x0000002c2d2a723e */ /* 0x000fe200000010ff */
[----:B------:R2:W-:Y:S01]  /*4dd0*/  STSM.16.M88.4 [R4+0x4000], R136 ;  /* 0x0040008804007844 */ /* 0x0005e20000000200 */
[----:B------:R-:W-:-:S02]  /*4de0*/  F2FP.BF16.F32.PACK_AB R43, R47, R46 ;  /* 0x0000002e2f2b723e */ /* 0x000fc400000010ff */
[----:B------:R-:W-:Y:S01]  /*4df0*/  F2FP.BF16.F32.PACK_AB R49, R51, R50 ;  /* 0x000000323331723e */ /* 0x000fe200000010ff */
[----:B------:R2:W-:Y:S01]  /*4e00*/  STSM.16.M88.4 [R2+0x4000], R144 ;  /* 0x0040009002007844 */ /* 0x0005e20000000200 */
        /* <DEDUP_REMOVED lines=13> */
[----:B------:R-:W-:Y:S01]  /*4ee0*/  F2FP.BF16.F32.PACK_AB R66, R69, R68 ;  /* 0x000000444542723e */ /* 0x000fe200000010ff */
[----:B------:R2:W-:Y:S01]  /*4ef0*/  STSM.16.M88.4 [R0+0x4000], R56 ;  /* 0x0040003800007844 */ /* 0x0005e20000000200 */
[----:B------:R-:W-:-:S02]  /*4f00*/  F2FP.BF16.F32.PACK_AB R67, R71, R70 ;  /* 0x000000464743723e */ /* 0x000fc400000010ff */
[----:B------:R-:W-:Y:S02]  /*4f10*/  F2FP.BF16.F32.PACK_AB R73, R75, R74 ;  /* 0x0000004a4b49723e */ /* 0x000fe400000010ff */
[----:B------:R-:W-:Y:S01]  /*4f20*/  F2FP.BF16.F32.PACK_AB R80, R81, R80 ;  /* 0x000000505150723e */ /* 0x000fe200000010ff */
[----:B------:R2:W-:Y:S01]  /*4f30*/  STSM.16.M88.4 [R3+-0x4000], R64 ;  /* 0xffc0004003007844 */ /* 0x0005e20000000200 */
[----:B------:R-:W-:Y:S02]  /*4f40*/  F2FP.BF16.F32.PACK_AB R74, R77, R76 ;  /* 0x0000004c4d4a723e */ /* 0x000fe400000010ff */
[----:B------:R-:W-:Y:S02]  /*4f50*/  F2FP.BF16.F32.PACK_AB R75, R79, R78 ;  /* 0x0000004e4f4b723e */ /* 0x000fe400000010ff */
[----:B------:R-:W-:Y:S02]  /*4f60*/  F2FP.BF16.F32.PACK_AB R81, R83, R82 ;  /* 0x000000525351723e */ /* 0x000fe400000010ff */
[----:B------:R-:W-:Y:S01]  /*4f70*/  F2FP.BF16.F32.PACK_AB R82, R85, R84 ;  /* 0x000000545552723e */ /* 0x000fe200000010ff */
[----:B------:R2:W-:Y:S01]  /*4f80*/  STSM.16.M88.4 [R4+-0x4000], R72 ;  /* 0xffc0004804007844 */ /* 0x0005e20000000200 */
[----:B------:R-:W-:-:S02]  /*4f90*/  F2FP.BF16.F32.PACK_AB R83, R87, R86 ;  /* 0x000000565753723e */ /* 0x000fc400000010ff */
[----:B-1----:R-:W-:-:S03]  /*4fa0*/  ISETP.NE.AND P0, PT, R5, 0x7, PT ;  /* 0x000000070500780c */ /* 0x002fc60003f05270 */
[----:B------:R2:W-:Y:S01]  /*4fb0*/  STSM.16.M88.4 [R2+-0x4000], R80 ;  /* 0xffc0005002007844 */ /* 0x0005e20000000200 */
[----:B------:R-:W-:Y:S01]  /*4fc0*/  @!PT LDS RZ, [RZ] ;  /* 0x00000000fffff984 */ /* 0x000fe20000000800 */
[----:B------:R-:W-:Y:S01]  /*4fd0*/  @!PT LDS RZ, [RZ] ;  /* 0x00000000fffff984 */ /* 0x000fe20000000800 */
[----:B------:R-:W-:Y:S01]  /*4fe0*/  @!PT LDS RZ, [RZ] ;  /* 0x00000000fffff984 */ /* 0x000fe20000000800 */
[----:B------:R1:W-:Y:S06]  /*4ff0*/  MEMBAR.ALL.CTA ;  /* 0x0000000000007992 */ /* 0x0003ec0000008000 */
[----:B-1----:R-:W1:Y:S02]  /*5000*/  FENCE.VIEW.ASYNC.S ;  /* 0x00000000000073c6 */ /* 0x002e640000000000 */
[----:B-1----:R-:W-:Y:S06]  /*5010*/  BAR.ARV 0x1, 0x120 ;  /* 0x0044800000007b1d */ /* 0x002fec0000002000 */
[----:B------:R-:W-:Y:S05]  /*5020*/  @P0 BRA `(.L_x_1164) ;  /* 0x0000000000800947 */ /* 0x000fea0003800000 */
[----:B------:R-:W-:Y:S01]  /*5030*/  BAR.SYNC.DEFER_BLOCKING 0x1, 0x120 ;  /* 0x0044800000007b1d */ /* 0x000fe20000010000 */
[----:B------:R-:W-:-:S05]  /*5040*/  ELECT P0, URZ, PT ;  /* 0x00000000003f782f */ /* 0x000fca0003800000 */
[----:B------:R-:W-:Y:S08]  /*5050*/  BSSY B0, `(.L_x_1164) ;  /* 0x000001d000007945 */ /* 0x000ff00003800000 */
[----:B------:R-:W-:Y:S05]  /*5060*/  @!P0 BRA `(.L_x_1165) ;  /* 0x00000000006c8947 */ /* 0x000fea0003800000 */
[----:B------:R-:W1:Y:S01]  /*5070*/  S2UR UR10, SR_CTAID.X ;  /* 0x00000000000a79c3 */ /* 0x000e620000002500 */
[----:B------:R-:W-:Y:S01]  /*5080*/  ULDC.64 UR6, c[0x0][0x198] ;  /* 0x0000660000067ab9 */ /* 0x000fe20000000a00 */
[----:B------:R-:W-:Y:S02]  /*5090*/  UIADD3 UR8, UR36, 0x8000, URZ ;  /* 0x0000800024087890 */ /* 0x000fe4000fffe03f */
[----:B------:R-:W-:Y:S02]  /*50a0*/  UIADD3 UR4, UP0, UR6, 0x770, URZ ;  /* 0x0000077006047890 */ /* 0x000fe4000ff1e03f */
[----:B------:R-:W-:Y:S02]  /*50b0*/  UIADD3 UR6, UP1, UR6, 0x670, URZ ;  /* 0x0000067006067890 */ /* 0x000fe4000ff3e03f */
[----:B------:R-:W3:Y:S01]  /*50c0*/  S2UR UR11, SR_CTAID.Y ;  /* 0x00000000000b79c3 */ /* 0x000ee20000002600 */
[----:B------:R-:W-:Y:S02]  /*50d0*/  UIADD3.X UR5, URZ, UR7, URZ, UP0, !UPT ;  /* 0x000000073f057290 */ /* 0x000fe400087fe43f */
[----:B------:R-:W-:-:S02]  /*50e0*/  UIADD3 UR24, UR36, 0xc000, URZ ;  /* 0x0000c00024187890 */ /* 0x000fc4000fffe03f */
[----:B------:R-:W-:Y:S02]  /*50f0*/  UIADD3.X UR7, URZ, UR7, URZ, UP1, !UPT ;  /* 0x000000073f077290 */ /* 0x000fe40008ffe43f */
[----:B------:R-:W-:Y:S01]  /*5100*/  UIADD3 UR16, UR36, 0x4000, URZ ;  /* 0x0000400024107890 */ /* 0x000fe2000fffe03f */
[----:B------:R-:W4:Y:S01]  /*5110*/  S2UR UR12, SR_CTAID.Z ;  /* 0x00000000000c79c3 */ /* 0x000f220000002700 */
[----:B------:R-:W-:Y:S01]  /*5120*/  UMOV UR9, URZ ;  /* 0x0000003f00097c82 */ /* 0x000fe20008000000 */
[----:B------:R-:W-:Y:S01]  /*5130*/  UMOV UR25, 0x40 ;  /* 0x0000004000197882 */ /* 0x000fe20000000000 */
[----:B------:R-:W-:Y:S01]  /*5140*/  UMOV UR17, 0x40 ;  /* 0x0000004000117882 */ /* 0x000fe20000000000 */
[----:B-1----:R-:W-:-:S07]  /*5150*/  USHF.L.U32 UR10, UR10, 0x7, URZ ;  /* 0x000000070a0a7899 */ /* 0x002fce000800063f */
[----:B------:R-:W-:Y:S01]  /*5160*/  UMOV UR26, UR10 ;  /* 0x0000000a001a7c82 */ /* 0x000fe20008000000 */
[----:B---3--:R-:W-:Y:S01]  /*5170*/  UMOV UR27, UR11 ;  /* 0x0000000b001b7c82 */ /* 0x008fe20008000000 */
[----:B------:R-:W-:Y:S01]  /*5180*/  UMOV UR19, UR11 ;  /* 0x0000000b00137c82 */ /* 0x000fe20008000000 */
[----:B------:R-:W-:Y:S01]  /*5190*/  UMOV UR18, UR10 ;  /* 0x0000000a00127c82 */ /* 0x000fe20008000000 */
[----:B----4-:R-:W-:Y:S01]  /*51a0*/  UMOV UR28, UR12 ;  /* 0x0000000c001c7c82 */ /* 0x010fe20008000000 */
[----:B------:R1:W-:Y:S01]  /*51b0*/  UTMASTG.4D [UR8], [UR4] ;  /* 0x00000008040073b5 */ /* 0x0003e20008018000 */
[----:B------:R-:W-:Y:S01]  /*51c0*/  UMOV UR20, UR12 ;  /* 0x0000000c00147c82 */ /* 0x000fe20008000000 */
[----:B------:R3:W-:Y:S01]  /*51d0*/  UTMASTG.4D [UR24], [UR4] ;  /* 0x00000018040073b5 */ /* 0x0007e20008018000 */
[----:B-1----:R-:W-:Y:S02]  /*51e0*/  UMOV UR8, UR36 ;  /* 0x0000002400087c82 */ /* 0x002fe40008000000 */
[----:B------:R3:W-:Y:S01]  /*51f0*/  UTMASTG.4D [UR8], [UR6] ;  /* 0x00000008060073b5 */ /* 0x0007e20008018000 */
[----:B------:R3:W-:Y:S02]  /*5200*/  UTMASTG.4D [UR16], [UR6] ;  /* 0x00000010060073b5 */ /* 0x0007e40008018000 */
[----:B---3--:R0:W-:Y:S02]  /*5210*/  UTMACMDFLUSH ;  /* 0x00000000000079b7 */ /* 0x0081e40000000000 */
.L_x_1165:
[----:B------:R-:W-:Y:S05]  /*5220*/  BSYNC B0 ;  /* 0x0000000000007941 */ /* 0x000fea0003800000 */
.L_x_1164:
[----:B------:R-:W-:-:S04]  /*5230*/  DEPBAR.LE SB0, 0x0 ;  /* 0x000080000000791a */ /* 0x000fc80000000000 */
[----:B------:R-:W-:Y:S05]  /*5240*/  BRA `(.L_x_1138) ;  /* 0x0000004000a87947 */ /* 0x000fea0003800000 */
.L_x_1159:
[----:B------:R-:W2:Y:S01]  /*5250*/  S2R R0, SR_TID.X ;  /* 0x0000000000007919 */ /* 0x000ea20000002100 */
[----:B------:R-:W3:Y:S01]  /*5260*/  S2UR UR11, SR_CTAID.Y ;  /* 0x00000000000b79c3 */ /* 0x000ee20000002600 */
[----:B------:R-:W-:Y:S01]  /*5270*/  ULDC.64 UR4, c[0x0][0x208] ;  /* 0x0000820000047ab9 */ /* 0x000fe20000000a00 */
[----:B------:R-:W-:Y:S01]  /*5280*/  BSSY B0, `(.L_x_1166) ;  /* 0x0000033000007945 */ /* 0x000fe20003800000 */
[----:B------:R-:W4:Y:S05]  /*5290*/  S2R R11, SR_CTAID.X ;  /* 0x00000000000b7919 */ /* 0x000f2a0000002500 */
[----:B-1----:R-:W1:Y:S08]  /*52a0*/  LDC.64 R4, c[0x0][0x820] ;  /* 0x00020800ff047b82 */ /* 0x002e700000000a00 */
[----:B------:R-:W4:Y:S08]  /*52b0*/  LDC.64 R20, c[0x0][0x808] ;  /* 0x00020200ff147b82 */ /* 0x000f300000000a00 */
[----:B------:R-:W5:Y:S01]  /*52c0*/  S2UR UR10, SR_CTAID.Z ;  /* 0x00000000000a79c3 */ /* 0x000f620000002700 */
[----:B---3--:R-:W-:Y:S01]  /*52d0*/  USHF.R.S32.HI UR7, URZ, 0x1f, UR11 ;  /* 0x0000001f3f077899 */ /* 0x008fe2000801140b */
[----:B--2---:R-:W-:-:S06]  /*52e0*/  VIADD R3, R0, 0xffffff80 ;  /* 0xffffff8000037836 */ /* 0x004fcc0000000000 */
[----:B------:R-:W2:Y:S01]  /*52f0*/  LDC.64 R12, c[0x0][0x828] ;  /* 0x00020a00ff0c7b82 */ /* 0x000ea20000000a00 */
[----:B------:R-:W-:-:S04]  /*5300*/  SHF.R.S32.HI R0, RZ, 0x1f, R3 ;  /* 0x0000001fff007819 */ /* 0x000fc80000011403 */
[----:B------:R-:W-:Y:S01]  /*5310*/  LEA.HI R8, R0, R3, RZ, 0x4 ;  /* 0x0000000300087211 */ /* 0x000fe200078f20ff */
[----:B----4-:R-:W-:Y:S02]  /*5320*/  IMAD R17, R11, -0x80, R20 ;  /* 0xffffff800b117824 */ /* 0x010fe400078e0214 */
[----:B------:R-:W3:Y:S01]  /*5330*/  LDC.64 R18, c[0x0][0x850] ;  /* 0x00021400ff127b82 */ /* 0x000ee20000000a00 */
[----:B------:R-:W-:Y:S01]  /*5340*/  LOP3.LUT R0, R8, 0x1ffffff0, RZ, 0xc0, !PT ;  /* 0x1ffffff008007812 */ /* 0x000fe200078ec0ff */
[----:B-----5:R-:W-:-:S04]  /*5350*/  USHF.R.S32.HI UR6, URZ, 0x1f, UR10 ;  /* 0x0000001f3f067899 */ /* 0x020fc8000801140a */
[----:B------:R-:W-:Y:S02]  /*5360*/  IMAD.IADD R0, R3, 0x1, -R0 ;  /* 0x0000000103007824 */ /* 0x000fe400078e0a00 */
[----:B------:R-:W4:Y:S02]  /*5370*/  LDC.64 R22, c[0x0][0x858] ;  /* 0x00021600ff167b82 */ /* 0x000f240000000a00 */
[----:B------:R-:W-:Y:S02]  /*5380*/  IMAD.SHL.U32 R6, R0, 0x8, RZ ;  /* 0x0000000800067824 */ /* 0x000fe400078e00ff */
[----:B-1----:R-:W-:-:S03]  /*5390*/  IMAD R0, R4, UR7, RZ ;  /* 0x0000000704007c24 */ /* 0x002fc6000f8e02ff */
[----:B------:R-:W-:Y:S01]  /*53a0*/  SHF.R.S32.HI R7, RZ, 0x1f, R6 ;  /* 0x0000001fff077819 */ /* 0x000fe20000011406 */
[----:B------:R-:W-:Y:S02]  /*53b0*/  IMAD R5, R5, UR11, R0 ;  /* 0x0000000b05057c24 */ /* 0x000fe4000f8e0200 */
[----:B------:R-:W-:Y:S01]  /*53c0*/  IMAD.WIDE.U32 R2, R4, UR11, R6 ;  /* 0x0000000b04027c25 */ /* 0x000fe2000f8e0006 */
[----:B------:R-:W-:-:S03]  /*53d0*/  SHF.R.S32.HI R4, RZ, 0x4, R8 ;  /* 0x00000004ff047819 */ /* 0x000fc60000011408 */
[----:B------:R-:W-:Y:S01]  /*53e0*/  IMAD.IADD R3, R3, 0x1, R5 ;  /* 0x0000000103037824 */ /* 0x000fe200078e0205 */
[C---:B------:R-:W-:Y:S01]  /*53f0*/  ISETP.GE.AND P6, PT, R4.reuse, R17, PT ;  /* 0x000000110400720c */ /* 0x040fe20003fc6270 */
[C---:B------:R-:W-:Y:S01]  /*5400*/  VIADD R0, R4.reuse, 0x10 ;  /* 0x0000001004007836 */ /* 0x040fe20000000000 */
[----:B------:R-:W-:Y:S01]  /*5410*/  SHF.R.S32.HI R5, RZ, 0x1f, R4 ;  /* 0x0000001fff057819 */ /* 0x000fe20000011404 */
[----:B------:R-:W-:Y:S01]  /*5420*/  VIADD R8, R4, 0x30 ;  /* 0x0000003004087836 */ /* 0x000fe20000000000 */
[----:B------:R-:W-:Y:S01]  /*5430*/  ISETP.GE.OR P4, PT, R6, R21, P6 ;  /* 0x000000150600720c */ /* 0x000fe20003786670 */
[----:B------:R-:W-:Y:S01]  /*5440*/  VIADD R10, R4, 0x40 ;  /* 0x00000040040a7836 */ /* 0x000fe20000000000 */
[-C--:B------:R-:W-:Y:S01]  /*5450*/  ISETP.GE.AND P5, PT, R0, R17.reuse, PT ;  /* 0x000000110000720c */ /* 0x080fe20003fa6270 */
[----:B------:R-:W-:Y:S01]  /*5460*/  VIADD R0, R4, 0x20 ;  /* 0x0000002004007836 */ /* 0x000fe20000000000 */
[-C--:B------:R-:W-:Y:S01]  /*5470*/  ISETP.GE.AND P1, PT, R8, R17.reuse, PT ;  /* 0x000000110800720c */ /* 0x080fe20003f26270 */
[----:B--2---:R-:W-:Y:S01]  /*5480*/  IMAD.WIDE.U32 R8, R12, UR10, R2 ;  /* 0x0000000a0c087c25 */ /* 0x004fe2000f8e0002 */
[----:B------:R-:W-:-:S02]  /*5490*/  ISETP.GE.AND P2, PT, R10, R17, PT ;  /* 0x000000110a00720c */ /* 0x000fc40003f46270 */
[----:B------:R-:W-:Y:S01]  /*54a0*/  ISETP.GE.AND P0, PT, R0, R17, PT ;  /* 0x000000110000720c */ /* 0x000fe20003f06270 */
[----:B------:R-:W-:Y:S01]  /*54b0*/  IMAD R0, R12, UR6, RZ ;  /* 0x000000060c007c24 */ /* 0x000fe2000f8e02ff */
[----:B------:R-:W-:Y:S01]  /*54c0*/  ISETP.GE.OR P3, PT, R6, R21, P5 ;  /* 0x000000150600720c */ /* 0x000fe20002f66670 */
[----:B------:R-:W-:-:S04]  /*54d0*/  IMAD.WIDE R2, R11, 0x80, R4 ;  /* 0x000000800b027825 */ /* 0x000fc800078e0204 */
[----:B------:R-:W-:-:S04]  /*54e0*/  IMAD R13, R13, UR10, R0 ;  /* 0x0000000a0d0d7c24 */ /* 0x000fc8000f8e0200 */
[----:B------:R-:W-:Y:S01]  /*54f0*/  IMAD.IADD R13, R9, 0x1, R13 ;  /* 0x00000001090d7824 */ /* 0x000fe200078e020d */
[----:B------:R-:W-:Y:S06]  /*5500*/  @P4 BRA `(.L_x_1167) ;  /* 0x0000000000284947 */ /* 0x000fec0003800000 */
        /* <DEDUP_REMOVED lines=10> */
.L_x_1167:
[----:B------:R-:W-:Y:S05]  /*55b0*/  BSYNC B0 ;  /* 0x0000000000007941 */ /* 0x000fea0003800000 */
.L_x_1166:
[----:B------:R-:W-:Y:S01]  /*55c0*/  BSSY B0, `(.L_x_1168) ;  /* 0x0000010000007945 */ /* 0x000fe20003800000 */
[----:B------:R-:W-:-:S03]  /*55d0*/  ISETP.GE.OR P4, PT, R6, R21, P0 ;  /* 0x000000150600720c */ /* 0x000fc60000786670 */
[----:B------:R-:W-:Y:S10]  /*55e0*/  @P3 BRA `(.L_x_1169) ;  /* 0x0000000000343947 */ /* 0x000ff40003800000 */
        /* <DEDUP_REMOVED lines=13> */
.L_x_1169:
[----:B------:R-:W-:Y:S05]  /*56c0*/  BSYNC B0 ;  /* 0x0000000000007941 */ /* 0x000fea0003800000 */
.L_x_1168:
[----:B------:R-:W-:Y:S01]  /*56d0*/  BSSY B0, `(.L_x_1170) ;  /* 0x0000010000007945 */ /* 0x000fe20003800000 */
[----:B------:R-:W-:-:S03]  /*56e0*/  ISETP.GE.OR P3, PT, R6, R21, P1 ;  /* 0x000000150600720c */ /* 0x000fc60000f66670 */
[----:B------:R-:W-:Y:S10]  /*56f0*/  @P4 BRA `(.L_x_1171) ;  /* 0x0000000000344947 */ /* 0x000ff40003800000 */
[----:B-12---:R-:W-:Y:S01]  /*5700*/  IADD3 R15, P4, R2, 0x20, RZ ;  /* 0x00000020020f7810 */ /* 0x006fe20007f9e0ff */
        /* <DEDUP_REMOVED lines=12> */
.L_x_1171:
[----:B------:R-:W-:Y:S05]  /*57d0*/  BSYNC B0 ;  /* 0x0000000000007941 */ /* 0x000fea0003800000 */
.L_x_1170:
[----:B------:R-:W-:Y:S01]  /*57e0*/  BSSY B0, `(.L_x_1172) ;  /* 0x0000011000007945 */ /* 0x000fe20003800000 */
[----:B------:R-:W-:Y:S01]  /*57f0*/  ISETP.GE.OR P4, PT, R6, R21, P2 ;  /* 0x000000150600720c */ /* 0x000fe20001786670 */
[----:B------:R-:W-:Y:S02]  /*5800*/  VIADD R0, R4, 0x50 ;  /* 0x0000005004007836 */ /* 0x000fe40000000000 */
[----:B------:R-:W-:Y:S10]  /*5810*/  @P3 BRA `(.L_x_1173) ;  /* 0x0000000000343947 */ /* 0x000ff40003800000 */
[----:B-12---:R-:W-:Y:S01]  /*5820*/  IADD3 R15, P3, R2, 0x30, RZ ;  /* 0x00000030020f7810 */ /* 0x006fe20007f7e0ff */
        /* <DEDUP_REMOVED lines=11> */
[----:B------:R1:W-:Y:S02]  /*58e0*/  STG.E.128 desc[UR4][R14.64], RZ ;  /* 0x000000ff0e007986 */ /* 0x0003e4000c101d04 */
.L_x_1173:
[----:B------:R-:W-:Y:S05]  /*58f0*/  BSYNC B0 ;  /* 0x0000000000007941 */ /* 0x000fea0003800000 */
.L_x_1172:
[----:B------:R-:W-:Y:S01]  /*5900*/  BSSY B0, `(.L_x_1174) ;  /* 0x0000010000007945 */ /* 0x000fe20003800000 */
[----:B------:R-:W-:-:S03]  /*5910*/  ISETP.GE.AND P3, PT, R0, R17, PT ;  /* 0x000000110000720c */ /* 0x000fc60003f66270 */
        /* <DEDUP_REMOVED lines=14> */
.L_x_1175:
[----:B------:R-:W-:Y:S05]  /*5a00*/  BSYNC B0 ;  /* 0x0000000000007941 */ /* 0x000fea0003800000 */
.L_x_1174:
[----:B------:R-:W-:Y:S01]  /*5a10*/  ISETP.GE.OR P4, PT, R6, R21, P3 ;  /* 0x000000150600720c */ /* 0x000fe20001f86670 */
[----:B------:R-:W-:Y:S01]  /*5a20*/  BSSY B0, `(.L_x_1176) ;  /* 0x0000011000007945 */ /* 0x000fe20003800000 */
[----:B---3--:R-:W-:Y:S02]  /*5a30*/  IMAD R16, R18, UR7, RZ ;  /* 0x0000000712107c24 */ /* 0x008fe4000f8e02ff */
[----:B------:R-:W-:-:S09]  /*5a40*/  VIADD R0, R4, 0x60 ;  /* 0x0000006004007836 */ /* 0x000fd20000000000 */
[----:B------:R-:W-:Y:S05]  /*5a50*/  @P4 BRA `(.L_x_1177) ;  /* 0x0000000000344947 */ /* 0x000fea0003800000 */
        /* <DEDUP_REMOVED lines=13> */
.L_x_1177:
[----:B------:R-:W-:Y:S05]  /*5b30*/  BSYNC B0 ;  /* 0x0000000000007941 */ /* 0x000fea0003800000 */
.L_x_1176:
[----:B------:R-:W-:Y:S01]  /*5b40*/  ULDC UR8, c[0x0][0x83c] ;  /* 0x00020f0000087ab9 */ /* 0x000fe20000000800 */
[----:B------:R-:W-:Y:S01]  /*5b50*/  ISETP.GE.AND P4, PT, R0, R17, PT ;  /* 0x000000110000720c */ /* 0x000fe20003f86270 */
[----:B-123--:R-:W-:Y:S01]  /*5b60*/  IMAD R15, R19, UR11, R16 ;  /* 0x0000000b130f7c24 */ /* 0x00efe2000f8e0210 */
[----:B------:R-:W-:Y:S01]  /*5b70*/  ISETP.GE.OR P5, PT, R6, UR8, P5 ;  /* 0x0000000806007c0c */ /* 0x000fe2000afa6670 */
[----:B------:R-:W-:Y:S01]  /*5b80*/  IMAD.WIDE.U32 R10, R18, UR11, R6 ;  /* 0x0000000b120a7c25 */ /* 0x000fe2000f8e0006 */
[----:B------:R-:W-:Y:S01]  /*5b90*/  ISETP.GE.OR P6, PT, R6, UR8, P6 ;  /* 0x0000000806007c0c */ /* 0x000fe2000b7c6670 */
[----:B------:R-:W-:Y:S01]  /*5ba0*/  BSSY B0, `(.L_x_1178) ;  /* 0x0000019000007945 */ /* 0x000fe20003800000 */
[----:B------:R-:W-:Y:S01]  /*5bb0*/  P2R R24, PR, RZ, 0x20 ;  /* 0x00000020ff187803 */ /* 0x000fe20000000000 */
[----:B------:R-:W-:Y:S01]  /*5bc0*/  VIADD R0, R4, 0x70 ;  /* 0x0000007004007836 */ /* 0x000fe20000000000 */
[C---:B------:R-:W-:Y:S01]  /*5bd0*/  ISETP.GE.OR P5, PT, R6.reuse, R21, P4 ;  /* 0x000000150600720c */ /* 0x040fe200027a6670 */
[----:B------:R-:W-:Y:S01]  /*5be0*/  IMAD.IADD R15, R11, 0x1, R15 ;  /* 0x000000010b0f7824 */ /* 0x000fe200078e020f */
[----:B------:R-:W-:-:S02]  /*5bf0*/  ISETP.GE.OR P0, PT, R6, UR8, P0 ;  /* 0x0000000806007c0c */ /* 0x000fc40008706670 */
[----:B------:R-:W-:Y:S02]  /*5c00*/  P2R R20, PR, RZ, 0x40 ;  /* 0x00000040ff147803 */ /* 0x000fe40000000000 */
[C---:B------:R-:W-:Y:S02]  /*5c10*/  ISETP.GE.OR P1, PT, R6.reuse, UR8, P1 ;  /* 0x0000000806007c0c */ /* 0x040fe40008f26670 */
[C---:B------:R-:W-:Y:S02]  /*5c20*/  ISETP.GE.OR P2, PT, R6.reuse, UR8, P2 ;  /* 0x0000000806007c0c */ /* 0x040fe40009746670 */
[C---:B------:R-:W-:Y:S02]  /*5c30*/  ISETP.GE.OR P3, PT, R6.reuse, UR8, P3 ;  /* 0x0000000806007c0c */ /* 0x040fe40009f66670 */
[----:B------:R-:W-:Y:S01]  /*5c40*/  ISETP.GE.OR P4, PT, R6, UR8, P4 ;  /* 0x0000000806007c0c */ /* 0x000fe2000a786670 */
[----:B------:R-:W-:-:S12]  /*5c50*/  @P5 BRA `(.L_x_1179) ;  /* 0x0000000000345947 */ /* 0x000fd80003800000 */
        /* <DEDUP_REMOVED lines=13> */
.L_x_1179:
[----:B------:R-:W-:Y:S05]  /*5d30*/  BSYNC B0 ;  /* 0x0000000000007941 */ /* 0x000fea0003800000 */
.L_x_1178:
[----:B------:R-:W-:Y:S01]  /*5d40*/  ISETP.GE.AND P6, PT, R0, R17, PT ;  /* 0x000000110000720c */ /* 0x000fe20003fc6270 */
[----:B----4-:R-:W-:Y:S01]  /*5d50*/  IMAD R0, R22, UR6, RZ ;  /* 0x0000000616007c24 */ /* 0x010fe2000f8e02ff */
[----:B------:R-:W-:Y:S01]  /*5d60*/  BSSY B0, `(.L_x_1180) ;  /* 0x0000014000007945 */ /* 0x000fe20003800000 */
[----:B------:R-:W-:Y:S01]  /*5d70*/  IMAD.MOV.U32 R14, RZ, RZ, R10 ;  /* 0x000000ffff0e7224 */ /* 0x000fe200078e000a */
[C---:B------:R-:W-:Y:S01]  /*5d80*/  ISETP.GE.OR P5, PT, R6.reuse, R21, P6 ;  /* 0x000000150600720c */ /* 0x040fe200037a6670 */
[----:B------:R-:W-:Y:S01]  /*5d90*/  IMAD R11, R23, UR10, R0 ;  /* 0x0000000a170b7c24 */ /* 0x000fe2000f8e0200 */
[----:B------:R-:W-:Y:S01]  /*5da0*/  ISETP.GE.OR P6, PT, R6, UR8, P6 ;  /* 0x0000000806007c0c */ /* 0x000fe2000b7c6670 */
[----:B------:R-:W-:-:S10]  /*5db0*/  IMAD.WIDE.U32 R6, R22, UR10, R14 ;  /* 0x0000000a16067c25 */ /* 0x000fd4000f8e000e */
        /* <DEDUP_REMOVED lines=14> */
.L_x_1181:
[----:B------:R-:W-:Y:S05]  /*5ea0*/  BSYNC B0 ;  /* 0x0000000000007941 */ /* 0x000fea0003800000 */
.L_x_1180:
[----:B------:R-:W-:Y:S01]  /*5eb0*/  ISETP.NE.AND P5, PT, R20, RZ, PT ;  /* 0x000000ff1400720c */ /* 0x000fe20003fa5270 */
[----:B------:R-:W-:Y:S01]  /*5ec0*/  BSSY B0, `(.L_x_1182) ;  /* 0x000000d000007945 */ /* 0x000fe20003800000 */
[----:B--2---:R-:W-:-:S11]  /*5ed0*/  IMAD.IADD R9, R7, 0x1, R11 ;  /* 0x0000000107097824 */ /* 0x004fd600078e020b */
[----:B------:R-:W-:Y:S05]  /*5ee0*/  @P5 BRA `(.L_x_1183) ;  /* 0x0000000000285947 */ /* 0x000fea0003800000 */
        /* <DEDUP_REMOVED lines=10> */
.L_x_1183:
[----:B------:R-:W-:Y:S05]  /*5f90*/  BSYNC B0 ;  /* 0x0000000000007941 */ /* 0x000fea0003800000 */
.L_x_1182:
[----:B------:R-:W-:Y:S01]  /*5fa0*/  ISETP.NE.AND P5, PT, R24, RZ, PT ;  /* 0x000000ff1800720c */ /* 0x000fe20003fa5270 */
[----:B------:R-:W-:-:S12]  /*5fb0*/  BSSY B0, `(.L_x_1184) ;  /* 0x000000f000007945 */ /* 0x000fd80003800000 */
[----:B------:R-:W-:Y:S05]  /*5fc0*/  @P5 BRA `(.L_x_1185) ;  /* 0x0000000000345947 */ /* 0x000fea0003800000 */
[----:B--2---:R-:W-:Y:S01]  /*5fd0*/  IADD3 R11, P5, R2, 0x10, RZ ;  /* 0x00000010020b7810 */ /* 0x004fe20007fbe0ff */
        /* <DEDUP_REMOVED lines=12> */
.L_x_1185:
[----:B------:R-:W-:Y:S05]  /*60a0*/  BSYNC B0 ;  /* 0x0000000000007941 */ /* 0x000fea0003800000 */
.L_x_1184:
[----:B------:R-:W-:Y:S04]  /*60b0*/  BSSY B0, `(.L_x_1186) ;  /* 0x000000f000007945 */ /* 0x000fe80003800000 */
[----:B------:R-:W-:Y:S05]  /*60c0*/  @P0 BRA `(.L_x_1187) ;  /* 0x0000000000340947 */ /* 0x000fea0003800000 */
[----:B--23--:R-:W-:Y:S01]  /*60d0*/  IADD3 R11, P0, R2, 0x20, RZ ;  /* 0x00000020020b7810 */ /* 0x00cfe20007f1e0ff */
        /* <DEDUP_REMOVED lines=12> */
.L_x_1187:
[----:B------:R-:W-:Y:S05]  /*61a0*/  BSYNC B0 ;  /* 0x0000000000007941 */ /* 0x000fea0003800000 */
.L_x_1186:
[----:B------:R-:W-:Y:S04]  /*61b0*/  BSSY B0, `(.L_x_1188) ;  /* 0x000000f000007945 */ /* 0x000fe80003800000 */
[----:B------:R-:W-:Y:S05]  /*61c0*/  @P1 BRA `(.L_x_1189) ;  /* 0x0000000000341947 */ /* 0x000fea0003800000 */
[----:B--234-:R-:W-:Y:S01]  /*61d0*/  IADD3 R11, P0, R2, 0x30, RZ ;  /* 0x00000030020b7810 */ /* 0x01cfe20007f1e0ff */
        /* <DEDUP_REMOVED lines=12> */
.L_x_1189:
[----:B------:R-:W-:Y:S05]  /*62a0*/  BSYNC B0 ;  /* 0x0000000000007941 */ /* 0x000fea0003800000 */
.L_x_1188:
        /* <DEDUP_REMOVED lines=15> */
.L_x_1191:
[----:B------:R-:W-:Y:S05]  /*63a0*/  BSYNC B0 ;  /* 0x0000000000007941 */ /* 0x000fea0003800000 */
.L_x_1190:
        /* <DEDUP_REMOVED lines=15> */
.L_x_1193:
[----:B------:R-:W-:Y:S05]  /*64a0*/  BSYNC B0 ;  /* 0x0000000000007941 */ /* 0x000fea0003800000 */
.L_x_1192:
        /* <DEDUP_REMOVED lines=15> */
.L_x_1195:
[----:B------:R-:W-:Y:S05]  /*65a0*/  BSYNC B0 ;  /* 0x0000000000007941 */ /* 0x000fea0003800000 */
.L_x_1194:
        /* <DEDUP_REMOVED lines=15> */
.L_x_1136:
[----:B------:R-:W-:-:S08]  /*66a0*/  NOP ;  /* 0x0000000000007918 */ /* 0x000fd00000000000 */
[----:B------:R-:W1:-:S00]  /*66b0*/  USETMAXREG.DEALLOC.CTAPOOL 0x18 ;  /* 0x00000018000079c8 */ /* 0x000e4000080e0500 */
        /* <DEDUP_REMOVED lines=10> */
[----:B------:R-:W1:Y:S01]  /*6760*/  S2UR UR9, SR_CTAID.X ;  /* 0x00000000000979c3 */ /* 0x000e620000002500 */
[----:B------:R-:W-:Y:S01]  /*6770*/  ULDC UR4, c[0x0][0x280] ;  /* 0x0000a00000047ab9 */ /* 0x000fe20000000800 */
[----:B------:R-:W-:Y:S01]  /*6780*/  ULDC UR6, c[0x0][0x290] ;  /* 0x0000a40000067ab9 */ /* 0x000fe20000000800 */
[----:B------:R-:W-:-:S05]  /*6790*/  ULDC UR7, c[0x0][0x74c] ;  /* 0x0001d30000077ab9 */ /* 0x000fca0000000800 */
[----:B------:R-:W2:Y:S01]  /*67a0*/  S2UR UR13, SR_CTAID.Y ;  /* 0x00000000000d79c3 */ /* 0x000ea20000002600 */
[----:B-1----:R-:W-:Y:S02]  /*67b0*/  ULEA UR5, UR9, UR4, 0x7 ;  /* 0x0000000409057291 */ /* 0x002fe4000f8e383f */
[----:B------:R-:W-:Y:S02]  /*67c0*/  ISETP.LE.AND P0, PT, RZ, UR9, PT ;  /* 0x00000009ff007c0c */ /* 0x000fe4000bf03270 */
[----:B------:R-:W-:-:S04]  /*67d0*/  UIADD3 UR5, -UR7, UR5, -UR6 ;  /* 0x0000000507057290 */ /* 0x000fc8000fffe906 */
[----:B------:R-:W-:-:S04]  /*67e0*/  USHF.R.S32.HI UR6, URZ, 0x1f, UR5 ;  /* 0x0000001f3f067899 */ /* 0x000fc80008011405 */
[----:B------:R-:W-:-:S04]  /*67f0*/  ULEA.HI UR6, UR6, UR5, URZ, 0x6 ;  /* 0x0000000506067291 */ /* 0x000fc8000f8f303f */
[----:B------:R-:W-:Y:S02]  /*6800*/  USHF.R.S32.HI UR5, URZ, 0x6, UR6 ;  /* 0x000000063f057899 */ /* 0x000fe40008011406 */
[----:B------:R-:W-:Y:S02]  /*6810*/  UIADD3 UR6, UR4, 0x3f, URZ ;  /* 0x0000003f04067890 */ /* 0x000fe4000fffe03f */
[----:B------:R-:W-:Y:S02]  /*6820*/  UISETP.LT.AND UP0, UPT, URZ, UR5, UPT ;  /* 0x000000053f00728c */ /* 0x000fe4000bf01270 */
[----:B------:R-:W-:Y:S02]  /*6830*/  USHF.R.S32.HI UR7, URZ, 0x1f, UR6 ;  /* 0x0000001f3f077899 */ /* 0x000fe40008011406 */
[----:B------:R-:W-:Y:S02]  /*6840*/  USEL UR5, URZ, UR5, !UP0 ;  /* 0x000000053f057287 */ /* 0x000fe4000c000000 */
[----:B------:R-:W-:-:S04]  /*6850*/  ULEA.HI UR7, UR7, UR6, URZ, 0x6 ;  /* 0x0000000607077291 */ /* 0x000fc8000f8f303f */
[----:B------:R-:W-:Y:S01]  /*6860*/  USHF.R.S32.HI UR8, URZ, 0x6, UR7 ;  /* 0x000000063f087899 */ /* 0x000fe20008011407 */
[----:B--2---:R-:W-:Y:S11]  /*6870*/  @!P0 BRA `(.L_x_1197) ;  /* 0x0000000000288947 */ /* 0x004ff60003800000 */
        /* <DEDUP_REMOVED lines=10> */
.L_x_1197:
[----:B------:R-:W-:Y:S02]  /*6920*/  UISETP.GT.AND UP0, UPT, UR8, UR5, UPT ;  /* 0x000000050800728c */ /* 0x000fe4000bf04270 */
[----:B------:R-:W-:Y:S02]  /*6930*/  USHF.R.S32.HI UR14, URZ, 0x1f, UR12 ;  /* 0x0000001f3f0e7899 */ /* 0x000fe4000801140c */
[----:B------:R-:W-:Y:S02]  /*6940*/  USHF.R.S32.HI UR9, URZ, 0x1f, UR13 ;  /* 0x0000001f3f097899 */ /* 0x000fe4000801140d */
[----:B------:R-:W-:-:S13]  /*6950*/  PLOP3.LUT P0, PT, PT, PT, UP0, 0x80, 0x0 ;  /* 0x000000000000781c */ /* 0x000fda0003f0f008 */
[----:B------:R-:W-:Y:S05]  /*6960*/  @!P0 BRA `(.L_x_1138) ;  /* 0x0000002800e08947 */ /* 0x000fea0003800000 */
[----:B------:R-:W-:Y:S01]  /*6970*/  UIADD3 UR4, -UR5, UR8, URZ ;  /* 0x0000000805047290 */ /* 0x000fe2000fffe13f */
[----:B------:R-:W-:Y:S01]  /*6980*/  ULDC.64 UR10, c[0x0][0x2d8] ;  /* 0x0000b600000a7ab9 */ /* 0x000fe20000000a00 */
[----:B------:R-:W-:Y:S02]  /*6990*/  ELECT P0, URZ, PT ;  /* 0x00000000003f782f */ /* 0x000fe40003800000 */
[----:B------:R-:W-:Y:S02]  /*69a0*/  ULOP3.LUT UR4, UR4, 0x1, URZ, 0xc0, !UPT ;  /* 0x0000000104047892 */ /* 0x000fe4000f8ec03f */
[----:B------:R-:W-:Y:S02]  /*69b0*/  UIMAD UR9, UR9, UR10, URZ ;  /* 0x0000000a090972a4 */ /* 0x000fe4000f8e023f */
[----:B------:R-:W-:Y:S02]  /*69c0*/  UISETP.NE.U32.AND UP0, UPT, UR4, 0x1, UPT ;  /* 0x000000010400788c */ /* 0x000fe4000bf05070 */
[----:B------:R-:W-:-:S02]  /*69d0*/  UIMAD.WIDE.U32 UR6, UR13, UR10, URZ ;  /* 0x0000000a0d0672a5 */ /* 0x000fc4000f8e003f */
[----:B------:R-:W-:Y:S02]  /*69e0*/  UIMAD UR9, UR13, UR11, UR9 ;  /* 0x0000000b0d0972a4 */ /* 0x000fe4000f8e0209 */
[----:B------:R-:W-:Y:S01]  /*69f0*/  PLOP3.LUT P1, PT, PT, PT, UP0, 0x80, 0x0 ;  /* 0x000000000000781c */ /* 0x000fe20003f2f008 */
[----:B------:R-:W-:Y:S01]  /*6a00*/  ULDC.64 UR10, c[0x0][0x2e0] ;  /* 0x0000b800000a7ab9 */ /* 0x000fe20000000a00 */
[----:B------:R-:W-:Y:S02]  /*6a10*/  UIADD3 UR7, UR7, UR9, URZ ;  /* 0x0000000907077290 */ /* 0x000fe4000fffe03f */
[----:B------:R-:W-:Y:S02]  /*6a20*/  UIMAD UR9, UR14, UR10, URZ ;  /* 0x0000000a0e0972a4 */ /* 0x000fe4000f8e023f */
[----:B------:R-:W-:Y:S02]  /*6a30*/  UIMAD.WIDE.U32 UR6, UR12, UR10, UR6 ;  /* 0x0000000a0c0672a5 */ /* 0x000fe4000f8e0006 */
[----:B------:R-:W-:-:S04]  /*6a40*/  UIMAD UR9, UR12, UR11, UR9 ;  /* 0x0000000b0c0972a4 */ /* 0x000fc8000f8e0209 */
[----:B------:R-:W-:Y:S01]  /*6a50*/  UIADD3 UR9, UR7, UR9, URZ ;  /* 0x0000000907097290 */ /* 0x000fe2000fffe03f */
[----:B------:R-:W-:Y:S11]  /*6a60*/  @P1 BRA `(.L_x_1198) ;  /* 0x0000000000bc1947 */ /* 0x000ff60003800000 */
[----:B------:R-:W-:Y:S01]  /*6a70*/  USHF.L.U32 UR14, UR5, 0xd, URZ ;  /* 0x0000000d050e7899 */ /* 0x000fe2000800063f */
        /* <DEDUP_REMOVED lines=9> */
[----:B------:R-:W-:Y:S01]  /*6b10*/  UMOV UR16, 0x0 ;  /* 0x0000000000107882 */ /* 0x000fe20000000000 */
[----:B------:R-:W-:Y:S02]  /*6b20*/  UMOV UR17, 0x14f00000 ;  /* 0x14f0000000117882 */ /* 0x000fe40000000000 */
[----:B------:R-:W-:-:S02]  /*6b30*/  ULEA.HI.X UR11, UR13, UR11, UR15, 0x2, UP0 ;  /* 0x0000000b0d0b7291 */ /* 0x000fc400080f140f */
[----:B-1----:R-:W-:-:S03]  /*6b40*/  ULEA UR4, UR12, UR4, 0x18 ;  /* 0x000000040c047291 */ /* 0x002fc6000f8ec03f */
[----:B------:R-:W-:Y:S01]  /*6b50*/  UMOV UR12, 0x400 ;  /* 0x00000400000c7882 */ /* 0x000fe20000000000 */
[----:B------:R-:W-:-:S09]  /*6b60*/  UIADD3 UR4, UR4, 0x10000, URZ ;  /* 0x0001000004047890 */ /* 0x000fd2000fffe03f */
[----:B------:R1:W-:Y:S02]  /*6b70*/  UBLKRED.G.S.ADD.F32.RN [UR10], [UR4], UR12, desc[UR16] ;  /* 0x0000100a040073bb */ /* 0x0003e400080a140c */
[----:B-1----:R0:W-:Y:S02]  /*6b80*/  UTMACMDFLUSH ;  /* 0x00000000000079b7 */ /* 0x0021e40000000000 */
.L_x_1200:
[----:B------:R-:W-:Y:S05]  /*6b90*/  BSYNC B0 ;  /* 0x0000000000007941 */ /* 0x000fea0003800000 */
.L_x_1199:
        /* <DEDUP_REMOVED lines=9> */
[----:B------:R-:W-:Y:S02]  /*6c30*/  UMOV UR17, 0x14f00000 ;  /* 0x14f0000000117882 */ /* 0x000fe40000000000 */
[----:B------:R-:W-:Y:S02]  /*6c40*/  ULEA.HI.X.SX32 UR4, UR4, UR9, 0x1, UP0 ;  /* 0x0000000904047291 */ /* 0x000fe400080f0e3f */
[----:B------:R-:W-:-:S04]  /*6c50*/  ULEA UR10, UP0, UR15, UR10, 0x2 ;  /* 0x0000000a0f0a7291 */ /* 0x000fc8000f80103f */
[----:B------:R-:W-:-:S03]  /*6c60*/  ULEA.HI.X UR11, UR15, UR11, UR4, 0x2, UP0 ;  /* 0x0000000b0f0b7291 */ /* 0x000fc600080f1404 */
[----:B------:R-:W-:Y:S01]  /*6c70*/  UMOV UR4, 0x400 ;  /* 0x0000040000047882 */ /* 0x000fe20000000000 */
[----:B-1----:R-:W-:-:S04]  /*6c80*/  ULEA UR12, UR13, UR12, 0x18 ;  /* 0x0000000c0d0c7291 */ /* 0x002fc8000f8ec03f */
[----:B------:R-:W-:-:S09]  /*6c90*/  UIADD3 UR12, UR12, 0x14000, URZ ;  /* 0x000140000c0c7890 */ /* 0x000fd2000fffe03f */
[----:B------:R1:W-:Y:S01]  /*6ca0*/  UBLKRED.G.S.ADD.F32.RN [UR10], [UR12], UR4, desc[UR16] ;  /* 0x0000100a0c0073bb */ /* 0x0003e200080a1404 */
[----:B------:R0:W-:Y:S01]  /*6cb0*/  UTMACMDFLUSH ;  /* 0x00000000000079b7 */ /* 0x0001e20000000000 */
[----:B-1----:R-:W-:-:S04]  /*6cc0*/  DEPBAR.LE SB0, 0x1 ;  /* 0x000080400000791a */ /* 0x002fc80000000000 */
.L_x_1202:
[----:B------:R-:W-:Y:S05]  /*6cd0*/  BSYNC B0 ;  /* 0x0000000000007941 */ /* 0x000fea0003800000 */
.L_x_1201:
[----:B------:R-:W-:Y:S06]  /*6ce0*/  BAR.ARV 0xa, 0xa0 ;  /* 0x0282800000007b1d */ /* 0x000fec0000002000 */
[----:B------:R-:W-:Y:S04]  /*6cf0*/  BSSY B0, `(.L_x_1203) ;  /* 0x0000003000007945 */ /* 0x000fe80003800000 */
[----:B------:R-:W-:Y:S05]  /*6d00*/  @!P0 BRA `(.L_x_1204) ;  /* 0x0000000000048947 */ /* 0x000fea0003800000 */
[----:B------:R-:W-:-:S04]  /*6d10*/  DEPBAR.LE SB0, 0x0 ;  /* 0x000080000000791a */ /* 0x000fc80000000000 */
.L_x_1204:
[----:B------:R-:W-:Y:S05]  /*6d20*/  BSYNC B0 ;  /* 0x0000000000007941 */ /* 0x000fea0003800000 */
.L_x_1203:
[----:B------:R-:W-:Y:S06]  /*6d30*/  BAR.ARV 0xb, 0xa0 ;  /* 0x02c2800000007b1d */ /* 0x000fec0000002000 */
[----:B------:R-:W-:Y:S01]  /*6d40*/  UIADD3 UR12, UR5, 0x1, URZ ;  /* 0x00000001050c7890 */ /* 0x000fe2000fffe03f */
[----:B------:R-:W-:Y:S11]  /*6d50*/  BRA `(.L_x_1205) ;  /* 0x0000000000047947 */ /* 0x000ff60003800000 */
.L_x_1198:
[----:B------:R-:W-:-:S05]  /*6d60*/  UMOV UR12, UR5 ;  /* 0x00000005000c7c82 */ /* 0x000fca0008000000 */
.L_x_1205:
[----:B------:R-:W-:-:S04]  /*6d70*/  UIADD3 UR4, UR5, 0x1, URZ ;  /* 0x0000000105047890 */ /* 0x000fc8000fffe03f */
[----:B------:R-:W-:-:S06]  /*6d80*/  UISETP.NE.AND UP0, UPT, UR8, UR4, UPT ;  /* 0x000000040800728c */ /* 0x000fcc000bf05270 */
[----:B------:R-:W-:-:S13]  /*6d90*/  PLOP3.LUT P1, PT, PT, PT, UP0, 0x80, 0x0 ;  /* 0x000000000000781c */ /* 0x000fda0003f2f008 */
[----:B------:R-:W-:Y:S05]  /*6da0*/  @!P1 BRA `(.L_x_1138) ;  /* 0x0000002400d09947 */ /* 0x000fea0003800000 */
[----:B------:R-:W-:Y:S01]  /*6db0*/  ULDC.64 UR18, c[0x0][0x2c0] ;  /* 0x0000b00000127ab9 */ /* 0x000fe20000000a00 */
[----:B------:R-:W-:Y:S02]  /*6dc0*/  USHF.L.U32 UR13, UR12, 0xd, URZ ;  /* 0x0000000d0c0d7899 */ /* 0x000fe4000800063f */
[----:B------:R-:W-:Y:S01]  /*6dd0*/  ULEA UR18, UP0, UR6, UR18, 0x2 ;  /* 0x0000001206127291 */ /* 0x000fe2000f80103f */
[----:B------:R-:W-:Y:S01]  /*6de0*/  UMOV UR4, URZ ;  /* 0x0000003f00047c82 */ /* 0x000fe20008000000 */
[----:B------:R-:W-:Y:S02]  /*6df0*/  ULDC.64 UR24, c[0x0][0x2c0] ;  /* 0x0000b00000187ab9 */ /* 0x000fe40000000a00 */
[----:B------:R-:W-:Y:S02]  /*6e00*/  ULEA.HI.X UR19, UR6, UR19, UR9, 0x2, UP0 ;  /* 0x0000001306137291 */ /* 0x000fe400080f1409 */
[----:B------:R-:W-:Y:S02]  /*6e10*/  UIADD3 UR14, UP0, UR18, 0x4000, URZ ;  /* 0x00004000120e7890 */ /* 0x000fe4000ff1e03f */
[----:B------:R-:W-:-:S02]  /*6e20*/  UIADD3 UR16, UP1, UR18, 0x8000, URZ ;  /* 0x0000800012107890 */ /* 0x000fc4000ff3e03f */
[----:B------:R-:W-:Y:S02]  /*6e30*/  UIADD3 UR18, UP2, UR18, 0xc000, URZ ;  /* 0x0000c00012127890 */ /* 0x000fe4000ff5e03f */
[----:B------:R-:W-:Y:S02]  /*6e40*/  UIADD3.X UR15, URZ, UR19, URZ, UP0, !UPT ;  /* 0x000000133f0f7290 */ /* 0x000fe400087fe43f */
[----:B------:R-:W-:Y:S02]  /*6e50*/  UIADD3.X UR17, URZ, UR19, URZ, UP1, !UPT ;  /* 0x000000133f117290 */ /* 0x000fe40008ffe43f */
[----:B------:R-:W-:Y:S01]  /*6e60*/  UIADD3.X UR19, URZ, UR19, URZ, UP2, !UPT ;  /* 0x000000133f137290 */ /* 0x000fe200097fe43f */
[----:B------:R-:W-:-:S11]  /*6e70*/  UMOV UR20, UR13 ;  /* 0x0000000d00147c82 */ /* 0x000fd60008000000 */
.L_x_1218:
[----:B------:R-:W-:Y:S01]  /*6e80*/  UIADD3 UR10, UR13, UR4, URZ ;  /* 0x000000040d0a7290 */ /* 0x000fe2000fffe03f */
[----:B------:R-:W-:Y:S03]  /*6e90*/  BAR.SYNC.DEFER_BLOCKING 0xd, 0xa0 ;  /* 0x0342800000007b1d */ /* 0x000fe60000010000 */
[----:B------:R-:W-:Y:S02]  /*6ea0*/  UIMAD.WIDE UR26, UR10, 0x4, UR14 ;  /* 0x000000040a1a78a5 */ /* 0x000fe4000f8e020e */
[----:B------:R-:W-:Y:S01]  /*6eb0*/  UIMAD.WIDE UR28, UR10, 0x4, UR16 ;  /* 0x000000040a1c78a5 */ /* 0x000fe2000f8e0210 */
[----:B------:R-:W-:Y:S01]  /*6ec0*/  BSSY B0, `(.L_x_1206) ;  /* 0x0000010000007945 */ /* 0x000fe20003800000 */
[----:B------:R-:W-:-:S03]  /*6ed0*/  UIMAD.WIDE UR10, UR10, 0x4, UR18 ;  /* 0x000000040a0a78a5 */ /* 0x000fc6000f8e0212 */
[----:B------:R-:W-:Y:S09]  /*6ee0*/  @!P0 BRA `(.L_x_1207) ;  /* 0x0000000000348947 */ /* 0x000ff20003800000 */
[----:B------:R-:W1:Y:S01]  /*6ef0*/  S2UR UR22, SR_CgaCtaId ;  /* 0x00000000001679c3 */ /* 0x000e620000008800 */
[----:B------:R-:W-:Y:S01]  /*6f00*/  UIADD3 UR23, UP0, UR20, UR6, URZ ;  /* 0x0000000614177290 */ /* 0x000fe2000ff1e03f */
[----:B------:R-:W-:Y:S01]  /*6f10*/  UMOV UR21, 0x400 ;  /* 0x0000040000157882 */ /* 0x000fe20000000000 */
[----:B------:R-:W-:Y:S02]  /*6f20*/  UMOV UR32, 0x0 ;  /* 0x0000000000207882 */ /* 0x000fe40000000000 */
[----:B------:R-:W-:Y:S01]  /*6f30*/  ULEA.HI.X.SX32 UR30, UR20, UR9, 0x1, UP0 ;  /* 0x00000009141e7291 */ /* 0x000fe200080f0e3f */
[----:B------:R-:W-:Y:S01]  /*6f40*/  UMOV UR33, 0x14f00000 ;  /* 0x14f0000000217882 */ /* 0x000fe20000000000 */
[----:B-1----:R-:W-:Y:S02]  /*6f50*/  ULEA UR21, UR22, UR21, 0x18 ;  /* 0x0000001516157291 */ /* 0x002fe4000f8ec03f */
[----:B------:R-:W-:Y:S02]  /*6f60*/  ULEA UR22, UP0, UR23, UR24, 0x2 ;  /* 0x0000001817167291 */ /* 0x000fe4000f80103f */
[----:B------:R-:W-:-:S02]  /*6f70*/  UIADD3 UR21, UR21, 0x10000, URZ ;  /* 0x0001000015157890 */ /* 0x000fc4000fffe03f */
[----:B------:R-:W-:-:S03]  /*6f80*/  ULEA.HI.X UR23, UR23, UR25, UR30, 0x2, UP0 ;  /* 0x0000001917177291 */ /* 0x000fc600080f141e */
[----:B------:R-:W-:-:S06]  /*6f90*/  UMOV UR30, 0x400 ;  /* 0x00000400001e7882 */ /* 0x000fcc0000000000 */
[----:B------:R1:W-:Y:S02]  /*6fa0*/  UBLKRED.G.S.ADD.F32.RN [UR22], [UR21], UR30, desc[UR32] ;  /* 0x00002016150073bb */ /* 0x0003e400080a141e */
[----:B-1----:R0:W-:Y:S02]  /*6fb0*/  UTMACMDFLUSH ;  /* 0x00000000000079b7 */ /* 0x0021e40000000000 */
.L_x_1207:
[----:B------:R-:W-:Y:S05]  /*6fc0*/  BSYNC B0 ;  /* 0x0000000000007941 */ /* 0x000fea0003800000 */
.L_x_1206:
        /* <DEDUP_REMOVED lines=13> */
.L_x_1209:
[----:B------:R-:W-:Y:S05]  /*70a0*/  BSYNC B0 ;  /* 0x0000000000007941 */ /* 0x000fea0003800000 */
.L_x_1208:
[----:B------:R-:W-:Y:S06]  /*70b0*/  BAR.ARV 0xa, 0xa0 ;  /* 0x0282800000007b1d */ /* 0x000fec0000002000 */
[----:B------:R-:W-:Y:S04]  /*70c0*/  BSSY B0, `(.L_x_1210) ;  /* 0x0000003000007945 */ /* 0x000fe80003800000 */
[----:B------:R-:W-:Y:S05]  /*70d0*/  @!P0 BRA `(.L_x_1211) ;  /* 0x0000000000048947 */ /* 0x000fea0003800000 */
[----:B------:R-:W-:-:S04]  /*70e0*/  DEPBAR.LE SB0, 0x0 ;  /* 0x000080000000791a */ /* 0x000fc80000000000 */
.L_x_1211:
[----:B------:R-:W-:Y:S05]  /*70f0*/  BSYNC B0 ;  /* 0x0000000000007941 */ /* 0x000fea0003800000 */
.L_x_1210:
        /* <DEDUP_REMOVED lines=13> */
.L_x_1213:
[----:B------:R-:W-:Y:S05]  /*71d0*/  BSYNC B0 ;  /* 0x0000000000007941 */ /* 0x000fea0003800000 */
.L_x_1212:
        /* <DEDUP_REMOVED lines=13> */
.L_x_1215:
[----:B------:R-:W-:Y:S05]  /*72b0*/  BSYNC B0 ;  /* 0x0000000000007941 */ /* 0x000fea0003800000 */
.L_x_1214:
[----:B------:R-:W-:Y:S01]  /*72c0*/  UIADD3 UR12, UR12, 0x2, URZ ;  /* 0x000000020c0c7890 */ /* 0x000fe2000fffe03f */
[----:B------:R-:W-:Y:S06]  /*72d0*/  BAR.ARV 0xa, 0xa0 ;  /* 0x0282800000007b1d */ /* 0x000fec0000002000 */
[----:B------:R-:W-:Y:S01]  /*72e0*/  UISETP.GE.AND UP0, UPT, UR12, UR8, UPT ;  /* 0x000000080c00728c */ /* 0x000fe2000bf06270 */
[----:B------:R-:W-:Y:S04]  /*72f0*/  BSSY B0, `(.L_x_1216) ;  /* 0x0000003000007945 */ /* 0x000fe80003800000 */
[----:B------:R-:W-:Y:S06]  /*7300*/  @!P0 BRA `(.L_x_1217) ;  /* 0x0000000000048947 */ /* 0x000fec0003800000 */
[----:B------:R-:W-:-:S04]  /*7310*/  DEPBAR.LE SB0, 0x0 ;  /* 0x000080000000791a */ /* 0x000fc80000000000 */
.L_x_1217:
[----:B------:R-:W-:Y:S05]  /*7320*/  BSYNC B0 ;  /* 0x0000000000007941 */ /* 0x000fea0003800000 */
.L_x_1216:
[----:B------:R-:W-:Y:S06]  /*7330*/  BAR.ARV 0xb, 0xa0 ;  /* 0x02c2800000007b1d */ /* 0x000fec0000002000 */
[----:B------:R-:W-:Y:S01]  /*7340*/  PLOP3.LUT P1, PT, PT, PT, UP0, 0x80, 0x0 ;  /* 0x000000000000781c */ /* 0x000fe20003f2f008 */
[----:B------:R-:W-:Y:S02]  /*7350*/  UIADD3 UR20, UR20, 0x4000, URZ ;  /* 0x0000400014147890 */ /* 0x000fe4000fffe03f */
[----:B------:R-:W-:-:S10]  /*7360*/  UIADD3 UR4, UR4, 0x4000, URZ ;  /* 0x0000400004047890 */ /* 0x000fd4000fffe03f */
[----:B------:R-:W-:Y:S05]  /*7370*/  @!P1 BRA `(.L_x_1218) ;  /* 0xfffffff800c09947 */ /* 0x000fea000383ffff */
[----:B------:R-:W-:Y:S05]  /*7380*/  BRA `(.L_x_1138) ;  /* 0x0000002000587947 */ /* 0x000fea0003800000 */
.L_x_1196:
[----:B------:R-:W1:Y:S01]  /*7390*/  S2UR UR21, SR_CTAID.Z ;  /* 0x00000000001579c3 */ /* 0x000e620000002700 */
[----:B------:R-:W-:Y:S01]  /*73a0*/  IMAD.MOV.U32 R11, RZ, RZ, 0x1 ;  /* 0x00000001ff0b7424 */ /* 0x000fe200078e00ff */
[----:B-1----:R-:W-:-:S13]  /*73b0*/  ISETP.LE.AND P0, PT, RZ, UR21, PT ;  /* 0x00000015ff007c0c */ /* 0x002fda000bf03270 */
[----:B------:R-:W-:Y:S05]  /*73c0*/  @!P0 BRA `(.L_x_1219) ;  /* 0x0000001c00b48947 */ /* 0x000fea0003800000 */
[----:B------:R-:W1:Y:S01]  /*73d0*/  S2UR UR9, SR_CTAID.X ;  /* 0x00000000000979c3 */ /* 0x000e620000002500 */
[----:B------:R-:W-:Y:S01]  /*73e0*/  ULDC UR8, c[0x0][0x280] ;  /* 0x0000a00000087ab9 */ /* 0x000fe20000000800 */
[----:B------:R-:W-:Y:S01]  /*73f0*/  ULDC UR4, c[0x0][0x290] ;  /* 0x0000a40000047ab9 */ /* 0x000fe20000000800 */
[----:B------:R-:W-:-:S05]  /*7400*/  ULDC UR5, c[0x0][0x74c] ;  /* 0x0001d30000057ab9 */ /* 0x000fca0000000800 */
[----:B------:R-:W2:Y:S01]  /*7410*/  S2UR UR20, SR_CTAID.Y ;  /* 0x00000000001479c3 */ /* 0x000ea20000002600 */
[----:B-1----:R-:W-:Y:S02]  /*7420*/  USHF.L.U32 UR11, UR9, 0x7, URZ ;  /* 0x00000007090b7899 */ /* 0x002fe4000800063f */
[----:B------:R-:W-:Y:S02]  /*7430*/  ISETP.LE.AND P0, PT, RZ, UR9, PT ;  /* 0x00000009ff007c0c */ /* 0x000fe4000bf03270 */
[----:B------:R-:W-:-:S04]  /*7440*/  UIADD3 UR4, -UR4, UR11, UR8 ;  /* 0x0000000b04047290 */ /* 0x000fc8000fffe108 */
[----:B------:R-:W-:-:S04]  /*7450*/  UIADD3 UR4, UR4, -UR5, URZ ;  /* 0x8000000504047290 */ /* 0x000fc8000fffe03f */
[----:B------:R-:W-:-:S04]  /*7460*/  USHF.R.S32.HI UR5, URZ, 0x1f, UR4 ;  /* 0x0000001f3f057899 */ /* 0x000fc80008011404 */
[----:B------:R-:W-:Y:S02]  /*7470*/  ULEA.HI UR5, UR5, UR4, URZ, 0x6 ;  /* 0x0000000405057291 */ /* 0x000fe4000f8f303f */
[----:B------:R-:W-:Y:S02]  /*7480*/  UIADD3 UR4, UR8, 0x3f, URZ ;  /* 0x0000003f08047890 */ /* 0x000fe4000fffe03f */
[----:B------:R-:W-:Y:S02]  /*7490*/  USHF.R.S32.HI UR5, URZ, 0x6, UR5 ;  /* 0x000000063f057899 */ /* 0x000fe40008011405 */
[----:B------:R-:W-:Y:S02]  /*74a0*/  USHF.R.S32.HI UR6, URZ, 0x1f, UR4 ;  /* 0x0000001f3f067899 */ /* 0x000fe40008011404 */
[----:B------:R-:W-:Y:S02]  /*74b0*/  UISETP.LT.AND UP0, UPT, URZ, UR5, UPT ;  /* 0x000000053f00728c */ /* 0x000fe4000bf01270 */
[----:B------:R-:W-:-:S02]  /*74c0*/  ULEA.HI UR6, UR6, UR4, URZ, 0x6 ;  /* 0x0000000406067291 */ /* 0x000fc4000f8f303f */
[----:B------:R-:W-:Y:S02]  /*74d0*/  USEL UR7, URZ, UR5, !UP0 ;  /* 0x000000053f077287 */ /* 0x000fe4000c000000 */
[----:B------:R-:W-:Y:S01]  /*74e0*/  USHF.R.S32.HI UR6, URZ, 0x6, UR6 ;  /* 0x000000063f067899 */ /* 0x000fe20008011406 */
[----:B--2---:R-:W-:Y:S11]  /*74f0*/  @!P0 BRA `(.L_x_1220) ;  /* 0x0000000000288947 */ /* 0x004ff60003800000 */
[----:B------:R-:W-:Y:S01]  /*7500*/  ULEA UR8, UR9, UR8, 0x7 ;  /* 0x0000000809087291 */ /* 0x000fe2000f8e383f */
[----:B------:R-:W-:Y:S01]  /*7510*/  ULDC UR4, c[0x0][0x290] ;  /* 0x0000a40000047ab9 */ /* 0x000fe20000000800 */
[----:B------:R-:W-:Y:S02]  /*7520*/  ULDC UR5, c[0x0][0x748] ;  /* 0x0001d20000057ab9 */ /* 0x000fe40000000800 */
[----:B------:R-:W-:-:S04]  /*7530*/  UIADD3 UR4, -UR4, 0xbf, UR8 ;  /* 0x000000bf04047890 */ /* 0x000fc8000fffe108 */
[----:B------:R-:W-:-:S04]  /*7540*/  UIADD3 UR4, UR4, UR5, URZ ;  /* 0x0000000504047290 */ /* 0x000fc8000fffe03f */
[----:B------:R-:W-:-:S04]  /*7550*/  USHF.R.S32.HI UR5, URZ, 0x1f, UR4 ;  /* 0x0000001f3f057899 */ /* 0x000fc80008011404 */
[----:B------:R-:W-:-:S04]  /*7560*/  ULEA.HI UR5, UR5, UR4, URZ, 0x6 ;  /* 0x0000000405057291 */ /* 0x000fc8000f8f303f */
[----:B------:R-:W-:-:S04]  /*7570*/  USHF.R.S32.HI UR5, URZ, 0x6, UR5 ;  /* 0x000000063f057899 */ /* 0x000fc80008011405 */
[----:B------:R-:W-:-:S04]  /*7580*/  UISETP.LT.AND UP0, UPT, UR5, UR6, UPT ;  /* 0x000000060500728c */ /* 0x000fc8000bf01270 */
[----:B------:R-:W-:-:S12]  /*7590*/  USEL UR6, UR5, UR6, UP0 ;  /* 0x0000000605067287 */ /* 0x000fd80008000000 */
.L_x_1220:
[----:B------:R-:W-:-:S06]  /*75a0*/  UISETP.GT.AND UP0, UPT, UR6, UR7, UPT ;  /* 0x000000070600728c */ /* 0x000fcc000bf04270 */
[----:B------:R-:W-:-:S13]  /*75b0*/  PLOP3.LUT P0, PT, PT, PT, UP0, 0x80, 0x0 ;  /* 0x000000000000781c */ /* 0x000fda0003f0f008 */
[----:B------:R-:W-:Y:S05]  /*75c0*/  @!P0 BRA `(.L_x_1219) ;  /* 0x0000001c00348947 */ /* 0x000fea0003800000 */
[----:B------:R-:W-:Y:S01]  /*75d0*/  USHF.R.S32.HI UR10, URZ, 0x1f, UR20 ;  /* 0x0000001f3f0a7899 */ /* 0x000fe20008011414 */
[----:B------:R-:W-:Y:S01]  /*75e0*/  IMAD.U32 R4, RZ, RZ, UR7 ;  /* 0x00000007ff047e24 */ /* 0x000fe2000f8e00ff */
[----:B------:R-:W-:Y:S01]  /*75f0*/  ULDC.64 UR8, c[0x0][0x718] ;  /* 0x0001c60000087ab9 */ /* 0x000fe20000000a00 */
[----:B------:R-:W-:Y:S01]  /*7600*/  ULDC.64 UR12, c[0x0][0x730] ;  /* 0x0001cc00000c7ab9 */ /* 0x000fe20000000a00 */
[----:B------:R-:W-:Y:S01]  /*7610*/  UIMAD.WIDE.U32 UR4, UR20, UR8, URZ ;  /* 0x00000008140472a5 */ /* 0x000fe2000f8e003f */
[----:B------:R-:W-:Y:S01]  /*7620*/  BSSY B0, `(.L_x_1219) ;  /* 0x00001c7000007945 */ /* 0x000fe20003800000 */
[----:B------:R-:W-:Y:S01]  /*7630*/  UIMAD UR8, UR10, UR8, URZ ;  /* 0x000000080a0872a4 */ /* 0x000fe2000f8e023f */
[----:B------:R-:W-:Y:S01]  /*7640*/  IMAD.MOV.U32 R0, RZ, RZ, RZ ;  /* 0x000000ffff007224 */ /* 0x000fe200078e00ff */
[----:B------:R-:W-:Y:S02]  /*7650*/  UIMAD UR10, UR10, UR12, URZ ;  /* 0x0000000c0a0a72a4 */ /* 0x000fe4000f8e023f */
[----:B------:R-:W-:-:S02]  /*7660*/  UIMAD UR22, UR20, UR9, UR8 ;  /* 0x00000009141672a4 */ /* 0x000fc4000f8e0208 */
[----:B------:R-:W-:Y:S02]  /*7670*/  UIMAD.WIDE.U32 UR8, UR20, UR12, URZ ;  /* 0x0000000c140872a5 */ /* 0x000fe4000f8e003f */
[----:B------:R-:W-:Y:S02]  /*7680*/  UIMAD UR12, UR20, UR13, UR10 ;  /* 0x0000000d140c72a4 */ /* 0x000fe4000f8e020a */
[----:B------:R-:W-:Y:S01]  /*7690*/  USHF.R.S32.HI UR13, URZ, 0x1f, UR21 ;  /* 0x0000001f3f0d7899 */ /* 0x000fe20008011415 */
[----:B------:R-:W-:Y:S01]  /*76a0*/  ULDC UR10, c[0x0][0x2e8] ;  /* 0x0000ba00000a7ab9 */ /* 0x000fe20000000800 */
[----:B------:R-:W-:Y:S01]  /*76b0*/  ELECT P0, URZ, PT ;  /* 0x00000000003f782f */ /* 0x000fe20003800000 */
[----:B------:R-:W-:Y:S01]  /*76c0*/  UISETP.NE.AND UP0, UPT, UR10, 0x1, UPT ;  /* 0x000000010a00788c */ /* 0x000fe2000bf05270 */
[----:B------:R-:W-:Y:S01]  /*76d0*/  ULDC.64 UR14, c[0x0][0x720] ;  /* 0x0001c800000e7ab9 */ /* 0x000fe20000000a00 */
[----:B------:R-:W-:Y:S02]  /*76e0*/  UIADD3 UR23, UR5, UR22, URZ ;  /* 0x0000001605177290 */ /* 0x000fe4000fffe03f */
[----:B------:R-:W-:-:S02]  /*76f0*/  UIMAD UR10, UR13, UR14, URZ ;  /* 0x0000000e0d0a72a4 */ /* 0x000fc4000f8e023f */
[----:B------:R-:W-:Y:S01]  /*7700*/  UIADD3 UR9, UR9, UR12, URZ ;  /* 0x0000000c09097290 */ /* 0x000fe2000fffe03f */
[----:B------:R-:W-:Y:S01]  /*7710*/  ULDC.64 UR18, c[0x0][0x738] ;  /* 0x0001ce0000127ab9 */ /* 0x000fe20000000a00 */
[----:B------:R-:W-:-:S03]  /*7720*/  UMOV UR22, UR4 ;  /* 0x0000000400167c82 */ /* 0x000fc60008000000 */
[----:B------:R-:W-:Y:S01]  /*7730*/  @UP0 ULDC UR16, c[0x0][0x2ec] ;  /* 0x0000bb0000100ab9 */ /* 0x000fe20000000800 */
[----:B------:R-:W-:Y:S02]  /*7740*/  UIMAD UR13, UR13, UR18, URZ ;  /* 0x000000120d0d72a4 */ /* 0x000fe4000f8e023f */
[----:B------:R-:W-:Y:S02]  /*7750*/  UIMAD UR5, UR21, UR15, UR10 ;  /* 0x0000000f150572a4 */ /* 0x000fe4000f8e020a */
[----:B------:R-:W-:Y:S02]  /*7760*/  UIMAD.WIDE.U32 UR22, UR21, UR14, UR22 ;  /* 0x0000000e151672a5 */ /* 0x000fe4000f8e0016 */
[----:B------:R-:W-:Y:S02]  /*7770*/  UIMAD.WIDE.U32 UR16, UR20, UR16, URZ ;  /* 0x00000010141072a5 */ /* 0x000fe4000f8e003f */
[----:B------:R-:W-:Y:S01]  /*7780*/  UIMAD.WIDE.U32 UR14, UR21, UR18, UR8 ;  /* 0x00000012150e72a5 */ /* 0x000fe2000f8e0008 */
[----:B------:R-:W-:-:S02]  /*7790*/  UMOV UR12, UR20 ;  /* 0x00000014000c7c82 */ /* 0x000fc40008000000 */
[----:B------:R-:W-:Y:S01]  /*77a0*/  @UP0 ULDC UR8, c[0x0][0x2f0] ;  /* 0x0000bc0000080ab9 */ /* 0x000fe20000000800 */
[----:B------:R-:W-:Y:S02]  /*77b0*/  UIMAD UR4, UR21, UR19, UR13 ;  /* 0x00000013150472a4 */ /* 0x000fe4000f8e020d */
[----:B------:R-:W-:Y:S01]  /*77c0*/  @UP0 USHF.R.U32.HI UR12, URZ, UR8, UR17 ;  /* 0x000000083f0c0299 */ /* 0x000fe20008011611 */
[----:B------:R-:W-:Y:S11]  /*77d0*/  @!P0 BRA `(.L_x_1221) ;  /* 0x0000001800ac8947 */ /* 0x000ff60003800000 */
[----:B------:R-:W1:Y:S01]  /*77e0*/  S2R R3, SR_CgaCtaId ;  /* 0x0000000000037919 */ /* 0x000e620000008800 */
[----:B------:R-:W-:-:S04]  /*77f0*/  MOV R16, 0x400 ;  /* 0x0000040000107802 */ /* 0x000fc80000000f00 */
[----:B-1----:R-:W-:Y:S01]  /*7800*/  LEA R16, R3, R16, 0x18 ;  /* 0x0000001003107211 */ /* 0x002fe200078ec0ff */
[----:B------:R-:W-:-:S05]  /*7810*/  IMAD.MOV.U32 R3, RZ, RZ, 0x1 ;  /* 0x00000001ff037424 */ /* 0x000fca00078e00ff */
[----:B------:R-:W-:-:S04]  /*7820*/  SHF.L.U32 R3, R3, 0x1f, RZ ;  /* 0x0000001f03037819 */ /* 0x000fc800000006ff */
[----:B------:R-:W1:Y:S02]  /*7830*/  SYNCS.PHASECHK.TRANS64.TRYWAIT P0, [R16+URZ+0x30820], R3 ;  /* 0x03082003100075a7 */ /* 0x000e64000800017f */
[----:B-1----:R-:W-:Y:S05]  /*7840*/  @!P0 BRA `(.L_x_1222) ;  /* 0x0000001c00888947 */ /* 0x002fea0003800000 */
.L_x_1250:
[----:B------:R-:W2:Y:S01]  /*7850*/  S2R R0, SR_TID.X ;  /* 0x0000000000007919 */ /* 0x000ea20000002100 */
[----:B------:R-:W-:Y:S02]  /*7860*/  IMAD.U32 R15, RZ, RZ, UR23 ;  /* 0x00000017ff0f7e24 */ /* 0x000fe4000f8e00ff */
[----:B------:R-:W-:Y:S02]  /*7870*/  IMAD.U32 R14, RZ, RZ, UR15 ;  /* 0x0000000fff0e7e24 */ /* 0x000fe4000f8e00ff */
[----:B------:R-:W-:Y:S02]  /*7880*/  VIADD R15, R15, UR5 ;  /* 0x000000050f0f7c36 */ /* 0x000fe40008000000 */
[----:B------:R-:W-:Y:S02]  /*7890*/  VIADD R14, R14, UR4 ;  /* 0x000000040e0e7c36 */ /* 0x000fe40008000000 */
[----:B------:R-:W-:Y:S01]  /*78a0*/  IMAD.MOV.U32 R11, RZ, RZ, 0x1 ;  /* 0x00000001ff0b7424 */ /* 0x000fe200078e00ff */
[----:B--2---:R-:W-:-:S04]  /*78b0*/  LOP3.LUT R0, R0, 0x7f, RZ, 0xc0, !PT ;  /* 0x0000007f00007812 */ /* 0x004fc800078ec0ff */
[----:B------:R-:W-:-:S13]  /*78c0*/  ISETP.NE.AND P0, PT, R0, RZ, PT ;  /* 0x000000ff0000720c */ /* 0x000fda0003f05270 */
[----:B------:R-:W-:Y:S05]  /*78d0*/  @P0 BRA `(.L_x_1223) ;  /* 0x0000000000180947 */ /* 0x000fea0003800000 */
[----:B------:R-:W2:Y:S01]  /*78e0*/  S2R R0, SR_TID.X ;  /* 0x0000000000007919 */ /* 0x000ea20000002100 */
[----:B-1----:R-:W-:-:S04]  /*78f0*/  IMAD.MOV.U32 R3, RZ, RZ, 0x4100 ;  /* 0x00004100ff037424 */ /* 0x002fc800078e00ff */
[----:B------:R3:W-:Y:S01]  /*7900*/  SYNCS.ARRIVE.TRANS64 RZ, [R16+URZ+0x30810], R3 ;  /* 0x0308100310ff79a7 */ /* 0x0007e2000800003f */
[----:B--2---:R-:W-:-:S13]  /*7910*/  LOP3.LUT P1, RZ, R0, 0x1f, RZ, 0xc0, !PT ;  /* 0x0000001f00ff7812 */ /* 0x004fda000782c0ff */
[----:B---3--:R-:W-:Y:S05]  /*7920*/  @!P1 BRA `(.L_x_1223) ;  /* 0x0000000000049947 */ /* 0x008fea0003800000 */
[----:B------:R-:W-:Y:S01]  /*7930*/  BPT.TRAP 0x1 ;  /* 0x000000040000795c */ /* 0x000fe20000300000 */
.L_x_1223:
[----:B------:R-:W-:Y:S01]  /*7940*/  R2UR UR19, R4 ;  /* 0x00000000041372ca */ /* 0x000fe200000e0000 */
[----:B------:R-:W2:Y:S01]  /*7950*/  LDC.64 R6, c[0x0][0x198] ;  /* 0x00006600ff067b82 */ /* 0x000ea20000000a00 */
[----:B------:R-:W-:Y:S01]  /*7960*/  R2UR UR7, R15 ;  /* 0x000000000f0772ca */ /* 0x000fe200000e0000 */
[----:B------:R-:W-:Y:S01]  /*7970*/  ULDC.64 UR16, c[0x0][0x700] ;  /* 0x0001c00000107ab9 */ /* 0x000fe20000000a00 */
[----:B------:R-:W-:Y:S01]  /*7980*/  UMOV UR36, 0x0 ;  /* 0x0000000000247882 */ /* 0x000fe20000000000 */
[----:B------:R-:W-:Y:S01]  /*7990*/  IMAD.U32 R10, RZ, RZ, UR16 ;  /* 0x00000010ff0a7e24 */ /* 0x000fe2000f8e00ff */
[----:B------:R-:W-:Y:S01]  /*79a0*/  UMOV UR37, 0x14f00000 ;  /* 0x14f0000000257882 */ /* 0x000fe20000000000 */
[----:B------:R-:W-:Y:S01]  /*79b0*/  IMAD.U32 R9, RZ, RZ, UR17 ;  /* 0x00000011ff097e24 */ /* 0x000fe2000f8e00ff */
[----:B------:R-:W-:Y:S01]  /*79c0*/  UMOV UR18, URZ ;  /* 0x0000003f00127c82 */ /* 0x000fe20008000000 */
[----:B------:R-:W-:Y:S01]  /*79d0*/  UMOV UR26, 0x40 ;  /* 0x00000040001a7882 */ /* 0x000fe20000000000 */
[----:B------:R-:W-:Y:S01]  /*79e0*/  UMOV UR28, UR20 ;  /* 0x00000014001c7c82 */ /* 0x000fe20008000000 */
[----:B------:R-:W-:Y:S01]  /*79f0*/  UMOV UR29, UR21 ;  /* 0x00000015001d7c82 */ /* 0x000fe20008000000 */
[----:B------:R-:W-:Y:S01]  /*7a00*/  IMAD.MOV.U32 R5, RZ, RZ, 0x10000 ;  /* 0x00010000ff057424 */ /* 0x000fe200078e00ff */
[----:B------:R-:W-:Y:S01]  /*7a10*/  USHF.L.U32 UR19, UR19, 0x6, URZ ;  /* 0x0000000613137899 */ /* 0x000fe2000800063f */
[----:B------:R-:W-:Y:S01]  /*7a20*/  IMAD.MOV.U32 R19, RZ, RZ, RZ ;  /* 0x000000ffff137224 */ /* 0x000fe200078e00ff */
[----:B------:R-:W-:Y:S01]  /*7a30*/  UMOV UR48, 0x0 ;  /* 0x0000000000307882 */ /* 0x000fe20000000000 */
[----:B------:R-:W-:Y:S01]  /*7a40*/  UMOV UR49, 0x10000000 ;  /* 0x1000000000317882 */ /* 0x000fe20000000000 */
[----:B------:R-:W-:Y:S01]  /*7a50*/  UIADD3 UR8, UP0, UR19, UR22, URZ ;  /* 0x0000001613087290 */ /* 0x000fe2000ff1e03f */
[----:B------:R-:W-:-:S02]  /*7a60*/  UMOV UR13, UR21 ;  /* 0x00000015000d7c82 */ /* 0x000fc40008000000 */
[----:B------:R-:W-:Y:S01]  /*7a70*/  UMOV UR27, UR19 ;  /* 0x00000013001b7c82 */ /* 0x000fe20008000000 */
[----:B------:R-:W-:Y:S02]  /*7a80*/  ULEA.HI.X.SX32 UR7, UR19, UR7, 0x1, UP0 ;  /* 0x0000000713077291 */ /* 0x000fe400080f0e3f */
[----:B-1----:R-:W-:Y:S01]  /*7a90*/  IMAD.U32 R3, RZ, RZ, UR8 ;  /* 0x00000008ff037e24 */ /* 0x002fe2000f8e00ff */
[----:B------:R-:W-:Y:S01]  /*7aa0*/  UMOV UR10, UR18 ;  /* 0x00000012000a7c82 */ /* 0x000fe20008000000 */
[----:B------:R-:W-:Y:S01]  /*7ab0*/  IMAD.U32 R2, RZ, RZ, UR8 ;  /* 0x00000008ff027e24 */ /* 0x000fe2000f8e00ff */
[----:B------:R-:W-:Y:S01]  /*7ac0*/  R2UR UR8, R16 ;  /* 0x00000000100872ca */ /* 0x000fe200000e0000 */
[----:B--2---:R-:W-:Y:S01]  /*7ad0*/  IMAD.MOV.U32 R8, RZ, RZ, R6 ;  /* 0x000000ffff087224 */ /* 0x004fe200078e0006 */
[----:B------:R-:W-:Y:S01]  /*7ae0*/  LEA R0, P1, R3, R10, 0x2 ;  /* 0x0000000a03007211 */ /* 0x000fe200078210ff */
[----:B------:R-:W-:Y:S01]  /*7af0*/  IMAD.U32 R3, RZ, RZ, UR7 ;  /* 0x00000007ff037e24 */ /* 0x000fe2000f8e00ff */
[----:B------:R-:W-:Y:S01]  /*7b00*/  UMOV UR7, 0x10 ;  /* 0x0000001000077882 */ /* 0x000fe20000000000 */
[----:B------:R-:W-:Y:S01]  /*7b10*/  UMOV UR42, 0x40 ;  /* 0x00000040002a7882 */ /* 0x000fe20000000000 */
[----:B------:R-:W-:Y:S01]  /*7b20*/  R2UR UR32, R0 ;  /* 0x00000000002072ca */ /* 0x000fe200000e0000 */
[----:B------:R-:W-:Y:S01]  /*7b30*/  UMOV UR43, UR11 ;  /* 0x0000000b002b7c82 */ /* 0x000fe20008000000 */
[----:B------:R-:W-:Y:S01]  /*7b40*/  LEA.HI.X R2, R2, R9, R3, 0x2, P1 ;  /* 0x0000000902027211 */ /* 0x000fe200008f1403 */
[----:B------:R-:W-:Y:S01]  /*7b50*/  UMOV UR44, UR12 ;  /* 0x0000000c002c7c82 */ /* 0x000fe20008000000 */
[----:B------:R-:W-:Y:S01]  /*7b60*/  IADD3 R0, P1, R8, 0x2f0, RZ ;  /* 0x000002f008007810 */ /* 0x000fe20007f3e0ff */
[----:B------:R-:W-:Y:S01]  /*7b70*/  UMOV UR45, UR21 ;  /* 0x00000015002d7c82 */ /* 0x000fe20008000000 */
[----:B------:R-:W-:Y:S01]  /*7b80*/  R2UR UR33, R2 ;  /* 0x00000000022172ca */ /* 0x000fe200000e0000 */
[----:B------:R-:W-:Y:S01]  /*7b90*/  UIADD3 UR16, UR8, 0x18000, URZ ;  /* 0x0001800008107890 */ /* 0x000fe2000fffe03f */
[----:B------:R-:W-:Y:S01]  /*7ba0*/  R2UR UR30, R0 ;  /* 0x00000000001e72ca */ /* 0x000fe200000e0000 */
[----:B------:R-:W-:Y:S01]  /*7bb0*/  UIADD3 UR17, UR8, 0x30810, URZ ;  /* 0x0003081008117890 */ /* 0x000fe2000fffe03f */
[----:B------:R-:W-:Y:S01]  /*7bc0*/  IADD3 R0, P2, R8, 0x3f0, RZ ;  /* 0x000003f008007810 */ /* 0x000fe20007f5e0ff */
[----:B------:R-:W-:-:S02]  /*7bd0*/  UIADD3 UR24, UR8, 0x1a000, URZ ;  /* 0x0001a00008187890 */ /* 0x000fc4000fffe03f */
[----:B------:R-:W-:Y:S01]  /*7be0*/  UIADD3 UR50, UR8, 0x28000, URZ ;  /* 0x0002800008327890 */ /* 0x000fe2000fffe03f */
[----:B------:R-:W-:Y:S01]  /*7bf0*/  R2UR UR46, R0 ;  /* 0x00000000002e72ca */ /* 0x000fe200000e0000 */
[--C-:B------:R-:W-:Y:S01]  /*7c00*/  IMAD.X R0, RZ, RZ, R7.reuse, P1 ;  /* 0x000000ffff007224 */ /* 0x100fe200008e0607 */
[----:B------:R-:W-:Y:S01]  /*7c10*/  IADD3 R2, P1, R8, 0xf0, RZ ;  /* 0x000000f008027810 */ /* 0x000fe20007f3e0ff */
[----:B------:R-:W-:Y:S01]  /*7c20*/  UMOV UR25, UR17 ;  /* 0x0000001100197c82 */ /* 0x000fe20008000000 */
[----:B------:R-:W-:Y:S01]  /*7c30*/  UMOV UR51, UR17 ;  /* 0x0000001100337c82 */ /* 0x000fe20008000000 */
[----:B------:R-:W-:Y:S01]  /*7c40*/  UIADD3 UR9, UR8, 0x30800, URZ ;  /* 0x0003080008097890 */ /* 0x000fe2000fffe03f */
[----:B------:R-:W-:Y:S01]  /*7c50*/  R2UR UR31, R0 ;  /* 0x00000000001f72ca */ /* 0x000fe200000e0000 */
[--C-:B------:R-:W-:Y:S01]  /*7c60*/  IMAD.X R0, RZ, RZ, R7.reuse, P2 ;  /* 0x000000ffff007224 */ /* 0x100fe200010e0607 */
[----:B------:R-:W-:Y:S01]  /*7c70*/  R2UR UR34, R2 ;  /* 0x00000000022272ca */ /* 0x000fe200000e0000 */
[----:B------:R-:W-:Y:S01]  /*7c80*/  IMAD.X R3, RZ, RZ, R7, P1 ;  /* 0x000000ffff037224 */ /* 0x000fe200008e0607 */
[----:B------:R-:W-:-:S02]  /*7c90*/  UIADD3 UR40, UR8, 0x4000, URZ ;  /* 0x0000400008287890 */ /* 0x000fc4000fffe03f */
[----:B------:R-:W-:Y:S01]  /*7ca0*/  R2UR UR47, R0 ;  /* 0x00000000002f72ca */ /* 0x000fe200000e0000 */
[----:B------:R-:W-:Y:S01]  /*7cb0*/  IMAD.U32 R0, RZ, RZ, UR6 ;  /* 0x00000006ff007e24 */ /* 0x000fe2000f8e00ff */
[----:B------:R-:W-:Y:S01]  /*7cc0*/  R2UR UR35, R3 ;  /* 0x00000000032372ca */ /* 0x000fe200000e0000 */
[----:B------:R-:W-:Y:S02]  /*7cd0*/  UMOV UR41, UR9 ;  /* 0x0000000900297c82 */ /* 0x000fe40008000000 */
[----:B------:R-:W-:-:S05]  /*7ce0*/  VIADD R6, R0, 0xffffffff ;  /* 0xffffffff00067836 */ /* 0x000fca0000000000 */
[----:B------:R1:W-:Y:S01]  /*7cf0*/  STL [R1], R6 ;  /* 0x0000000601007387 */ /* 0x0003e20000100800 */
[----:B------:R-:W-:-:S04]  /*7d00*/  ISETP.GE.AND P1, PT, R4, R6, PT ;  /* 0x000000060400720c */ /* 0x000fc80003f26270 */
[----:B------:R-:W-:Y:S01]  /*7d10*/  UTMALDG.4D [UR16], [UR34], desc[UR36] ;  /* 0x00002410220075b4 */ /* 0x000fe20008019000 */
[----:B------:R-:W-:Y:S01]  /*7d20*/  UTMALDG.4D [UR24], [UR34], desc[UR36] ;  /* 0x00002418220075b4 */ /* 0x000fe20008019000 */
[----:B------:R2:W-:Y:S01]  /*7d30*/  UBLKCP.S.G [UR50], [UR32], UR7 ;  /* 0x00000032200073ba */ /* 0x0005e20008000207 */
[----:B------:R1:W-:Y:S01]  /*7d40*/  SYNCS.ARRIVE.TRANS64 RZ, [R16+URZ+0x30800], R5 ;  /* 0x0308000510ff79a7 */ /* 0x0003e2000800003f */
[----:B------:R1:W-:Y:S01]  /*7d50*/  UTMALDG.4D [UR8], [UR30], desc[UR48] ;  /* 0x000030081e0075b4 */ /* 0x0003e20008019000 */
[----:B--2---:R-:W-:Y:S01]  /*7d60*/  UIADD3 UR32, UR8, 0x8000, URZ ;  /* 0x0000800008207890 */ /* 0x004fe2000fffe03f */
[----:B------:R1:W-:Y:S01]  /*7d70*/  UTMALDG.4D [UR40], [UR30], desc[UR48] ;  /* 0x000030281e0075b4 */ /* 0x0003e20008019000 */
[----:B------:R-:W-:Y:S01]  /*7d80*/  UIADD3 UR24, UR8, 0xc000, URZ ;  /* 0x0000c00008187890 */ /* 0x000fe2000fffe03f */
[----:B------:R-:W-:Y:S01]  /*7d90*/  UMOV UR35, UR11 ;  /* 0x0000000b00237c82 */ /* 0x000fe20008000000 */
[----:B------:R-:W-:Y:S01]  /*7da0*/  UMOV UR36, UR12 ;  /* 0x0000000c00247c82 */ /* 0x000fe20008000000 */
[----:B------:R-:W-:Y:S01]  /*7db0*/  UMOV UR37, UR21 ;  /* 0x0000001500257c82 */ /* 0x000fe20008000000 */
[----:B------:R-:W-:Y:S01]  /*7dc0*/  UMOV UR34, UR18 ;  /* 0x0000001200227c82 */ /* 0x000fe20008000000 */
[----:B------:R-:W-:Y:S01]  /*7dd0*/  UMOV UR33, UR9 ;  /* 0x0000000900217c82 */ /* 0x000fe20008000000 */
[----:B------:R-:W-:Y:S01]  /*7de0*/  UMOV UR27, UR11 ;  /* 0x0000000b001b7c82 */ /* 0x000fe20008000000 */
[----:B------:R-:W-:Y:S01]  /*7df0*/  UMOV UR28, UR12 ;  /* 0x0000000c001c7c82 */ /* 0x000fe20008000000 */
[----:B------:R-:W-:Y:S01]  /*7e00*/  UMOV UR25, UR9 ;  /* 0x0000000900197c82 */ /* 0x000fe20008000000 */
[----:B------:R1:W-:Y:S01]  /*7e10*/  UTMALDG.4D [UR32], [UR46], desc[UR48] ;  /* 0x000030202e0075b4 */ /* 0x0003e20008019000 */
[----:B------:R1:W-:Y:S02]  /*7e20*/  UTMALDG.4D [UR24], [UR46], desc[UR48] ;  /* 0x000030182e0075b4 */ /* 0x0003e40008019000 */
[----:B-1----:R-:W-:Y:S05]  /*7e30*/  @P1 BRA `(.L_x_1224) ;  /* 0x00000010003c1947 */ /* 0x002fea0003800000 */
[----:B------:R-:W-:Y:S01]  /*7e40*/  R2UR UR7, R4 ;  /* 0x00000000040772ca */ /* 0x000fe200000e0000 */
[----:B------:R-:W1:Y:S01]  /*7e50*/  S2R R6, SR_TID.X ;  /* 0x0000000000067919 */ /* 0x000e620000002100 */
[----:B------:R-:W-:Y:S01]  /*7e60*/  UIADD3 UR8, UR6, -0x2, URZ ;  /* 0xfffffffe06087890 */ /* 0x000fe2000fffe03f */
[----:B------:R-:W-:-:S05]  /*7e70*/  IMAD.MOV.U32 R11, RZ, RZ, 0x1 ;  /* 0x00000001ff0b7424 */ /* 0x000fca00078e00ff */
[----:B------:R-:W-:-:S05]  /*7e80*/  ISETP.NE.AND P1, PT, R4, UR8, PT ;  /* 0x0000000804007c0c */ /* 0x000fca000bf25270 */
[----:B------:R-:W-:-:S04]  /*7e90*/  ULOP3.LUT UR7, URZ, UR7, URZ, 0x33, !UPT ;  /* 0x000000073f077292 */ /* 0x000fc8000f8e333f */
[----:B------:R-:W-:-:S06]  /*7ea0*/  UIADD3 UR7, UR7, UR6, URZ ;  /* 0x0000000607077290 */ /* 0x000fcc000fffe03f */
[----:B------:R-:W-:-:S05]  /*7eb0*/  IMAD.U32 R0, RZ, RZ, UR7 ;  /* 0x00000007ff007e24 */ /* 0x000fca000f8e00ff */
[----:B------:R-:W-:Y:S01]  /*7ec0*/  LOP3.LUT R5, R0, 0x1, RZ, 0xc0, !PT ;  /* 0x0000000100057812 */ /* 0x000fe200078ec0ff */
[----:B------:R-:W-:-:S04]  /*7ed0*/  IMAD.MOV.U32 R0, RZ, RZ, R4 ;  /* 0x000000ffff007224 */ /* 0x000fc800078e0004 */
[----:B------:R2:W-:Y:S01]  /*7ee0*/  STL [R1+0x4], R5 ;  /* 0x0000040501007387 */ /* 0x0005e20000100800 */
[----:B-1----:R-:W-:Y:S01]  /*7ef0*/  LOP3.LUT R6, R6, 0x1f, RZ, 0xc0, !PT ;  /* 0x0000001f06067812 */ /* 0x002fe200078ec0ff */
[----:B------:R-:W-:Y:S06]  /*7f00*/  @!P1 BRA `(.L_x_1225) ;  /* 0x0000000800b09947 */ /* 0x000fec0003800000 */
[----:B------:R-:W-:Y:S01]  /*7f10*/  R2UR UR8, R5 ;  /* 0x00000000050872ca */ /* 0x000fe200000e0000 */
[----:B------:R-:W-:Y:S02]  /*7f20*/  IMAD.MOV.U32 R0, RZ, RZ, R4 ;  /* 0x000000ffff007224 */ /* 0x000fe400078e0004 */
[----:B------:R-:W-:-:S10]  /*7f30*/  IMAD.MOV.U32 R11, RZ, RZ, 0x1 ;  /* 0x00000001ff0b7424 */ /* 0x000fd400078e00ff */
[----:B------:R-:W-:-:S06]  /*7f40*/  UIADD3 UR7, UR7, -UR8, URZ ;  /* 0x8000000807077290 */ /* 0x000fcc000fffe03f */
[----:B------:R-:W-:-:S07]  /*7f50*/  IMAD.U32 R20, RZ, RZ, UR7 ;  /* 0x00000007ff147e24 */ /* 0x000fce000f8e00ff */
.L_x_1234:
[----:B--234-:R-:W-:-:S04]  /*7f60*/  SHF.L.U32 R21, R11, 0x1f, RZ ;  /* 0x0000001f0b157819 */ /* 0x01cfc800000006ff */
[----:B------:R-:W1:Y:S02]  /*7f70*/  SYNCS.PHASECHK.TRANS64.TRYWAIT P1, [R16+URZ+0x30840], R21 ;  /* 0x03084015100075a7 */ /* 0x000e64000802017f */
[----:B-1----:R-:W-:Y:S05]  /*7f80*/  @!P1 BRA `(.L_x_1226) ;  /* 0x0000001400cc9947 */ /* 0x002fea0003800000 */
.L_x_1251:
[----:B------:R-:W-:Y:S05]  /*7f90*/  @P0 BRA `(.L_x_1227) ;  /* 0x0000000000140947 */ /* 0x000fea0003800000 */
[----:B------:R-:W-:Y:S01]  /*7fa0*/  ISETP.NE.AND P1, PT, R6, RZ, PT ;  /* 0x000000ff0600720c */ /* 0x000fe20003f25270 */
[----:B------:R-:W-:-:S04]  /*7fb0*/  IMAD.MOV.U32 R3, RZ, RZ, 0x4100 ;  /* 0x00004100ff037424 */ /* 0x000fc800078e00ff */
[----:B------:R3:W-:Y:S08]  /*7fc0*/  SYNCS.ARRIVE.TRANS64 RZ, [R16+URZ+0x30830], R3 ;  /* 0x0308300310ff79a7 */ /* 0x0007f0000800003f */
[----:B------:R-:W-:Y:S05]  /*7fd0*/  @!P1 BRA `(.L_x_1227) ;  /* 0x0000000000049947 */ /* 0x000fea0003800000 */
[----:B------:R-:W-:Y:S01]  /*7fe0*/  BPT.TRAP 0x1 ;  /* 0x000000040000795c */ /* 0x000fe20000300000 */
.L_x_1227:
[----:B------:R-:W3:Y:S01]  /*7ff0*/  LDC.64 R12, c[0x0][0x728] ;  /* 0x0001ca00ff0c7b82 */ /* 0x000ee20000000a00 */
[----:B------:R-:W-:Y:S01]  /*8000*/  IMAD.SHL.U32 R18, R0, 0x40, RZ ;  /* 0x0000004000127824 */ /* 0x000fe200078e00ff */
[----:B------:R-:W-:Y:S01]  /*8010*/  R2UR UR32, R16 ;  /* 0x00000000102072ca */ /* 0x000fe200000e0000 */
[----:B------:R-:W-:Y:S01]  /*8020*/  UMOV UR30, 0x0 ;  /* 0x00000000001e7882 */ /* 0x000fe20000000000 */
[----:B------:R-:W-:Y:S01]  /*8030*/  UMOV UR31, 0x14f00000 ;  /* 0x14f00000001f7882 */ /* 0x000fe20000000000 */
[----:B------:R-:W-:Y:S01]  /*8040*/  UMOV UR18, URZ ;  /* 0x0000003f00127c82 */ /* 0x000fe20008000000 */
[C---:B------:R-:W-:Y:S01]  /*8050*/  IADD3 R2, P1, R18.reuse, UR14, RZ ;  /* 0x0000000e12027c10 */ /* 0x040fe2000ff3e0ff */
        /* <DEDUP_REMOVED lines=29> */
.L_x_1252:
[----:B------:R-:W-:Y:S05]  /*8230*/  @P0 BRA `(.L_x_1229) ;  /* 0x0000000000140947 */ /* 0x000fea0003800000 */
[----:B------:R-:W-:Y:S01]  /*8240*/  ISETP.NE.AND P1, PT, R6, RZ, PT ;  /* 0x000000ff0600720c */ /* 0x000fe20003f25270 */
[----:B------:R-:W-:-:S04]  /*8250*/  IMAD.MOV.U32 R2, RZ, RZ, 0x4100 ;  /* 0x00004100ff027424 */ /* 0x000fc800078e00ff */
[----:B------:R3:W-:Y:S08]  /*8260*/  SYNCS.ARRIVE.TRANS64 RZ, [R16+URZ+0x30818], R2 ;  /* 0x0308180210ff79a7 */ /* 0x0007f0000800003f */
[----:B------:R-:W-:Y:S05]  /*8270*/  @!P1 BRA `(.L_x_1229) ;  /* 0x0000000000049947 */ /* 0x000fea0003800000 */
[----:B------:R-:W-:Y:S01]  /*8280*/  BPT.TRAP 0x1 ;  /* 0x000000040000795c */ /* 0x000fe20000300000 */
.L_x_1229:
[----:B------:R-:W-:Y:S01]  /*8290*/  VIADD R18, R18, 0x40 ;  /* 0x0000004012127836 */ /* 0x000fe20000000000 */
[----:B------:R-:W-:Y:S01]  /*82a0*/  ULDC.64 UR8, c[0x0][0x700] ;  /* 0x0001c00000087ab9 */ /* 0x000fe20000000a00 */
[----:B------:R-:W-:Y:S01]  /*82b0*/  R2UR UR32, R16 ;  /* 0x00000000102072ca */ /* 0x000fe200000e0000 */
[----:B------:R-:W-:Y:S01]  /*82c0*/  IMAD.U32 R10, RZ, RZ, UR8 ;  /* 0x00000008ff0a7e24 */ /* 0x000fe2000f8e00ff */
[----:B------:R-:W-:Y:S01]  /*82d0*/  UMOV UR30, 0x0 ;  /* 0x00000000001e7882 */ /* 0x000fe20000000000 */
[----:B---3--:R-:W-:Y:S01]  /*82e0*/  IADD3 R2, P1, R18, UR22, RZ ;  /* 0x0000001612027c10 */ /* 0x008fe2000ff3e0ff */
[----:B------:R-:W-:Y:S01]  /*82f0*/  IMAD.U32 R9, RZ, RZ, UR9 ;  /* 0x00000009ff097e24 */ /* 0x000fe2000f8e00ff */
[----:B------:R-:W-:Y:S01]  /*8300*/  SHF.R.S32.HI R17, RZ, 0x1f, R18 ;  /* 0x0000001fff117819 */ /* 0x000fe20000011412 */
[----:B------:R-:W-:Y:S01]  /*8310*/  UMOV UR31, 0x14f00000 ;  /* 0x14f00000001f7882 */ /* 0x000fe20000000000 */
[----:B------:R-:W-:Y:S01]  /*8320*/  LEA R3, P2, R2, R10, 0x2 ;  /* 0x0000000a02037211 */ /* 0x000fe200078410ff */
[----:B------:R-:W-:Y:S01]  /*8330*/  UMOV UR26, URZ ;  /* 0x0000003f001a7c82 */ /* 0x000fe20008000000 */
[----:B------:R-:W-:Y:S01]  /*8340*/  R2UR UR27, R18 ;  /* 0x00000000121b72ca */ /* 0x000fe200000e0000 */
[----:B------:R-:W-:Y:S01]  /*8350*/  UMOV UR28, UR20 ;  /* 0x00000014001c7c82 */ /* 0x000fe20008000000 */
[----:B------:R-:W-:Y:S01]  /*8360*/  R2UR UR34, R3 ;  /* 0x00000000032272ca */ /* 0x000fe200000e0000 */
[----:B------:R-:W-:Y:S01]  /*8370*/  IMAD.X R3, R17, 0x1, R15, P1 ;  /* 0x0000000111037824 */ /* 0x000fe200008e060f */
[----:B------:R-:W-:-:S02]  /*8380*/  UIADD3 UR24, UR32, 0x1c000, URZ ;  /* 0x0001c00020187890 */ /* 0x000fc4000fffe03f */
[----:B------:R-:W-:Y:S02]  /*8390*/  UIADD3 UR25, UR32, 0x30818, URZ ;  /* 0x0003081820197890 */ /* 0x000fe4000fffe03f */
[----:B------:R-:W-:Y:S01]  /*83a0*/  LEA.HI.X R3, R2, R9, R3, 0x2, P2 ;  /* 0x0000000902037211 */ /* 0x000fe200010f1403 */
[----:B------:R-:W-:Y:S01]  /*83b0*/  UIADD3 UR16, UR32, 0x1e000, URZ ;  /* 0x0001e00020107890 */ /* 0x000fe2000fffe03f */
[----:B------:R-:W-:Y:S01]  /*83c0*/  IADD3 R2, P1, R8, 0xf0, RZ ;  /* 0x000000f008027810 */ /* 0x000fe20007f3e0ff */
[----:B------:R-:W-:Y:S01]  /*83d0*/  UIADD3 UR32, UR32, 0x28100, URZ ;  /* 0x0002810020207890 */ /* 0x000fe2000fffe03f */
[----:B------:R-:W-:Y:S01]  /*83e0*/  R2UR UR35, R3 ;  /* 0x00000000032372ca */ /* 0x000fe200000e0000 */
[----:B------:R-:W-:Y:S01]  /*83f0*/  UMOV UR29, UR21 ;  /* 0x00000015001d7c82 */ /* 0x000fe20008000000 */
[----:B------:R-:W-:Y:S01]  /*8400*/  R2UR UR8, R2 ;  /* 0x00000000020872ca */ /* 0x000fe200000e0000 */
[----:B------:R-:W-:Y:S01]  /*8410*/  IMAD.X R3, RZ, RZ, R7, P1 ;  /* 0x000000ffff037224 */ /* 0x000fe200008e0607 */
[----:B------:R-:W-:Y:S01]  /*8420*/  UMOV UR18, 0x40 ;  /* 0x0000004000127882 */ /* 0x000fe20000000000 */
[----:B------:R-:W-:Y:S01]  /*8430*/  UMOV UR17, UR25 ;  /* 0x0000001900117c82 */ /* 0x000fe20008000000 */
[----:B------:R-:W-:Y:S01]  /*8440*/  UMOV UR19, UR27 ;  /* 0x0000001b00137c82 */ /* 0x000fe20008000000 */
[----:B------:R-:W-:Y:S01]  /*8450*/  UMOV UR33, UR25 ;  /* 0x0000001900217c82 */ /* 0x000fe20008000000 */
[----:B------:R-:W-:Y:S01]  /*8460*/  R2UR UR9, R3 ;  /* 0x00000000030972ca */ /* 0x000fe200000e0000 */
[----:B------:R-:W-:-:S12]  /*8470*/  UMOV UR7, 0x10 ;  /* 0x0000001000077882 */ /* 0x000fd80000000000 */
[----:B------:R3:W-:Y:S01]  /*8480*/  UTMALDG.4D [UR24], [UR8], desc[UR30] ;  /* 0x00001e18080075b4 */ /* 0x0007e20008019000 */
[----:B------:R3:W-:Y:S01]  /*8490*/  UTMALDG.4D [UR16], [UR8], desc[UR30] ;  /* 0x00001e10080075b4 */ /* 0x0007e20008019000 */
[----:B------:R3:W-:Y:S01]  /*84a0*/  UBLKCP.S.G [UR32], [UR34], UR7 ;  /* 0x00000020220073ba */ /* 0x0007e20008000207 */
[----:B------:R-:W4:Y:S02]  /*84b0*/  SYNCS.PHASECHK.TRANS64.TRYWAIT P1, [R16+URZ+0x30848], R21 ;  /* 0x03084815100075a7 */ /* 0x000f24000802017f */
[----:B---34-:R-:W-:Y:S05]  /*84c0*/  @!P1 BRA `(.L_x_1230) ;  /* 0x0000001000a49947 */ /* 0x018fea0003800000 */
.L_x_1253:
[----:B------:R-:W-:Y:S05]  /*84d0*/  @P0 BRA `(.L_x_1231) ;  /* 0x0000000000140947 */ /* 0x000fea0003800000 */
[----:B------:R-:W-:Y:S01]  /*84e0*/  ISETP.NE.AND P1, PT, R6, RZ, PT ;  /* 0x000000ff0600720c */ /* 0x000fe20003f25270 */
[----:B-123--:R-:W-:-:S04]  /*84f0*/  IMAD.MOV.U32 R21, RZ, RZ, 0x4100 ;  /* 0x00004100ff157424 */ /* 0x00efc800078e00ff */
[----:B------:R4:W-:Y:S08]  /*8500*/  SYNCS.ARRIVE.TRANS64 RZ, [R16+URZ+0x30838], R21 ;  /* 0x0308381510ff79a7 */ /* 0x0009f0000800003f */
[----:B------:R-:W-:Y:S05]  /*8510*/  @!P1 BRA `(.L_x_1231) ;  /* 0x0000000000049947 */ /* 0x000fea0003800000 */
[----:B------:R-:W-:Y:S01]  /*8520*/  BPT.TRAP 0x1 ;  /* 0x000000040000795c */ /* 0x000fe20000300000 */
.L_x_1231:
[C---:B------:R-:W-:Y:S01]  /*8530*/  R2UR UR27, R18.reuse ;  /* 0x00000000121b72ca */ /* 0x040fe200000e0000 */
[----:B------:R-:W-:Y:S01]  /*8540*/  UMOV UR30, 0x0 ;  /* 0x00000000001e7882 */ /* 0x000fe20000000000 */
[----:B------:R-:W-:Y:S01]  /*8550*/  IADD3 R18, P1, R18, UR14, RZ ;  /* 0x0000000e12127c10 */ /* 0x000fe2000ff3e0ff */
        /* <DEDUP_REMOVED lines=26> */
[----:B------:R-:W5:Y:S02]  /*8700*/  SYNCS.PHASECHK.TRANS64.TRYWAIT P1, [R16+URZ+0x30820], R5 ;  /* 0x03082005100075a7 */ /* 0x000f64000802017f */
[----:B-1---5:R-:W-:Y:S05]  /*8710*/  @!P1 BRA `(.L_x_1232) ;  /* 0x0000001000249947 */ /* 0x022fea0003800000 */
.L_x_1255:
[----:B------:R-:W-:Y:S05]  /*8720*/  @P0 BRA `(.L_x_1233) ;  /* 0x0000000000140947 */ /* 0x000fea0003800000 */
[----:B------:R-:W-:Y:S01]  /*8730*/  ISETP.NE.AND P1, PT, R6, RZ, PT ;  /* 0x000000ff0600720c */ /* 0x000fe20003f25270 */
[----:B------:R-:W-:-:S04]  /*8740*/  IMAD.MOV.U32 R5, RZ, RZ, 0x4100 ;  /* 0x00004100ff057424 */ /* 0x000fc800078e00ff */
[----:B------:R1:W-:Y:S08]  /*8750*/  SYNCS.ARRIVE.TRANS64 RZ, [R16+URZ+0x30810], R5 ;  /* 0x0308100510ff79a7 */ /* 0x0003f0000800003f */
[----:B------:R-:W-:Y:S05]  /*8760*/  @!P1 BRA `(.L_x_1233) ;  /* 0x0000000000049947 */ /* 0x000fea0003800000 */
[----:B------:R-:W-:Y:S01]  /*8770*/  BPT.TRAP 0x1 ;  /* 0x000000040000795c */ /* 0x000fe20000300000 */
.L_x_1233:
[----:B------:R-:W-:Y:S01]  /*8780*/  R2UR UR7, R0 ;  /* 0x00000000000772ca */ /* 0x000fe200000e0000 */
[----:B------:R-:W-:Y:S01]  /*8790*/  VIADD R20, R20, 0xfffffffe ;  /* 0xfffffffe14147836 */ /* 0x000fe20000000000 */
[----:B------:R-:W-:Y:S01]  /*87a0*/  R2UR UR8, R15 ;  /* 0x000000000f0872ca */ /* 0x000fe200000e0000 */
[----:B------:R-:W-:Y:S01]  /*87b0*/  UMOV UR30, 0x0 ;  /* 0x00000000001e7882 */ /* 0x000fe20000000000 */
[----:B------:R-:W-:Y:S01]  /*87c0*/  R2UR UR32, R16 ;  /* 0x00000000102072ca */ /* 0x000fe200000e0000 */
[----:B------:R-:W-:Y:S01]  /*87d0*/  UMOV UR31, 0x14f00000 ;  /* 0x14f00000001f7882 */ /* 0x000fe20000000000 */
[----:B------:R-:W-:Y:S01]  /*87e0*/  UMOV UR26, URZ ;  /* 0x0000003f001a7c82 */ /* 0x000fe20008000000 */
[----:B------:R-:W-:Y:S01]  /*87f0*/  UMOV UR28, UR20 ;  /* 0x00000014001c7c82 */ /* 0x000fe20008000000 */
[----:B------:R-:W-:Y:S01]  /*8800*/  UMOV UR29, UR21 ;  /* 0x00000015001d7c82 */ /* 0x000fe20008000000 */
[----:B------:R-:W-:Y:S01]  /*8810*/  UMOV UR18, 0x40 ;  /* 0x0000004000127882 */ /* 0x000fe20000000000 */
[----:B------:R-:W-:-:S03]  /*8820*/  UMOV UR10, 0x10 ;  /* 0x00000010000a7882 */ /* 0x000fc60000000000 */
[----:B------:R-:W-:-:S04]  /*8830*/  UIADD3 UR7, UR7, 0x2, URZ ;  /* 0x0000000207077890 */ /* 0x000fc8000fffe03f */
[----:B------:R-:W-:Y:S02]  /*8840*/  USHF.L.U32 UR27, UR7, 0x6, URZ ;  /* 0x00000006071b7899 */ /* 0x000fe4000800063f */
[----:B------:R-:W-:Y:S02]  /*8850*/  UIADD3 UR24, UR32, 0x18000, URZ ;  /* 0x0001800020187890 */ /* 0x000fe4000fffe03f */
[----:B------:R-:W-:Y:S02]  /*8860*/  UIADD3 UR9, UP0, UR27, UR22, URZ ;  /* 0x000000161b097290 */ /* 0x000fe4000ff1e03f */
[----:B------:R-:W-:Y:S02]  /*8870*/  UIADD3 UR25, UR32, 0x30810, URZ ;  /* 0x0003081020197890 */ /* 0x000fe4000fffe03f */
[----:B------:R-:W-:Y:S02]  /*8880*/  ULEA.HI.X.SX32 UR8, UR27, UR8, 0x1, UP0 ;  /* 0x000000081b087291 */ /* 0x000fe400080f0e3f */
[----:B-1----:R-:W-:Y:S01]  /*8890*/  IMAD.U32 R5, RZ, RZ, UR9 ;  /* 0x00000009ff057e24 */ /* 0x002fe2000f8e00ff */
[----:B------:R-:W-:-:S02]  /*88a0*/  UIADD3 UR16, UR32, 0x1a000, URZ ;  /* 0x0001a00020107890 */ /* 0x000fc4000fffe03f */
[----:B------:R-:W-:Y:S01]  /*88b0*/  UIADD3 UR32, UR32, 0x28000, URZ ;  /* 0x0002800020207890 */ /* 0x000fe2000fffe03f */
[----:B------:R-:W-:Y:S01]  /*88c0*/  IMAD.U32 R4, RZ, RZ, UR8 ;  /* 0x00000008ff047e24 */ /* 0x000fe2000f8e00ff */
[----:B------:R-:W-:Y:S01]  /*88d0*/  LEA R0, P1, R5, R10, 0x2 ;  /* 0x0000000a05007211 */ /* 0x000fe200078210ff */
[----:B------:R-:W-:Y:S01]  /*88e0*/  UMOV UR17, UR25 ;  /* 0x0000001900117c82 */ /* 0x000fe20008000000 */
[----:B------:R-:W-:Y:S01]  /*88f0*/  R2UR UR8, R2 ;  /* 0x00000000020872ca */ /* 0x000fe200000e0000 */
[----:B------:R-:W-:Y:S01]  /*8900*/  UMOV UR19, UR27 ;  /* 0x0000001b00137c82 */ /* 0x000fe20008000000 */
[----:B------:R-:W-:Y:S01]  /*8910*/  R2UR UR34, R0 ;  /* 0x00000000002272ca */ /* 0x000fe200000e0000 */
[----:B------:R-:W-:Y:S01]  /*8920*/  IMAD.U32 R0, RZ, RZ, UR9 ;  /* 0x00000009ff007e24 */ /* 0x000fe2000f8e00ff */
[----:B------:R-:W-:Y:S01]  /*8930*/  R2UR UR9, R3 ;  /* 0x00000000030972ca */ /* 0x000fe200000e0000 */
[----:B------:R-:W-:-:S03]  /*8940*/  UMOV UR33, UR25 ;  /* 0x0000001900217c82 */ /* 0x000fc60008000000 */
[----:B------:R-:W-:Y:S02]  /*8950*/  LEA.HI.X R0, R0, R9, R4, 0x2, P1 ;  /* 0x0000000900007211 */ /* 0x000fe400008f1404 */
[----:B------:R-:W-:Y:S02]  /*8960*/  ISETP.NE.AND P1, PT, R20, RZ, PT ;  /* 0x000000ff1400720c */ /* 0x000fe40003f25270 */
[----:B------:R-:W-:Y:S01]  /*8970*/  R2UR UR35, R0 ;  /* 0x00000000002372ca */ /* 0x000fe200000e0000 */
[----:B------:R-:W-:-:S04]  /*8980*/  IMAD.U32 R0, RZ, RZ, UR7 ;  /* 0x00000007ff007e24 */ /* 0x000fc8000f8e00ff */
[----:B------:R1:W-:Y:S01]  /*8990*/  UTMALDG.4D [UR24], [UR8], desc[UR30] ;  /* 0x00001e18080075b4 */ /* 0x0003e20008019000 */
[----:B------:R1:W-:Y:S07]  /*89a0*/  UTMALDG.4D [UR16], [UR8], desc[UR30] ;  /* 0x00001e10080075b4 */ /* 0x0003ee0008019000 */
[----:B------:R1:W-:Y:S02]  /*89b0*/  UBLKCP.S.G [UR32], [UR34], UR10 ;  /* 0x00000020220073ba */ /* 0x0003e4000800020a */
[----:B-1----:R-:W-:Y:S05]  /*89c0*/  @P1 BRA `(.L_x_1234) ;  /* 0xfffffff400641947 */ /* 0x002fea000383ffff */
.L_x_1225:
[----:B------:R-:W3:Y:S02]  /*89d0*/  LDL.LU R4, [R1+0x4] ;  /* 0x0000040001047983 */ /* 0x000ee40000300800 */
[----:B---3--:R-:W-:Y:S02]  /*89e0*/  ISETP.NE.AND P1, PT, R4, RZ, PT ;  /* 0x000000ff0400720c */ /* 0x008fe40003f25270 */
[----:B------:R1:W5:Y:S11]  /*89f0*/  LDL R4, [R1] ;  /* 0x0000000001047983 */ /* 0x0003760000100800 */
[----:B-1----:R-:W-:Y:S05]  /*8a00*/  @!P1 BRA `(.L_x_1224) ;  /* 0x0000000400489947 */ /* 0x002fea0003800000 */
[----:B------:R-:W-:-:S04]  /*8a10*/  SHF.L.U32 R13, R11, 0x1f, RZ ;  /* 0x0000001f0b0d7819 */ /* 0x000fc800000006ff */
[----:B------:R-:W1:Y:S02]  /*8a20*/  SYNCS.PHASECHK.TRANS64.TRYWAIT P1, [R16+URZ+0x30840], R13 ;  /* 0x0308400d100075a7 */ /* 0x000e64000802017f */
[----:B-1----:R-:W-:Y:S05]  /*8a30*/  @!P1 BRA `(.L_x_1235) ;  /* 0x0000000c00749947 */ /* 0x002fea0003800000 */
.L_x_1256:
[----:B------:R-:W-:Y:S05]  /*8a40*/  @P0 BRA `(.L_x_1236) ;  /* 0x0000000000140947 */ /* 0x000fea0003800000 */
[----:B------:R-:W-:Y:S01]  /*8a50*/  ISETP.NE.AND P1, PT, R6, RZ, PT ;  /* 0x000000ff0600720c */ /* 0x000fe20003f25270 */
[----:B--2---:R-:W-:-:S04]  /*8a60*/  IMAD.MOV.U32 R5, RZ, RZ, 0x4100 ;  /* 0x00004100ff057424 */ /* 0x004fc800078e00ff */
[----:B------:R3:W-:Y:S08]  /*8a70*/  SYNCS.ARRIVE.TRANS64 RZ, [R16+URZ+0x30830], R5 ;  /* 0x0308300510ff79a7 */ /* 0x0007f0000800003f */
[----:B------:R-:W-:Y:S05]  /*8a80*/  @!P1 BRA `(.L_x_1236) ;  /* 0x0000000000049947 */ /* 0x000fea0003800000 */
[----:B------:R-:W-:Y:S01]  /*8a90*/  BPT.TRAP 0x1 ;  /* 0x000000040000795c */ /* 0x000fe20000300000 */
.L_x_1236:
[----:B--23-5:R-:W2:Y:S01]  /*8aa0*/  LDC.64 R4, c[0x0][0x728] ;  /* 0x0001ca00ff047b82 */ /* 0x02cea20000000a00 */
[----:B------:R-:W-:Y:S01]  /*8ab0*/  IMAD.SHL.U32 R17, R0, 0x40, RZ ;  /* 0x0000004000117824 */ /* 0x000fe200078e00ff */
[----:B------:R-:W-:Y:S01]  /*8ac0*/  R2UR UR32, R16 ;  /* 0x00000000102072ca */ /* 0x000fe200000e0000 */
[----:B------:R-:W-:Y:S01]  /*8ad0*/  UMOV UR30, 0x0 ;  /* 0x00000000001e7882 */ /* 0x000fe20000000000 */
[----:B------:R-:W-:Y:S01]  /*8ae0*/  UMOV UR31, 0x14f00000 ;  /* 0x14f00000001f7882 */ /* 0x000fe20000000000 */
[----:B------:R-:W-:Y:S01]  /*8af0*/  UMOV UR26, URZ ;  /* 0x0000003f001a7c82 */ /* 0x000fe20008000000 */
[C---:B------:R-:W-:Y:S01]  /*8b00*/  IADD3 R0, P1, R17.reuse, UR14, RZ ;  /* 0x0000000e11007c10 */ /* 0x040fe2000ff3e0ff */
        /* <DEDUP_REMOVED lines=10> */
[----:B--2---:R-:W-:Y:S01]  /*8bb0*/  LEA R4, P2, R0, R4, 0x2 ;  /* 0x0000000400047211 */ /* 0x004fe200078410ff */
        /* <DEDUP_REMOVED lines=15> */
.L_x_1257:
[----:B------:R-:W-:Y:S05]  /*8cb0*/  @P0 BRA `(.L_x_1238) ;  /* 0x0000000000140947 */ /* 0x000fea0003800000 */
[----:B------:R-:W-:Y:S01]  /*8cc0*/  ISETP.NE.AND P0, PT, R6, RZ, PT ;  /* 0x000000ff0600720c */ /* 0x000fe20003f05270 */
[----:B------:R-:W-:-:S04]  /*8cd0*/  IMAD.MOV.U32 R5, RZ, RZ, 0x4100 ;  /* 0x00004100ff057424 */ /* 0x000fc800078e00ff */
[----:B------:R3:W-:Y:S08]  /*8ce0*/  SYNCS.ARRIVE.TRANS64 RZ, [R16+URZ+0x30818], R5 ;  /* 0x0308180510ff79a7 */ /* 0x0007f0000800003f */
[----:B------:R-:W-:Y:S05]  /*8cf0*/  @!P0 BRA `(.L_x_1238) ;  /* 0x0000000000048947 */ /* 0x000fea0003800000 */
[----:B------:R-:W-:Y:S01]  /*8d00*/  BPT.TRAP 0x1 ;  /* 0x000000040000795c */ /* 0x000fe20000300000 */
.L_x_1238:
        /* <DEDUP_REMOVED lines=9> */
[----:B------:R-:W-:-:S04]  /*8da0*/  UMOV UR18, 0x40 ;  /* 0x0000004000127882 */ /* 0x000fc80000000000 */
[----:B------:R-:W-:-:S04]  /*8db0*/  UIADD3 UR27, UR27, 0x40, URZ ;  /* 0x000000401b1b7890 */ /* 0x000fc8000fffe03f */
[----:B------:R-:W-:Y:S02]  /*8dc0*/  UIADD3 UR8, UP0, UR27, UR22, URZ ;  /* 0x000000161b087290 */ /* 0x000fe4000ff1e03f */
[----:B------:R-:W-:Y:S02]  /*8dd0*/  UIADD3 UR24, UR32, 0x1c000, URZ ;  /* 0x0001c00020187890 */ /* 0x000fe4000fffe03f */
[----:B------:R-:W-:Y:S02]  /*8de0*/  ULEA.HI.X.SX32 UR7, UR27, UR7, 0x1, UP0 ;  /* 0x000000071b077291 */ /* 0x000fe400080f0e3f */
[----:B---3--:R-:W-:Y:S01]  /*8df0*/  IMAD.U32 R5, RZ, RZ, UR8 ;  /* 0x00000008ff057e24 */ /* 0x008fe2000f8e00ff */
[----:B------:R-:W-:Y:S01]  /*8e00*/  UIADD3 UR25, UR32, 0x30818, URZ ;  /* 0x0003081820197890 */ /* 0x000fe2000fffe03f */
[----:B------:R-:W-:Y:S01]  /*8e10*/  IMAD.U32 R0, RZ, RZ, UR8 ;  /* 0x00000008ff007e24 */ /* 0x000fe2000f8e00ff */
[----:B------:R-:W-:Y:S01]  /*8e20*/  R2UR UR8, R2 ;  /* 0x00000000020872ca */ /* 0x000fe200000e0000 */
[----:B------:R-:W-:Y:S01]  /*8e30*/  IMAD.U32 R4, RZ, RZ, UR7 ;  /* 0x00000007ff047e24 */ /* 0x000fe2000f8e00ff */
[----:B------:R-:W-:Y:S01]  /*8e40*/  LEA R10, P0, R5, R10, 0x2 ;  /* 0x0000000a050a7211 */ /* 0x000fe200078010ff */
[----:B------:R-:W-:-:S02]  /*8e50*/  UIADD3 UR16, UR32, 0x1e000, URZ ;  /* 0x0001e00020107890 */ /* 0x000fc4000fffe03f */
[----:B------:R-:W-:Y:S01]  /*8e60*/  UIADD3 UR32, UR32, 0x28100, URZ ;  /* 0x0002810020207890 */ /* 0x000fe2000fffe03f */
[----:B------:R-:W-:Y:S01]  /*8e70*/  LEA.HI.X R9, R0, R9, R4, 0x2, P0 ;  /* 0x0000000900097211 */ /* 0x000fe200000f1404 */
[----:B------:R-:W-:Y:S01]  /*8e80*/  UMOV UR17, UR25 ;  /* 0x0000001900117c82 */ /* 0x000fe20008000000 */
[----:B------:R3:W5:Y:S01]  /*8e90*/  LDL.LU R4, [R1] ;  /* 0x0000000001047983 */ /* 0x0007620000300800 */
[----:B------:R-:W-:Y:S01]  /*8ea0*/  R2UR UR34, R10 ;  /* 0x000000000a2272ca */ /* 0x000fe200000e0000 */
[----:B------:R-:W-:Y:S01]  /*8eb0*/  UMOV UR19, UR27 ;  /* 0x0000001b00137c82 */ /* 0x000fe20008000000 */
[----:B------:R-:W-:Y:S01]  /*8ec0*/  R2UR UR35, R9 ;  /* 0x00000000092372ca */ /* 0x000fe200000e0000 */
[----:B------:R-:W-:Y:S01]  /*8ed0*/  UMOV UR33, UR25 ;  /* 0x0000001900217c82 */ /* 0x000fe20008000000 */
[----:B------:R3:W-:Y:S01]  /*8ee0*/  UTMALDG.4D [UR24], [UR8], desc[UR30] ;  /* 0x00001e18080075b4 */ /* 0x0007e20008019000 */
[----:B------:R-:W-:Y:S01]  /*8ef0*/  UMOV UR7, 0x10 ;  /* 0x0000001000077882 */ /* 0x000fe20000000000 */
[----:B------:R3:W-:Y:S09]  /*8f00*/  UTMALDG.4D [UR16], [UR8], desc[UR30] ;  /* 0x00001e10080075b4 */ /* 0x0007f20008019000 */
[----:B------:R3:W-:Y:S02]  /*8f10*/  UBLKCP.S.G [UR32], [UR34], UR7 ;  /* 0x00000020220073ba */ /* 0x0007e40008000207 */
[----:B---3--:R-:W-:-:S07]  /*8f20*/  IMAD.MOV.U32 R19, RZ, RZ, 0x1 ;  /* 0x00000001ff137424 */ /* 0x008fce00078e00ff */
.L_x_1224:
[----:B------:R-:W3:Y:S01]  /*8f30*/  S2R R0, SR_TID.X ;  /* 0x0000000000007919 */ /* 0x000ee20000002100 */
[----:B------:R-:W-:Y:S01]  /*8f40*/  IMAD R3, R19, 0x8, R16 ;  /* 0x0000000813037824 */ /* 0x000fe200078e0210 */
[----:B---3--:R-:W-:Y:S02]  /*8f50*/  LOP3.LUT R2, R0, 0x7f, RZ, 0xc0, !PT ;  /* 0x0000007f00027812 */ /* 0x008fe400078ec0ff */
[----:B------:R-:W-:Y:S02]  /*8f60*/  SHF.L.U32 R0, R11, 0x1f, RZ ;  /* 0x0000001f0b007819 */ /* 0x000fe400000006ff */
[----:B------:R-:W-:Y:S02]  /*8f70*/  ISETP.NE.AND P1, PT, R2, RZ, PT ;  /* 0x000000ff0200720c */ /* 0x000fe40003f25270 */
[----:B------:R-:W3:Y:S02]  /*8f80*/  SYNCS.PHASECHK.TRANS64.TRYWAIT P0, [R3+URZ+0x30840], R0 ;  /* 0x03084000030075a7 */ /* 0x000ee4000800017f */
[----:B---3--:R-:W-:Y:S09]  /*8f90*/  @!P0 BRA `(.L_x_1239) ;  /* 0x0000000800448947 */ /* 0x008ff20003800000 */
.L_x_1258:
[----:B------:R-:W-:Y:S05]  /*8fa0*/  @P1 BRA `(.L_x_1240) ;  /* 0x0000000000181947 */ /* 0x000fea0003800000 */
[----:B------:R-:W1:Y:S01]  /*8fb0*/  S2R R2, SR_TID.X ;  /* 0x0000000000027919 */ /* 0x000e620000002100 */
[----:B---3--:R-:W-:-:S04]  /*8fc0*/  IMAD.MOV.U32 R0, RZ, RZ, 0x4100 ;  /* 0x00004100ff007424 */ /* 0x008fc800078e00ff */
[----:B------:R3:W-:Y:S01]  /*8fd0*/  SYNCS.ARRIVE.TRANS64 RZ, [R3+URZ+0x30830], R0 ;  /* 0x0308300003ff79a7 */ /* 0x0007e2000800003f */
[----:B-1----:R-:W-:-:S13]  /*8fe0*/  LOP3.LUT P0, RZ, R2, 0x1f, RZ, 0xc0, !PT ;  /* 0x0000001f02ff7812 */ /* 0x002fda000780c0ff */
[----:B---3--:R-:W-:Y:S05]  /*8ff0*/  @!P0 BRA `(.L_x_1240) ;  /* 0x0000000000048947 */ /* 0x008fea0003800000 */
[----:B------:R-:W-:Y:S01]  /*9000*/  BPT.TRAP 0x1 ;  /* 0x000000040000795c */ /* 0x000fe20000300000 */
.L_x_1240:
[----:B-----5:R-:W-:Y:S01]  /*9010*/  R2UR UR27, R4 ;  /* 0x00000000041b72ca */ /* 0x020fe200000e0000 */
[C-C-:B---3--:R-:W-:Y:S01]  /*9020*/  IMAD R0, R19.reuse, 0x4000, R16.reuse ;  /* 0x0000400013007824 */ /* 0x148fe200078e0210 */
[----:B------:R-:W-:Y:S01]  /*9030*/  R2UR UR9, R14 ;  /* 0x000000000e0972ca */ /* 0x000fe200000e0000 */
[----:B-12-4-:R-:W-:Y:S01]  /*9040*/  IMAD R16, R19, 0x100, R16 ;  /* 0x0000010013107824 */ /* 0x016fe200078e0210 */
[----:B------:R-:W-:Y:S01]  /*9050*/  IADD3 R8, P0, R8, 0x1f0, RZ ;  /* 0x000001f008087810 */ /* 0x000fe20007f1e0ff */
[----:B------:R-:W-:Y:S01]  /*9060*/  ULDC.64 UR18, c[0x0][0x728] ;  /* 0x0001ca0000127ab9 */ /* 0x000fe20000000a00 */
[----:B------:R-:W-:Y:S01]  /*9070*/  R2UR UR25, R3 ;  /* 0x00000000031972ca */ /* 0x000fe200000e0000 */
[----:B------:R-:W-:Y:S01]  /*9080*/  UMOV UR32, 0x0 ;  /* 0x0000000000207882 */ /* 0x000fe20000000000 */
[----:B------:R-:W-:Y:S01]  /*9090*/  R2UR UR16, R0 ;  /* 0x00000000001072ca */ /* 0x000fe200000e0000 */
[----:B------:R-:W-:Y:S01]  /*90a0*/  IMAD.X R7, RZ, RZ, R7, P0 ;  /* 0x000000ffff077224 */ /* 0x000fe200000e0607 */
[----:B------:R-:W-:Y:S01]  /*90b0*/  R2UR UR7, R16 ;  /* 0x00000000100772ca */ /* 0x000fe200000e0000 */
[----:B------:R-:W-:Y:S01]  /*90c0*/  UMOV UR33, 0x14f00000 ;  /* 0x14f0000000217882 */ /* 0x000fe20000000000 */
[----:B------:R-:W-:Y:S01]  /*90d0*/  R2UR UR30, R8 ;  /* 0x00000000081e72ca */ /* 0x000fe200000e0000 */
[----:B------:R-:W-:Y:S01]  /*90e0*/  USHF.L.U32 UR27, UR27, 0x6, URZ ;  /* 0x000000061b1b7899 */ /* 0x000fe2000800063f */
[----:B------:R-:W-:Y:S01]  /*90f0*/  R2UR UR31, R7 ;  /* 0x00000000071f72ca */ /* 0x000fe200000e0000 */
[----:B------:R-:W-:Y:S01]  /*9100*/  UMOV UR26, URZ ;  /* 0x0000003f001a7c82 */ /* 0x000fe20008000000 */
[----:B------:R-:W-:Y:S01]  /*9110*/  UMOV UR28, UR20 ;  /* 0x00000014001c7c82 */ /* 0x000fe20008000000 */
[----:B------:R-:W-:Y:S01]  /*9120*/  UIADD3 UR10, UP0, UR27, UR14, URZ ;  /* 0x0000000e1b0a7290 */ /* 0x000fe2000ff1e03f */
[----:B------:R-:W-:Y:S01]  /*9130*/  VIADD R0, R19, 0x1 ;  /* 0x0000000113007836 */ /* 0x000fe20000000000 */
[----:B------:R-:W-:-:S02]  /*9140*/  UIADD3 UR25, UR25, 0x30830, URZ ;  /* 0x0003083019197890 */ /* 0x000fc4000fffe03f */
[----:B------:R-:W-:Y:S02]  /*9150*/  ULEA UR8, UP1, UR10, UR18, 0x2 ;  /* 0x000000120a087291 */ /* 0x000fe4000f82103f */
[----:B------:R-:W-:Y:S01]  /*9160*/  ULEA.HI.X.SX32 UR9, UR27, UR9, 0x1, UP0 ;  /* 0x000000091b097291 */ /* 0x000fe200080f0e3f */
[C---:B------:R-:W-:Y:S01]  /*9170*/  ISETP.NE.AND P0, PT, R0.reuse, 0x2, PT ;  /* 0x000000020000780c */ /* 0x040fe20003f05270 */
[----:B------:R-:W-:Y:S02]  /*9180*/  UIADD3 UR24, UR16, 0x20000, URZ ;  /* 0x0002000010187890 */ /* 0x000fe4000fffe03f */
[----:B------:R-:W-:Y:S01]  /*9190*/  UIADD3 UR16, UR16, 0x22000, URZ ;  /* 0x0002200010107890 */ /* 0x000fe2000fffe03f */
[----:B------:R-:W-:Y:S01]  /*91a0*/  SEL R2, RZ, 0x1, P0 ;  /* 0x00000001ff027807 */ /* 0x000fe20000000000 */
[----:B------:R-:W-:Y:S01]  /*91b0*/  ULEA.HI.X UR9, UR10, UR19, UR9, 0x2, UP1 ;  /* 0x000000130a097291 */ /* 0x000fe200088f1409 */
[----:B------:R-:W-:Y:S01]  /*91c0*/  SEL R0, R0, RZ, P0 ;  /* 0x000000ff00007207 */ /* 0x000fe20000000000 */
[----:B------:R-:W-:Y:S01]  /*91d0*/  UIADD3 UR34, UR7, 0x28200, URZ ;  /* 0x0002820007227890 */ /* 0x000fe2000fffe03f */
[----:B------:R-:W-:Y:S01]  /*91e0*/  LOP3.LUT R11, R11, R2, RZ, 0x3c, !PT ;  /* 0x000000020b0b7212 */ /* 0x000fe200078e3cff */
[----:B------:R-:W-:Y:S01]  /*91f0*/  UMOV UR29, UR21 ;  /* 0x00000015001d7c82 */ /* 0x000fe20008000000 */
[----:B------:R-:W-:Y:S01]  /*9200*/  UMOV UR18, 0x40 ;  /* 0x0000004000127882 */ /* 0x000fe20000000000 */
[----:B------:R-:W-:Y:S01]  /*9210*/  UMOV UR17, UR25 ;  /* 0x0000001900117c82 */ /* 0x000fe20008000000 */
[----:B------:R-:W-:Y:S01]  /*9220*/  UMOV UR19, UR27 ;  /* 0x0000001b00137c82 */ /* 0x000fe20008000000 */
[----:B------:R-:W-:Y:S01]  /*9230*/  UMOV UR35, UR25 ;  /* 0x0000001900237c82 */ /* 0x000fe20008000000 */
[----:B------:R1:W-:Y:S01]  /*9240*/  UTMALDG.4D [UR24], [UR30], desc[UR32] ;  /* 0x000020181e0075b4 */ /* 0x0003e20008019000 */
[----:B------:R-:W-:Y:S01]  /*9250*/  UMOV UR7, 0x10 ;  /* 0x0000001000077882 */ /* 0x000fe20000000000 */
[----:B------:R1:W-:Y:S01]  /*9260*/  UTMALDG.4D [UR16], [UR30], desc[UR32] ;  /* 0x000020101e0075b4 */ /* 0x0003e20008019000 */
[----:B------:R1:W-:Y:S02]  /*9270*/  UBLKCP.S.G [UR34], [UR8], UR7 ;  /* 0x00000022080073ba */ /* 0x0003e40008000207 */
[----:B-1----:R-:W-:Y:S01]  /*9280*/  NOP ;  /* 0x0000000000007918 */ /* 0x002fe20000000000 */
.L_x_1221:
[----:B------:R-:W-:Y:S05]  /*9290*/  BSYNC B0 ;  /* 0x0000000000007941 */ /* 0x000fea0003800000 */
.L_x_1219:
[----:B------:R-:W-:-:S03]  /*92a0*/  UMOV UR7, 0xffffffff ;  /* 0xffffffff00077882 */ /* 0x000fc60000000000 */
[----:B------:R-:W-:Y:S05]  /*92b0*/  BRA.DIV UR7, `(.L_x_1241) ;  /* 0x0000000607907947 */ /* 0x000fea000b800000 */
[----:B------:R-:W-:-:S13]  /*92c0*/  ELECT P6, URZ, PT ;  /* 0x00000000003f782f */ /* 0x000fda00038c0000 */
.L_x_1261:
[----:B------:R-:W-:Y:S05]  /*92d0*/  @!P6 BRA `(.L_x_1138) ;  /* 0x000000000084e947 */ /* 0x000fea0003800000 */
[----:B------:R-:W-:-:S06]  /*92e0*/  ULOP3.LUT UR7, UR38, 0x2, URZ, 0xfc, !UPT ;  /* 0x0000000226077892 */ /* 0x000fcc000f8efc3f */
[----:B------:R-:W-:-:S05]  /*92f0*/  IMAD.U32 R2, RZ, RZ, UR7 ;  /* 0x00000007ff027e24 */ /* 0x000fca000f8e00ff */
[----:B------:R-:W-:-:S13]  /*9300*/  ISETP.NE.AND P2, PT, R2, 0x3, PT ;  /* 0x000000030200780c */ /* 0x000fda0003f45270 */
[----:B------:R-:W-:Y:S05]  /*9310*/  @!P2 BRA `(.L_x_1242) ;  /* 0x000000000004a947 */ /* 0x000fea0003800000 */
[----:B------:R-:W-:Y:S01]  /*9320*/  BPT.TRAP 0x1 ;  /* 0x000000040000795c */ /* 0x000fe20000300000 */
.L_x_1242:
        /* <DEDUP_REMOVED lines=8> */
[----:B------:R-:W-:-:S03]  /*93b0*/  SEL R4, RZ, 0x1, P1 ;  /* 0x00000001ff047807 */ /* 0x000fc60000800000 */
[----:B------:R-:W1:Y:S01]  /*93c0*/  SYNCS.PHASECHK.TRANS64.TRYWAIT P0, [R6+URZ], R5 ;  /* 0x00000005060075a7 */ /* 0x000e62000800017f */
[----:B------:R-:W-:Y:S02]  /*93d0*/  LOP3.LUT R11, R11, R4, RZ, 0x3c, !PT ;  /* 0x000000040b0b7212 */ /* 0x000fe400078e3cff */
[----:B------:R-:W-:Y:S02]  /*93e0*/  SEL R4, R2, RZ, P1 ;  /* 0x000000ff02047207 */ /* 0x000fe40000800000 */
[----:B------:R-:W-:-:S03]  /*93f0*/  SHF.L.U32 R2, R11, 0x1f, RZ ;  /* 0x0000001f0b027819 */ /* 0x000fc600000006ff */
[----:B------:R-:W-:Y:S01]  /*9400*/  IMAD R3, R4, 0x8, R3 ;  /* 0x0000000804037824 */ /* 0x000fe200078e0203 */
[----:B-1----:R-:W-:Y:S06]  /*9410*/  @!P0 BRA `(.L_x_1243) ;  /* 0x0000000400588947 */ /* 0x002fec0003800000 */
.L_x_1262:
[----:B------:R-:W2:Y:S02]  /*9420*/  SYNCS.PHASECHK.TRANS64.TRYWAIT P0, [R3+URZ], R2 ;  /* 0x00000002030075a7 */ /* 0x000ea4000800017f */
[----:B--2---:R-:W-:Y:S05]  /*9430*/  @!P0 BRA `(.L_x_1244) ;  /* 0x0000000400648947 */ /* 0x004fea0003800000 */
.L_x_1263:
[----:B------:R-:W-:Y:S05]  /*9440*/  @!P2 BRA `(.L_x_1245) ;  /* 0x000000000004a947 */ /* 0x000fea0003800000 */
[----:B------:R-:W-:Y:S01]  /*9450*/  BPT.TRAP 0x1 ;  /* 0x000000040000795c */ /* 0x000fe20000300000 */
.L_x_1245:
[----:B--2---:R-:W-:-:S04]  /*9460*/  VIADD R3, R7, 0x30840 ;  /* 0x0003084007037836 */ /* 0x004fc80000000000 */
[----:B------:R-:W-:-:S04]  /*9470*/  IMAD R0, R0, 0x8, R3 ;  /* 0x0000000800007824 */ /* 0x000fc800078e0203 */
[----:B------:R-:W2:Y:S02]  /*9480*/  SYNCS.PHASECHK.TRANS64.TRYWAIT P0, [R0+URZ], R5 ;  /* 0x00000005000075a7 */ /* 0x000ea4000800017f */
[----:B--2---:R-:W-:Y:S05]  /*9490*/  @!P0 BRA `(.L_x_1246) ;  /* 0x0000000400608947 */ /* 0x004fea0003800000 */
.L_x_1264:
[----:B------:R-:W-:-:S07]  /*94a0*/  IMAD R3, R4, 0x8, R3 ;  /* 0x0000000804037824 */ /* 0x000fce00078e0203 */
.L_x_1247:
[----:B---3--:R3:W4:Y:S02]  /*94b0*/  SYNCS.PHASECHK.TRANS64.TRYWAIT P0, [R3+URZ], R2 ;  /* 0x00000002030075a7 */ /* 0x008724000800017f */
[----:B----4-:R-:W-:Y:S05]  /*94c0*/  @!P0 NANOSLEEP.SYNCS 0x989680 ;  /* 0x009896800000895d */ /* 0x010fea0003900000 */
[----:B------:R-:W4:Y:S02]  /*94d0*/  @!P0 SYNCS.PHASECHK.TRANS64 P0, [R3+URZ], R2 ;  /* 0x00000002030085a7 */ /* 0x000f24000800007f */
[----:B----4-:R-:W-:Y:S05]  /*94e0*/  @!P0 BRA `(.L_x_1247) ;  /* 0xfffffffc00f08947 */ /* 0x010fea000383ffff */
.L_x_1138:
[----:B------:R-:W-:Y:S05]  /*94f0*/  BSYNC B6 ;  /* 0x0000000000067941 */ /* 0x000fea0003800000 */
.L_x_1135:
[----:B------:R-:W-:Y:S05]  /*9500*/  EXIT ;  /* 0x000000000000794d */ /* 0x000fea0003800000 */
.L_x_1145:
[----:B------:R-:W-:Y:S02]  /*9510*/  IMAD.MOV.U32 R12, RZ, RZ, RZ ;  /* 0x000000ffff0c7224 */ /* 0x000fe400078e00ff */
[----:B------:R-:W-:Y:S02]  /*9520*/  IMAD.MOV.U32 R11, RZ, RZ, 0x1f ;  /* 0x0000001fff0b7424 */ /* 0x000fe400078e00ff */
[----:B------:R-:W-:-:S07]  /*9530*/  IMAD.MOV.U32 R15, RZ, RZ, -0x1 ;  /* 0xffffffffff0f7424 */ /* 0x000fce00078e00ff */
[----:B------:R-:W-:Y:S05]  /*9540*/  WARPSYNC.COLLECTIVE R15, `(.L_x_1248) ;  /* 0x000000000f087348 */ /* 0x000fea0003c00000 */
[----:B------:R1:W2:Y:S02]  /*9550*/  SHFL.IDX P6, R14, R13, R12, R11 ;  /* 0x0000000c0d0e7389 */ /* 0x0002a400000c000b */
[----:B-12---:R-:W-:Y:S01]  /*9560*/  ENDCOLLECTIVE ;  /* 0x000000000000791b */ /* 0x006fe20003800000 */
.L_x_1248:
[----:B------:R-:W-:Y:S05]  /*9570*/  BRA `(.L_x_1249) ;  /* 0xffffff7c00187947 */ /* 0x000fea000383ffff */
.L_x_1147:
[----:B--2---:R2:W3:Y:S02]  /*9580*/  SYNCS.PHASECHK.TRANS64.TRYWAIT P0, [R229+URZ+0x30800], R8 ;  /* 0x03080008e50075a7 */ /* 0x0044e4000800017f */
[----:B---3--:R-:W-:Y:S05]  /*9590*/  @!P0 NANOSLEEP.SYNCS 0x989680 ;  /* 0x009896800000895d */ /* 0x008fea0003900000 */
[----:B------:R-:W3:Y:S02]  /*95a0*/  @!P0 SYNCS.PHASECHK.TRANS64 P0, [R229+URZ+0x30800], R8 ;  /* 0x03080008e50085a7 */ /* 0x000ee4000800007f */
[----:B---3--:R-:W-:Y:S05]  /*95b0*/  @!P0 BRA `(.L_x_1147) ;  /* 0xfffffffc00f08947 */ /* 0x008fea000383ffff */
[----:B------:R-:W-:Y:S05]  /*95c0*/  BRA `(.L_x_1146) ;  /* 0xffffff7c00607947 */ /* 0x000fea000383ffff */
.L_x_1151:
[----:B---3--:R3:W4:Y:S02]  /*95d0*/  SYNCS.PHASECHK.TRANS64.TRYWAIT P0, [R0+URZ+0x30810], R9 ;  /* 0x03081009000075a7 */ /* 0x008724000800017f */
[----:B----4-:R-:W-:Y:S05]  /*95e0*/  @!P0 NANOSLEEP.SYNCS 0x989680 ;  /* 0x009896800000895d */ /* 0x010fea0003900000 */
[----:B------:R-:W4:Y:S02]  /*95f0*/  @!P0 SYNCS.PHASECHK.TRANS64 P0, [R0+URZ+0x30810], R9 ;  /* 0x03081009000085a7 */ /* 0x000f24000800007f */
[----:B----4-:R-:W-:Y:S05]  /*9600*/  @!P0 BRA `(.L_x_1151) ;  /* 0xfffffffc00f08947 */ /* 0x010fea000383ffff */
[----:B------:R-:W-:Y:S05]  /*9610*/  BRA `(.L_x_1150) ;  /* 0xffffff8400007947 */ /* 0x000fea000383ffff */
.L_x_1155:
[----:B------:R1:W1:Y:S02]  /*9620*/  SYNCS.PHASECHK.TRANS64.TRYWAIT P0, [R0+URZ+0x30830], R9 ;  /* 0x03083009000075a7 */ /* 0x000264000800017f */
[----:B-1----:R-:W-:Y:S05]  /*9630*/  @!P0 NANOSLEEP.SYNCS 0x989680 ;  /* 0x009896800000895d */ /* 0x002fea0003900000 */
[----:B------:R-:W1:Y:S02]  /*9640*/  @!P0 SYNCS.PHASECHK.TRANS64 P0, [R0+URZ+0x30830], R9 ;  /* 0x03083009000085a7 */ /* 0x000e64000800007f */
[----:B-1----:R-:W-:Y:S05]  /*9650*/  @!P0 BRA `(.L_x_1155) ;  /* 0xfffffffc00f08947 */ /* 0x002fea000383ffff */
[----:B------:R-:W-:Y:S05]  /*9660*/  BRA `(.L_x_1154) ;  /* 0xffffff8800587947 */ /* 0x000fea000383ffff */
.L_x_1222:
[----:B-1----:R1:W2:Y:S02]  /*9670*/  SYNCS.PHASECHK.TRANS64.TRYWAIT P0, [R16+URZ+0x30820], R3 ;  /* 0x03082003100075a7 */ /* 0x0022a4000800017f */
[----:B--2---:R-:W-:Y:S05]  /*9680*/  @!P0 NANOSLEEP.SYNCS 0x989680 ;  /* 0x009896800000895d */ /* 0x004fea0003900000 */
[----:B------:R-:W2:Y:S02]  /*9690*/  @!P0 SYNCS.PHASECHK.TRANS64 P0, [R16+URZ+0x30820], R3 ;  /* 0x03082003100085a7 */ /* 0x000ea4000800007f */
[----:B--2---:R-:W-:Y:S05]  /*96a0*/  @!P0 BRA `(.L_x_1222) ;  /* 0xfffffffc00f08947 */ /* 0x004fea000383ffff */
[----:B------:R-:W-:Y:S05]  /*96b0*/  BRA `(.L_x_1250) ;  /* 0xffffffe000647947 */ /* 0x000fea000383ffff */
.L_x_1226:
[----:B-1----:R1:W3:Y:S02]  /*96c0*/  SYNCS.PHASECHK.TRANS64.TRYWAIT P1, [R16+URZ+0x30840], R21 ;  /* 0x03084015100075a7 */ /* 0x0022e4000802017f */
[----:B---3--:R-:W-:Y:S05]  /*96d0*/  @!P1 NANOSLEEP.SYNCS 0x989680 ;  /* 0x009896800000995d */ /* 0x008fea0003900000 */
[----:B------:R-:W3:Y:S02]  /*96e0*/  @!P1 SYNCS.PHASECHK.TRANS64 P1, [R16+URZ+0x30840], R21 ;  /* 0x03084015100095a7 */ /* 0x000ee4000802007f */
[----:B---3--:R-:W-:Y:S05]  /*96f0*/  @!P1 BRA `(.L_x_1226) ;  /* 0xfffffffc00f09947 */ /* 0x008fea000383ffff */
[----:B------:R-:W-:Y:S05]  /*9700*/  BRA `(.L_x_1251) ;  /* 0xffffffe800207947 */ /* 0x000fea000383ffff */
.L_x_1228:
[----:B--2---:R2:W3:Y:S02]  /*9710*/  SYNCS.PHASECHK.TRANS64.TRYWAIT P1, [R16+URZ+0x30828], R21 ;  /* 0x03082815100075a7 */ /* 0x0044e4000802017f */
[----:B---3--:R-:W-:Y:S05]  /*9720*/  @!P1 NANOSLEEP.SYNCS 0x989680 ;  /* 0x009896800000995d */ /* 0x008fea0003900000 */
[----:B------:R-:W3:Y:S02]  /*9730*/  @!P1 SYNCS.PHASECHK.TRANS64 P1, [R16+URZ+0x30828], R21 ;  /* 0x03082815100095a7 */ /* 0x000ee4000802007f */
[----:B---3--:R-:W-:Y:S05]  /*9740*/  @!P1 BRA `(.L_x_1228) ;  /* 0xfffffffc00f09947 */ /* 0x008fea000383ffff */
[----:B------:R-:W-:Y:S05]  /*9750*/  BRA `(.L_x_1252) ;  /* 0xffffffe800b47947 */ /* 0x000fea000383ffff */
.L_x_1230:
[----:B---3--:R3:W4:Y:S02]  /*9760*/  SYNCS.PHASECHK.TRANS64.TRYWAIT P1, [R16+URZ+0x30848], R21 ;  /* 0x03084815100075a7 */ /* 0x008724000802017f */
[----:B----4-:R-:W-:Y:S05]  /*9770*/  @!P1 NANOSLEEP.SYNCS 0x989680 ;  /* 0x009896800000995d */ /* 0x010fea0003900000 */
[----:B------:R-:W4:Y:S02]  /*9780*/  @!P1 SYNCS.PHASECHK.TRANS64 P1, [R16+URZ+0x30848], R21 ;  /* 0x03084815100095a7 */ /* 0x000f24000802007f */
[----:B----4-:R-:W-:Y:S05]  /*9790*/  @!P1 BRA `(.L_x_1230) ;  /* 0xfffffffc00f09947 */ /* 0x010fea000383ffff */
[----:B------:R-:W-:Y:S05]  /*97a0*/  BRA `(.L_x_1253) ;  /* 0xffffffec00487947 */ /* 0x000fea000383ffff */
.L_x_1232:
[----:B------:R-:W-:-:S07]  /*97b0*/  SHF.L.U32 R5, R11, 0x1f, RZ ;  /* 0x0000001f0b057819 */ /* 0x000fce00000006ff */
.L_x_1254:
[----:B------:R1:W1:Y:S02]  /*97c0*/  SYNCS.PHASECHK.TRANS64.TRYWAIT P1, [R16+URZ+0x30820], R5 ;  /* 0x03082005100075a7 */ /* 0x000264000802017f */
[----:B-1----:R-:W-:Y:S05]  /*97d0*/  @!P1 NANOSLEEP.SYNCS 0x989680 ;  /* 0x009896800000995d */ /* 0x002fea0003900000 */
[----:B------:R-:W1:Y:S02]  /*97e0*/  @!P1 SYNCS.PHASECHK.TRANS64 P1, [R16+URZ+0x30820], R5 ;  /* 0x03082005100095a7 */ /* 0x000e64000802007f */
[----:B-1----:R-:W-:Y:S05]  /*97f0*/  @!P1 BRA `(.L_x_1254) ;  /* 0xfffffffc00f09947 */ /* 0x002fea000383ffff */
[----:B------:R-:W-:Y:S05]  /*9800*/  BRA `(.L_x_1255) ;  /* 0xffffffec00c47947 */ /* 0x000fea000383ffff */
.L_x_1235:
[----:B-1----:R1:W3:Y:S02]  /*9810*/  SYNCS.PHASECHK.TRANS64.TRYWAIT P1, [R16+URZ+0x30840], R13 ;  /* 0x0308400d100075a7 */ /* 0x0022e4000802017f */
[----:B---3--:R-:W-:Y:S05]  /*9820*/  @!P1 NANOSLEEP.SYNCS 0x989680 ;  /* 0x009896800000995d */ /* 0x008fea0003900000 */
[----:B------:R-:W3:Y:S02]  /*9830*/  @!P1 SYNCS.PHASECHK.TRANS64 P1, [R16+URZ+0x30840], R13 ;  /* 0x0308400d100095a7 */ /* 0x000ee4000802007f */
[----:B---3--:R-:W-:Y:S05]  /*9840*/  @!P1 BRA `(.L_x_1235) ;  /* 0xfffffffc00f09947 */ /* 0x008fea000383ffff */
[----:B------:R-:W-:Y:S05]  /*9850*/  BRA `(.L_x_1256) ;  /* 0xfffffff000787947 */ /* 0x000fea000383ffff */
.L_x_1237:
[----:B--2---:R2:W3:Y:S02]  /*9860*/  SYNCS.PHASECHK.TRANS64.TRYWAIT P1, [R16+URZ+0x30828], R13 ;  /* 0x0308280d100075a7 */ /* 0x0044e4000802017f */
[----:B---3--:R-:W-:Y:S05]  /*9870*/  @!P1 NANOSLEEP.SYNCS 0x989680 ;  /* 0x009896800000995d */ /* 0x008fea0003900000 */
[----:B------:R-:W3:Y:S02]  /*9880*/  @!P1 SYNCS.PHASECHK.TRANS64 P1, [R16+URZ+0x30828], R13 ;  /* 0x0308280d100095a7 */ /* 0x000ee4000802007f */
[----:B---3--:R-:W-:Y:S05]  /*9890*/  @!P1 BRA `(.L_x_1237) ;  /* 0xfffffffc00f09947 */ /* 0x008fea000383ffff */
[----:B------:R-:W-:Y:S05]  /*98a0*/  BRA `(.L_x_1257) ;  /* 0xfffffff400007947 */ /* 0x000fea000383ffff */
.L_x_1239:
[----:B---3--:R3:W1:Y:S02]  /*98b0*/  SYNCS.PHASECHK.TRANS64.TRYWAIT P0, [R3+URZ+0x30840], R0 ;  /* 0x03084000030075a7 */ /* 0x008664000800017f */
[----:B-1----:R-:W-:Y:S05]  /*98c0*/  @!P0 NANOSLEEP.SYNCS 0x989680 ;  /* 0x009896800000895d */ /* 0x002fea0003900000 */
[----:B------:R-:W1:Y:S02]  /*98d0*/  @!P0 SYNCS.PHASECHK.TRANS64 P0, [R3+URZ+0x30840], R0 ;  /* 0x03084000030085a7 */ /* 0x000e64000800007f */
[----:B-1----:R-:W-:Y:S05]  /*98e0*/  @!P0 BRA `(.L_x_1239) ;  /* 0xfffffffc00f08947 */ /* 0x002fea000383ffff */
[----:B------:R-:W-:Y:S05]  /*98f0*/  BRA `(.L_x_1258) ;  /* 0xfffffff400a87947 */ /* 0x000fea000383ffff */
.L_x_1241:
[----:B------:R-:W-:Y:S01]  /*9900*/  BSSY B0, `(.L_x_1259) ;  /* 0x0000006000007945 */ /* 0x000fe20003800000 */
[----:B------:R-:W-:-:S07]  /*9910*/  IMAD.MOV.U32 R15, RZ, RZ, -0x1 ;  /* 0xffffffffff0f7424 */ /* 0x000fce00078e00ff */
[----:B------:R-:W-:Y:S05]  /*9920*/  WARPSYNC.COLLECTIVE R15, `(.L_x_1260) ;  /* 0x000000000f0c7348 */ /* 0x000fea0003c00000 */
[----:B------:R-:W-:Y:S02]  /*9930*/  ELECT P6, UR62, PT ;  /* 0x00000000003e782f */ /* 0x000fe400038c0000 */
[----:B------:R-:W-:Y:S01]  /*9940*/  MOV R14, UR62 ;  /* 0x0000003e000e7c02 */ /* 0x000fe20008000f00 */
[----:B------:R-:W-:Y:S10]  /*9950*/  ENDCOLLECTIVE ;  /* 0x000000000000791b */ /* 0x000ff40003800000 */
.L_x_1260:
[----:B------:R-:W-:Y:S05]  /*9960*/  BSYNC B0 ;  /* 0x0000000000007941 */ /* 0x000fea0003800000 */
.L_x_1259:
[----:B------:R-:W-:Y:S05]  /*9970*/  BRA `(.L_x_1261) ;  /* 0xfffffff800547947 */ /* 0x000fea000383ffff */
.L_x_1243:
[----:B-1----:R1:W2:Y:S02]  /*9980*/  SYNCS.PHASECHK.TRANS64.TRYWAIT P0, [R6+URZ], R5 ;  /* 0x00000005060075a7 */ /* 0x0022a4000800017f */
[----:B--2---:R-:W-:Y:S05]  /*9990*/  @!P0 NANOSLEEP.SYNCS 0x989680 ;  /* 0x009896800000895d */ /* 0x004fea0003900000 */
[----:B------:R-:W2:Y:S02]  /*99a0*/  @!P0 SYNCS.PHASECHK.TRANS64 P0, [R6+URZ], R5 ;  /* 0x00000005060085a7 */ /* 0x000ea4000800007f */
[----:B--2---:R-:W-:Y:S05]  /*99b0*/  @!P0 BRA `(.L_x_1243) ;  /* 0xfffffffc00f08947 */ /* 0x004fea000383ffff */
[----:B------:R-:W-:Y:S05]  /*99c0*/  BRA `(.L_x_1262) ;  /* 0xfffffff800947947 */ /* 0x000fea000383ffff */
.L_x_1244:
[----:B--2---:R2:W3:Y:S02]  /*99d0*/  SYNCS.PHASECHK.TRANS64.TRYWAIT P0, [R3+URZ], R2 ;  /* 0x00000002030075a7 */ /* 0x0044e4000800017f */
[----:B---3--:R-:W-:Y:S05]  /*99e0*/  @!P0 NANOSLEEP.SYNCS 0x989680 ;  /* 0x009896800000895d */ /* 0x008fea0003900000 */
[----:B------:R-:W3:Y:S02]  /*99f0*/  @!P0 SYNCS.PHASECHK.TRANS64 P0, [R3+URZ], R2 ;  /* 0x00000002030085a7 */ /* 0x000ee4000800007f */
[----:B---3--:R-:W-:Y:S05]  /*9a00*/  @!P0 BRA `(.L_x_1244) ;  /* 0xfffffffc00f08947 */ /* 0x008fea000383ffff */
[----:B------:R-:W-:Y:S05]  /*9a10*/  BRA `(.L_x_1263) ;  /* 0xfffffff800887947 */ /* 0x000fea000383ffff */
.L_x_1246:
[----:B--2---:R2:W3:Y:S02]  /*9a20*/  SYNCS.PHASECHK.TRANS64.TRYWAIT P0, [R0+URZ], R5 ;  /* 0x00000005000075a7 */ /* 0x0044e4000800017f */
[----:B---3--:R-:W-:Y:S05]  /*9a30*/  @!P0 NANOSLEEP.SYNCS 0x989680 ;  /* 0x009896800000895d */ /* 0x008fea0003900000 */
[----:B------:R-:W3:Y:S02]  /*9a40*/  @!P0 SYNCS.PHASECHK.TRANS64 P0, [R0+URZ], R5 ;  /* 0x00000005000085a7 */ /* 0x000ee4000800007f */
[----:B---3--:R-:W-:Y:S05]  /*9a50*/  @!P0 BRA `(.L_x_1246) ;  /* 0xfffffffc00f08947 */ /* 0x008fea000383ffff */
[----:B------:R-:W-:Y:S05]  /*9a60*/  BRA `(.L_x_1264) ;  /* 0xfffffff8008c7947 */ /* 0x000fea000383ffff */
.L_x_1265:
        /* <DEDUP_REMOVED lines=9> */
.L_x_3693:


//--------------------- .text._ZN7cutlass13device_kernelIN5flash11enable_sm90INS1_16FlashAttnBwdSm90INS1_25CollectiveMainloopBwdSm90ILi2ELi2ELi2EN4cute5tupleIJNS5_1CILi1EEES8_S8_EEENS6_IJNS7_ILi64EEENS7_ILi128EEESB_EEENS_10bfloat16_tEfNS_4arch4Sm90ELb0ELb1ELb0ELb0ELb1ELb1ELb0ELb0ELi2ELi1ELi2ELi1ELb0EEENS1_21CollectiveEpilogueBwdISC_SD_SF_Li256ELb0ELb0ELi1EEENS1_19SingleTileSchedulerILb0ELb0ELb0ELi128EEEEEEEEEvNT_6ParamsE --------------------------
	.section	.text._ZN7cutlass13device_kernelIN5flash11enable_sm90INS1_16FlashAttnBwdSm90INS1_25CollectiveMainloopBwdSm90ILi2ELi2ELi2EN4cute5tupleIJNS5_1CILi1EEES8_S8_EEENS6_IJNS7_ILi64EEENS7_ILi128EEESB_EEENS_10bfloat16_tEfNS_4arch4Sm90ELb0ELb1ELb0ELb0ELb1ELb1ELb0ELb0ELi2ELi1ELi2ELi1ELb0EEENS1_21CollectiveEpilogueBwdISC_SD_SF_Li256ELb0ELb0ELi1EEENS1_19SingleTileSchedulerILb0ELb0ELb0ELi128EEEEEEEEEvNT_6ParamsE,"ax",@progbits
	.align	128
.text._ZN7cutlass13device_kernelIN5flash11enable_sm90INS1_16FlashAttnBwdSm90INS1_25CollectiveMainloopBwdSm90ILi2ELi2ELi2EN4cute5tupleIJNS5_1CILi1EEES8_S8_EEENS6_IJNS7_ILi64EEENS7_ILi128EEESB_EEENS_10bfloat16_tEfNS_4arch4Sm90ELb0ELb1ELb0ELb0ELb1ELb1ELb0ELb0ELi2ELi1ELi2ELi1ELb0EEENS1_21CollectiveEpilogueBwdISC_SD_SF_Li256ELb0ELb0ELi1EEENS1_19SingleTileSchedulerILb0ELb0ELb0ELi128EEEEEEEEEvNT_6ParamsE:
        .type           _ZN7cutlass13device_kernelIN5flash11enable_sm90INS1_16FlashAttnBwdSm90INS1_25CollectiveMainloopBwdSm90ILi2ELi2ELi2EN4cute5tupleIJNS5_1CILi1EEES8_S8_EEENS6_IJNS7_ILi64EEENS7_ILi128EEESB_EEENS_10bfloat16_tEfNS_4arch4Sm90ELb0ELb1ELb0ELb0ELb1ELb1ELb0ELb0ELi2ELi1ELi2ELi1ELb0EEENS1_21CollectiveEpilogueBwdISC_SD_SF_Li256ELb0ELb0ELi1EEENS1_19SingleTileSchedulerILb0ELb0ELb0ELi128EEEEEEEEEvNT_6ParamsE,@function
        .size           _ZN7cutlass13device_kernelIN5flash11enable_sm90INS1_16FlashAttnBwdSm90INS1_25CollectiveMainloopBwdSm90ILi2ELi2ELi2EN4cute5tupleIJNS5_1CILi1EEES8_S8_EEENS6_IJNS7_ILi64EEENS7_ILi128EEESB_EEENS_10bfloat16_tEfNS_4arch4Sm90ELb0ELb1ELb0ELb0ELb1ELb1ELb0ELb0ELi2ELi1ELi2ELi1ELb0EEENS1_21CollectiveEpilogueBwdISC_SD_SF_Li256ELb0ELb0ELi1EEENS1_19SingleTileSchedulerILb0ELb0ELb0ELi128EEEEEEEEEvNT_6ParamsE,(.L_x_3694 - _ZN7cutlass13device_kernelIN5flash11enable_sm90INS1_16FlashAttnBwdSm90INS1_25CollectiveMainloopBwdSm90ILi2ELi2ELi2EN4cute5tupleIJNS5_1CILi1EEES8_S8_EEENS6_IJNS7_ILi64EEENS7_ILi128EEESB_EEENS_10bfloat16_tEfNS_4arch4Sm90ELb0ELb1ELb0ELb0ELb1ELb1ELb0ELb0ELi2ELi1ELi2ELi1ELb0EEENS1_21CollectiveEpilogueBwdISC_SD_SF_Li256ELb0ELb0ELi1EEENS1_19SingleTileSchedulerILb0ELb0ELb0ELi128EEEEEEEEEvNT_6ParamsE)
        .other          _ZN7cutlass13device_kernelIN5flash11enable_sm90INS1_16FlashAttnBwdSm90INS1_25CollectiveMainloopBwdSm90ILi2ELi2ELi2EN4cute5tupleIJNS5_1CILi1EEES8_S8_EEENS6_IJNS7_ILi64EEENS7_ILi128EEESB_EEENS_10bfloat16_tEfNS_4arch4Sm90ELb0ELb1ELb0ELb0ELb1ELb1ELb0ELb0ELi2ELi1ELi2ELi1ELb0EEENS1_21CollectiveEpilogueBwdISC_SD_SF_Li256ELb0ELb0ELi1EEENS1_19SingleTileSchedulerILb0ELb0ELb0ELi128EEEEEEEEEvNT_6ParamsE,@"STO_CUDA_ENTRY STV_DEFAULT"
_ZN7cutlass13device_kernelIN5flash11enable_sm90INS1_16FlashAttnBwdSm90INS1_25CollectiveMainloopBwdSm90ILi2ELi2ELi2EN4cute5tupleIJNS5_1CILi1EEES8_S8_EEENS6_IJNS7_ILi64EEENS7_ILi128EEESB_EEENS_10bfloat16_tEfNS_4arch4Sm90ELb0ELb1ELb0ELb0ELb1ELb1ELb0ELb0ELi2ELi1ELi2ELi1ELb0EEENS1_21CollectiveEpilogueBwdISC_SD_SF_Li256ELb0ELb0ELi1EEENS1_19SingleTileSchedulerILb0ELb0ELb0ELi128EEEEEEEEEvNT_6ParamsE:
        /* <DEDUP_REMOVED lines=30> */
.L_x_1267:
[----:B------:R-:W-:Y:S05]  /*01e0*/  BSYNC B0 ;  /* 0x0000000000007941 */ /* 0x000fea0003800000 */
.L_x_1266:
        /* <DEDUP_REMOVED lines=37> */
.L_x_1268:
        /* <DEDUP_REMOVED lines=22> */
.L_x_1269:
[----:B------:R-:W-:Y:S01]  /*05a0*/  PLOP3.LUT P0, PT, PT, PT, UP0, 0x80, 0x0 ;  /* 0x000000000000781c */ /* 0x000fe20003f0f008 */
[----:B------:R-:W-:Y:S01]  /*05b0*/  NOP ;  /* 0x0000000000007918 */ /* 0x000fe20000000000 */
[----:B------:R-:W-:Y:S01]  /*05c0*/  ULDC.64 UR46, c[0x0][0x208] ;  /* 0x00008200002e7ab9 */ /* 0x000fe20000000a00 */
[----:B------:R-:W-:Y:S01]  /*05d0*/  BSSY B6, `(.L_x_1270) ;  /* 0x00009e2000067945 */ /* 0x000fe20003800000 */
[----:B-12-4-:R-:W-:Y:S09]  /*05e0*/  BAR.SYNC.DEFER_BLOCKING 0x0 ;  /* 0x0000000000007b1d */ /* 0x016ff20000010000 */
[----:B------:R-:W-:Y:S05]  /*05f0*/  @!P0 BRA `(.L_x_1271) ;  /* 0x0000006000288947 */ /* 0x000fea0003800000 */
.L_x_1272:
        /* <DEDUP_REMOVED lines=101> */
.L_x_1274:
        /* <DEDUP_REMOVED lines=30> */
.L_x_1277:
        /* <DEDUP_REMOVED lines=15> */
.L_x_1276:
        /* <DEDUP_REMOVED lines=22> */
.L_x_1279:
        /* <DEDUP_REMOVED lines=15> */
.L_x_1278:
        /* <DEDUP_REMOVED lines=8> */
.L_x_1413:
[----:B------:R-:W-:Y:S02]  /*11f0*/  SHF.L.U32 R8, RZ, 0x1f, RZ ;  /* 0x0000001fff087819 */ /* 0x000fe400000006ff */
[----:B------:R-:W-:Y:S02]  /*1200*/  LOP3.LUT R5, R2, 0xffffff80, RZ, 0xc0, !PT ;  /* 0xffffff8002057812 */ /* 0x000fe400078ec0ff */
[----:B------:R-:W3:Y:S01]  /*1210*/  SYNCS.PHASECHK.TRANS64.TRYWAIT P0, [R231+URZ+0x30800], R8 ;  /* 0x03080008e70075a7 */ /* 0x000ee2000800017f */
[----:B--2---:R-:W-:Y:S02]  /*1220*/  LEA.HI R4, R14, R14, RZ, 0x1 ;  /* 0x0000000e0e047211 */ /* 0x004fe400078f08ff */
[----:B------:R-:W-:Y:S01]  /*1230*/  IMAD.IADD R5, R0, 0x1, -R5 ;  /* 0x0000000100057824 */ /* 0x000fe200078e0a05 */
[----:B------:R-:W-:Y:S02]  /*1240*/  LEA.HI R7, R3, R0, RZ, 0x4 ;  /* 0x0000000003077211 */ /* 0x000fe400078f20ff */
[----:B------:R-:W-:-:S02]  /*1250*/  LOP3.LUT R227, R4, 0xfffffffe, RZ, 0xc0, !PT ;  /* 0xfffffffe04e37812 */ /* 0x000fc400078ec0ff */
[CC--:B------:R-:W-:Y:S02]  /*1260*/  LEA.HI R4, R3.reuse, R0.reuse, RZ, 0x5 ;  /* 0x0000000003047211 */ /* 0x0c0fe400078f28ff */
[----:B------:R-:W-:Y:S01]  /*1270*/  SHF.R.S32.HI R2, RZ, 0x1f, R5 ;  /* 0x0000001fff027819 */ /* 0x000fe20000011405 */
[----:B------:R-:W-:Y:S01]  /*1280*/  IMAD.IADD R227, R14, 0x1, -R227 ;  /* 0x000000010ee37824 */ /* 0x000fe200078e0ae3 */
[----:B------:R-:W-:Y:S01]  /*1290*/  LEA.HI R9, R3, R0, RZ, 0x3 ;  /* 0x0000000003097211 */ /* 0x000fe200078f18ff */
[----:B------:R-:W-:Y:S01]  /*12a0*/  IMAD.SHL.U32 R3, R0, 0x40, RZ ;  /* 0x0000004000037824 */ /* 0x000fe200078e00ff */
[----:B------:R-:W-:Y:S02]  /*12b0*/  SHF.R.S32.HI R4, RZ, 0x5, R4 ;  /* 0x00000005ff047819 */ /* 0x000fe40000011404 */
[----:B------:R-:W-:Y:S02]  /*12c0*/  SHF.R.S32.HI R10, RZ, 0x4, R7 ;  /* 0x00000004ff0a7819 */ /* 0x000fe40000011407 */
[----:B------:R-:W-:Y:S01]  /*12d0*/  LEA.HI R0, R2, R5, RZ, 0x2 ;  /* 0x0000000502007211 */ /* 0x000fe200078f10ff */
[----:B------:R-:W-:Y:S01]  /*12e0*/  IMAD.SHL.U32 R6, R4, 0x10, RZ ;  /* 0x0000001004067824 */ /* 0x000fe200078e00ff */
[----:B------:R-:W-:-:S02]  /*12f0*/  LEA.HI R11, R7, R10, RZ, 0x1 ;  /* 0x0000000a070b7211 */ /* 0x000fc400078f08ff */
[----:B------:R-:W-:Y:S02]  /*1300*/  LOP3.LUT R3, R3, 0x1c0, RZ, 0xc0, !PT ;  /* 0x000001c003037812 */ /* 0x000fe400078ec0ff */
[--C-:B------:R-:W-:Y:S02]  /*1310*/  SHF.R.S32.HI R4, RZ, 0x2, R0.reuse ;  /* 0x00000002ff047819 */ /* 0x100fe40000011400 */
[----:B------:R-:W-:Y:S01]  /*1320*/  SHF.R.S32.HI R7, RZ, 0x1f, R0 ;  /* 0x0000001fff077819 */ /* 0x000fe20000011400 */
[----:B---3--:R-:W-:Y:S06]  /*1330*/  @P0 BRA `(.L_x_1281) ;  /* 0x0000000000080947 */ /* 0x008fec0003800000 */
[----:B------:R-:W2:Y:S02]  /*1340*/  SYNCS.PHASECHK.TRANS64.TRYWAIT P0, [R231+URZ+0x30800], R8 ;  /* 0x03080008e70075a7 */ /* 0x000ea4000800017f */
[----:B--2---:R-:W-:Y:S05]  /*1350*/  @!P0 BRA `(.L_x_1282) ;  /* 0x0000009000488947 */ /* 0x004fea0003800000 */
.L_x_1281:
[----:B------:R-:W3:Y:S01]  /*1360*/  S2R R229, SR_CTAID.X ;  /* 0x0000000000e57919 */ /* 0x000ee20000002500 */
        /* <DEDUP_REMOVED lines=19> */
[----:B------:R-:W-:Y:S01]  /*14a0*/  IMAD.IADD R3, R13, 0x1, -R6 ;  /* 0x000000010d037824 */ /* 0x000fe200078e0a06 */
[----:B------:R-:W-:Y:S01]  /*14b0*/  LOP3.LUT R0, R0, 0x7ffffffc, RZ, 0xc0, !PT ;  /* 0x7ffffffc00007812 */ /* 0x000fe200078ec0ff */
[----:B------:R-:W-:Y:S01]  /*14c0*/  IMAD R4, R4, 0x10, R7 ;  /* 0x0000001004047824 */ /* 0x000fe200078e0207 */
        /* <DEDUP_REMOVED lines=9> */
[----:B---3--:R-:W-:Y:S01]  /*1560*/  IMAD R229, R229, -0x80, -R2 ;  /* 0xffffff80e5e57824 */ /* 0x008fe200078e0a02 */
        /* <DEDUP_REMOVED lines=60> */
[----:B------:R-:W-:Y:S01]  /*1930*/  LOP3.LUT R235, R235, 0x1, RZ, 0xfc, !PT ;  /* 0x00000001ebeb7812 */ /* 0x000fe200078efcff */
[----:B------:R-:W-:Y:S01]  /*1940*/  IMAD R3, R6, 0x4, R231 ;  /* 0x0000000406037824 */ /* 0x000fe200078e02e7 */
[----:B------:R-:W-:Y:S01]  /*1950*/  IADD3 R2, -R2, UR4, RZ ;  /* 0x0000000402027c10 */ /* 0x000fe2000fffe1ff */
[----:B------:R-:W-:-:S07]  /*1960*/  IMAD.SHL.U32 R230, R0, 0x2, RZ ;  /* 0x0000000200e67824 */ /* 0x000fce00078e00ff */
.L_x_1293:
[----:B------:R-:W-:Y:S01]  /*1970*/  ISETP.NE.AND P6, PT, R235, 0x3, PT ;  /* 0x00000003eb00780c */ /* 0x000fe20003fc5270 */
[----:B------:R-:W-:-:S12]  /*1980*/  YIELD ;  /* 0x0000000000007946 */ /* 0x000fd80003800000 */
[----:B------:R-:W-:Y:S05]  /*1990*/  @!P6 BRA `(.L_x_1283) ;  /* 0x000000000004e947 */ /* 0x000fea0003800000 */
[----:B------:R-:W-:Y:S01]  /*19a0*/  BPT.TRAP 0x1 ;  /* 0x000000040000795c */ /* 0x000fe20000300000 */
.L_x_1283:
[----:B------:R-:W-:Y:S01]  /*19b0*/  IMAD R0, R4, 0x8, R231 ;  /* 0x0000000804007824 */ /* 0x000fe200078e02e7 */
[----:B------:R-:W-:-:S04]  /*19c0*/  SHF.L.U32 R7, R226, 0x1f, RZ ;  /* 0x0000001fe2077819 */ /* 0x000fc800000006ff */
[----:B------:R2:W3:Y:S01]  /*19d0*/  SYNCS.PHASECHK.TRANS64.TRYWAIT P0, [R0+URZ+0x30810], R7 ;  /* 0x03081007000075a7 */ /* 0x0004e2000800017f */
[----:B------:R-:W-:Y:S05]  /*19e0*/  @!P6 BRA `(.L_x_1284) ;  /* 0x000000000004e947 */ /* 0x000fea0003800000 */
[----:B------:R-:W-:Y:S01]  /*19f0*/  BPT.TRAP 0x1 ;  /* 0x000000040000795c */ /* 0x000fe20000300000 */
.L_x_1284:
[----:B---3--:R-:W-:Y:S05]  /*1a00*/  @P0 BRA `(.L_x_1285) ;  /* 0x0000000000080947 */ /* 0x008fea0003800000 */
[----:B------:R-:W3:Y:S02]  /*1a10*/  SYNCS.PHASECHK.TRANS64.TRYWAIT P0, [R0+URZ+0x30810], R7 ;  /* 0x03081007000075a7 */ /* 0x000ee4000800017f */
[----:B---3--:R-:W-:Y:S05]  /*1a20*/  @!P0 BRA `(.L_x_1286) ;  /* 0x0000008800a88947 */ /* 0x008fea0003800000 */
.L_x_1285:
        /* <DEDUP_REMOVED lines=81> */
.L_x_1287:
[----:B------:R1:W1:Y:S01]  /*1f40*/  SYNCS.PHASECHK.TRANS64.TRYWAIT P0, [R0+URZ+0x30830], R7 ;  /* 0x03083007000075a7 */ /* 0x000262000800017f */
[----:B------:R-:W-:Y:S05]  /*1f50*/  @!P6 BRA `(.L_x_1288) ;  /* 0x000000000004e947 */ /* 0x000fea0003800000 */
[----:B------:R-:W-:Y:S01]  /*1f60*/  BPT.TRAP 0x1 ;  /* 0x000000040000795c */ /* 0x000fe20000300000 */
.L_x_1288:
[----:B------:R-:W-:-:S05]  /*1f70*/  VIADD R5, R231, 0x20000 ;  /* 0x00020000e7057836 */ /* 0x000fca0000000000 */
[----:B------:R-:W-:-:S04]  /*1f80*/  SHF.R.U32.HI R5, RZ, 0x4, R5 ;  /* 0x00000004ff057819 */ /* 0x000fc80000011605 */
[----:B------:R-:W-:-:S04]  /*1f90*/  LOP3.LUT R234, R5, 0x3fff, RZ, 0xc0, !PT ;  /* 0x00003fff05ea7812 */ /* 0x000fc800078ec0ff */
[----:B------:R-:W-:Y:S01]  /*1fa0*/  LOP3.LUT R5, R234, 0x10000, RZ, 0xfc, !PT ;  /* 0x00010000ea057812 */ /* 0x000fe200078efcff */
[----:B-1----:R-:W-:Y:S06]  /*1fb0*/  @P0 BRA `(.L_x_1289) ;  /* 0x0000000000080947 */ /* 0x002fec0003800000 */
[----:B------:R-:W1:Y:S02]  /*1fc0*/  SYNCS.PHASECHK.TRANS64.TRYWAIT P0, [R0+URZ+0x30830], R7 ;  /* 0x03083007000075a7 */ /* 0x000e64000800017f */
[----:B-1----:R-:W-:Y:S05]  /*1fd0*/  @!P0 BRA `(.L_x_1290) ;  /* 0x0000008400508947 */ /* 0x002fea0003800000 */
.L_x_1289:
        /* <DEDUP_REMOVED lines=27> */
[----:B------:R-:W-:Y:S02]  /*2190*/  SEL R225, R225, 0x40, !P0 ;  /* 0x00000040e1e17807 */ /* 0x000fe40004000000 */
[----:B------:R-:W-:Y:S02]  /*21a0*/  SEL R224, R224, 0x40, P1 ;  /* 0x00000040e0e07807 */ /* 0x000fe40000800000 */
[----:B------:R-:W-:Y:S02]  /*21b0*/  ISETP.GE.AND P0, PT, R228, RZ, PT ;  /* 0x000000ffe400720c */ /* 0x000fe40003f06270 */
[----:B------:R-:W-:-:S02]  /*21c0*/  IADD3 R222, -R5, 0x8, -R7 ;  /* 0x0000000805de7810 */ /* 0x000fc40007ffe907 */
[----:B------:R-:W-:Y:S02]  /*21d0*/  ISETP.GT.OR P0, PT, R224, RZ, !P0 ;  /* 0x000000ffe000720c */ /* 0x000fe40004704670 */
[----:B------:R-:W-:Y:S02]  /*21e0*/  SEL R222, R222, 0x40, P3 ;  /* 0x00000040dede7807 */ /* 0x000fe40001800000 */
[----:B------:R-:W-:Y:S02]  /*21f0*/  ISETP.GE.AND P1, PT, R225, RZ, PT ;  /* 0x000000ffe100720c */ /* 0x000fe40003f26270 */
[----:B------:R-:W-:Y:S02]  /*2200*/  FSEL R5, R184, -INF , !P0 ;  /* 0xff800000b8057808 */ /* 0x000fe40004000000 */
[----:B------:R-:W-:Y:S02]  /*2210*/  ISETP.GT.OR P1, PT, R222, RZ, !P1 ;  /* 0x000000ffde00720c */ /* 0x000fe40004f24670 */
[----:B------:R-:W-:Y:S01]  /*2220*/  ISETP.GE.AND P0, PT, R228, 0x1, PT ;  /* 0x00000001e400780c */ /* 0x000fe20003f06270 */
[----:B------:R-:W-:Y:S01]  /*2230*/  FFMA.FTZ R5, R5, UR41, -R14 ;  /* 0x0000002905057c23 */ /* 0x000fe2000801080e */
[----:B------:R-:W-:-:S02]  /*2240*/  FSEL R7, R186, -INF , !P1 ;  /* 0xff800000ba077808 */ /* 0x000fc40004800000 */
[----:B------:R-:W-:Y:S02]  /*2250*/  ISETP.GT.OR P0, PT, R224, 0x1, !P0 ;  /* 0x00000001e000780c */ /* 0x000fe40004704670 */
[----:B------:R-:W-:Y:S01]  /*2260*/  ISETP.GE.AND P1, PT, R228, 0x8, PT ;  /* 0x00000008e400780c */ /* 0x000fe20003f26270 */
[----:B------:R-:W-:Y:S01]  /*2270*/  FFMA.FTZ R184, R7, UR41, -R14 ;  /* 0x0000002907b87c23 */ /* 0x000fe2000801080e */
[----:B------:R-:W-:Y:S01]  /*2280*/  FSEL R6, R185, -INF , !P0 ;  /* 0xff800000b9067808 */ /* 0x000fe20004000000 */
[----:B------:R-:W1:Y:S01]  /*2290*/  MUFU.EX2 R5, R5 ;  /* 0x0000000500057308 */ /* 0x000e620000000800 */
[----:B------:R-:W-:Y:S02]  /*22a0*/  ISETP.GT.OR P0, PT, R224, 0x8, !P1 ;  /* 0x00000008e000780c */ /* 0x000fe40004f04670 */
[----:B------:R-:W-:Y:S01]  /*22b0*/  ISETP.GE.AND P1, PT, R228, 0x9, PT ;  /* 0x00000009e400780c */ /* 0x000fe20003f26270 */
[----:B------:R-:W-:Y:S01]  /*22c0*/  FFMA.FTZ R6, R6, UR41, -R15 ;  /* 0x0000002906067c23 */ /* 0x000fe2000801080f */
[----:B------:R-:W-:-:S02]  /*22d0*/  FSEL R7, R188, -INF , !P0 ;  /* 0xff800000bc077808 */ /* 0x000fc40004000000 */
[----:B------:R-:W-:Y:S02]  /*22e0*/  ISETP.GT.OR P0, PT, R224, 0x9, !P1 ;  /* 0x00000009e000780c */ /* 0x000fe40004f04670 */
[----:B------:R-:W-:Y:S01]  /*22f0*/  ISETP.GE.AND P1, PT, R228, 0x10, PT ;  /* 0x00000010e400780c */ /* 0x000fe20003f26270 */
[----:B------:R-:W2:Y:S01]  /*2300*/  MUFU.EX2 R6, R6 ;  /* 0x0000000600067308 */ /* 0x000ea20000000800 */
[----:B------:R-:W-:Y:S01]  /*2310*/  FSEL R8, R189, -INF , !P0 ;  /* 0xff800000bd087808 */ /* 0x000fe20004000000 */
[----:B------:R-:W-:Y:S01]  /*2320*/  FFMA.FTZ R7, R7, UR41, -R220 ;  /* 0x0000002907077c23 */ /* 0x000fe200080108dc */
        /* <DEDUP_REMOVED lines=8> */
[----:B------:R-:W-:Y:S02]  /*23b0*/  FSEL R10, R193, -INF , !P0 ;  /* 0xff800000c10a7808 */ /* 0x000fe40004000000 */
[----:B------:R-:W-:Y:S01]  /*23c0*/  ISETP.GT.OR P0, PT, R224, 0x18, !P1 ;  /* 0x00000018e000780c */ /* 0x000fe20004f04670 */
[----:B------:R-:W-:Y:S01]  /*23d0*/  MUFU.EX2 R8, R8 ;  /* 0x0000000800087308 */ /* 0x000fe20000000800 */
[----:B------:R-:W-:Y:S01]  /*23e0*/  ISETP.GE.AND P1, PT, R228, 0x19, PT ;  /* 0x00000019e400780c */ /* 0x000fe20003f26270 */
[----:B------:R-:W-:Y:S01]  /*23f0*/  FFMA.FTZ R10, R10, UR41, -R219 ;  /* 0x000000290a0a7c23 */ /* 0x000fe200080108db */
[----:B------:R-:W-:Y:S02]  /*2400*/  FSEL R11, R196, -INF , !P0 ;  /* 0xff800000c40b7808 */ /* 0x000fe40004000000 */
        /* <DEDUP_REMOVED lines=13> */
[----:B------:R-:W-:Y:S01]  /*24e0*/  ISETP.GT.OR P0, PT, R224, 0x21, !P1 ;  /* 0x00000021e000780c */ /* 0x000fe20004f04670 */
[----:B------:R-:W-:Y:S01]  /*24f0*/  UMOV UR11, 0x40000040 ;  /* 0x40000040000b7882 */ /* 0x000fe20000000000 */
[----:B------:R-:W-:Y:S01]  /*2500*/  UMOV UR9, 0x40000040 ;  /* 0x4000004000097882 */ /* 0x000fe20000000000 */
[----:B------:R-:W-:Y:S01]  /*2510*/  ISETP.GE.AND P2, PT, R225, 0x1, PT ;  /* 0x00000001e100780c */ /* 0x000fe20003f46270 */
[----:B------:R-:W-:Y:S01]  /*2520*/  FFMA.FTZ R13, R13, UR41, -R18 ;  /* 0x000000290d0d7c23 */ /* 0x000fe20008010812 */
[----:B------:R-:W-:Y:S01]  /*2530*/  FSEL R14, R201, -INF , !P0 ;  /* 0xff800000c90e7808 */ /* 0x000fe20004000000 */
[----:B------:R-:W-:Y:S01]  /*2540*/  FFMA.FTZ R12, R12, UR41, -R23 ;  /* 0x000000290c0c7c23 */ /* 0x000fe20008010817 */
[----:B------:R-:W-:Y:S01]  /*2550*/  ISETP.GE.AND P0, PT, R225, 0x8, PT ;  /* 0x00000008e100780c */ /* 0x000fe20003f06270 */
[----:B------:R-:W-:Y:S01]  /*2560*/  MUFU.EX2 R10, R10 ;  /* 0x0000000a000a7308 */ /* 0x000fe20000000800 */
[----:B------:R-:W-:Y:S01]  /*2570*/  ISETP.GT.OR P1, PT, R222, 0x1, !P2 ;  /* 0x00000001de00780c */ /* 0x000fe20005724670 */
[----:B------:R-:W-:Y:S01]  /*2580*/  FFMA.FTZ R14, R14, UR41, -R19 ;  /* 0x000000290e0e7c23 */ /* 0x000fe20008010813 */
[----:B------:R-:W-:-:S02]  /*2590*/  ISETP.GT.OR P0, PT, R222, 0x8, !P0 ;  /* 0x00000008de00780c */ /* 0x000fc40004704670 */
[----:B------:R-:W-:Y:S02]  /*25a0*/  FSEL R186, R187, -INF , !P1 ;  /* 0xff800000bbba7808 */ /* 0x000fe40004800000 */
[----:B------:R-:W-:Y:S01]  /*25b0*/  FSEL R185, R190, -INF , !P0 ;  /* 0xff800000beb97808 */ /* 0x000fe20004000000 */
[----:B------:R-:W-:Y:S01]  /*25c0*/  MUFU.EX2 R11, R11 ;  /* 0x0000000b000b7308 */ /* 0x000fe20000000800 */
[C---:B------:R-:W-:Y:S01]  /*25d0*/  ISETP.GE.AND P0, PT, R225.reuse, 0x10, PT ;  /* 0x00000010e100780c */ /* 0x040fe20003f06270 */
[----:B------:R-:W-:Y:S01]  /*25e0*/  FFMA.FTZ R201, R186, UR41, -R15 ;  /* 0x00000029bac97c23 */ /* 0x000fe2000801080f */
[----:B------:R-:W-:Y:S01]  /*25f0*/  ISETP.GE.AND P1, PT, R225, 0x9, PT ;  /* 0x00000009e100780c */ /* 0x000fe20003f26270 */
[----:B------:R-:W-:Y:S01]  /*2600*/  FFMA.FTZ R200, R185, UR41, -R220 ;  /* 0x00000029b9c87c23 */ /* 0x000fe200080108dc */
[----:B------:R-:W-:Y:S02]  /*2610*/  LOP3.LUT R185, R234, 0x2000000, RZ, 0xfc, !PT ;  /* 0x02000000eab97812 */ /* 0x000fe400078efcff */
[C---:B------:R-:W-:Y:S01]  /*2620*/  ISETP.GT.OR P0, PT, R222.reuse, 0x10, !P0 ;  /* 0x00000010de00780c */ /* 0x040fe20004704670 */
[----:B------:R3:W5:Y:S01]  /*2630*/  MUFU.EX2 R15, R184 ;  /* 0x000000b8000f7308 */ /* 0x0007620000000800 */
[----:B------:R-:W-:Y:S01]  /*2640*/  ISETP.GT.OR P1, PT, R222, 0x9, !P1 ;  /* 0x00000009de00780c */ /* 0x000fe20004f24670 */
[----:B------:R-:W-:Y:S01]  /*2650*/  IMAD R187, R4, 0x400, R185 ;  /* 0x0000040004bb7824 */ /* 0x000fe200078e02b9 */
[----:B------:R-:W-:-:S02]  /*2660*/  FSEL R185, R194, -INF , !P0 ;  /* 0xff800000c2b97808 */ /* 0x000fc40004000000 */
[----:B------:R-:W-:Y:S02]  /*2670*/  ISETP.GE.AND P0, PT, R225, 0x18, PT ;  /* 0x00000018e100780c */ /* 0x000fe40003f06270 */
[----:B------:R-:W-:Y:S01]  /*2680*/  FSEL R186, R191, -INF , !P1 ;  /* 0xff800000bfba7808 */ /* 0x000fe20004800000 */
[----:B------:R-:W-:Y:S01]  /*2690*/  FFMA.FTZ R218, R185, UR41, -R218 ;  /* 0x00000029b9da7c23 */ /* 0x000fe200080108da */
[----:B------:R-:W-:Y:S01]  /*26a0*/  ISETP.GT.OR P0, PT, R222, 0x18, !P0 ;  /* 0x00000018de00780c */ /* 0x000fe20004704670 */
[----:B------:R-:W5:Y:S01]  /*26b0*/  MUFU.EX2 R201, R201 ;  /* 0x000000c900c97308 */ /* 0x000f620000000800 */
[C---:B------:R-:W-:Y:S01]  /*26c0*/  ISETP.GE.AND P1, PT, R225.reuse, 0x11, PT ;  /* 0x00000011e100780c */ /* 0x040fe20003f26270 */
[----:B------:R-:W-:Y:S01]  /*26d0*/  FFMA.FTZ R186, R186, UR41, -R221 ;  /* 0x00000029baba7c23 */ /* 0x000fe200080108dd */
[----:B------:R-:W-:Y:S02]  /*26e0*/  FSEL R185, R198, -INF , !P0 ;  /* 0xff800000c6b97808 */ /* 0x000fe40004000000 */
[----:B------:R-:W-:-:S02]  /*26f0*/  ISETP.GE.AND P0, PT, R225, 0x20, PT ;  /* 0x00000020e100780c */ /* 0x000fc40003f06270 */
[C---:B------:R-:W-:Y:S01]  /*2700*/  ISETP.GT.OR P1, PT, R222.reuse, 0x11, !P1 ;  /* 0x00000011de00780c */ /* 0x040fe20004f24670 */
[----:B------:R-:W-:Y:S01]  /*2710*/  FFMA.FTZ R188, R185, UR41, -R22 ;  /* 0x00000029b9bc7c23 */ /* 0x000fe20008010816 */
[----:B------:R-:W-:Y:S01]  /*2720*/  ISETP.GT.OR P0, PT, R222, 0x20, !P0 ;  /* 0x00000020de00780c */ /* 0x000fe20004704670 */
[----:B------:R-:W5:Y:S01]  /*2730*/  MUFU.EX2 R218, R218 ;  /* 0x000000da00da7308 */ /* 0x000f620000000800 */
[----:B---3--:R-:W-:Y:S02]  /*2740*/  FSEL R184, R195, -INF , !P1 ;  /* 0xff800000c3b87808 */ /* 0x008fe40004800000 */
[----:B------:R-:W-:Y:S02]  /*2750*/  ISETP.GE.AND P1, PT, R225, 0x19, PT ;  /* 0x00000019e100780c */ /* 0x000fe40003f26270 */
[----:B------:R-:W-:Y:S02]  /*2760*/  ISETP.GE.AND P5, PT, R228, 0x28, PT ;  /* 0x00000028e400780c */ /* 0x000fe40003fa6270 */
[----:B------:R-:W-:Y:S01]  /*2770*/  FSEL R185, R202, -INF , !P0 ;  /* 0xff800000cab97808 */ /* 0x000fe20004000000 */
[----:B------:R-:W-:Y:S01]  /*2780*/  MUFU.EX2 R200, R200 ;  /* 0x000000c800c87308 */ /* 0x000fe20000000800 */
[----:B------:R-:W-:-:S02]  /*2790*/  ISETP.GT.OR P1, PT, R222, 0x19, !P1 ;  /* 0x00000019de00780c */ /* 0x000fc40004f24670 */
[----:B------:R-:W-:Y:S01]  /*27a0*/  ISETP.GT.OR P5, PT, R224, 0x28, !P5 ;  /* 0x00000028e000780c */ /* 0x000fe20006fa4670 */
[----:B------:R-:W-:Y:S01]  /*27b0*/  FFMA.FTZ R18, R185, UR41, -R18 ;  /* 0x00000029b9127c23 */ /* 0x000fe20008010812 */
[----:B------:R-:W-:Y:S01]  /*27c0*/  R2UR UR6, R187 ;  /* 0x00000000bb0672ca */ /* 0x000fe200000e0000 */
[----:B------:R-:W-:Y:S01]  /*27d0*/  FFMA.FTZ R187, R184, UR41, -R219 ;  /* 0x00000029b8bb7c23 */ /* 0x000fe200080108db */
[C---:B------:R-:W-:Y:S01]  /*27e0*/  ISETP.GE.AND P3, PT, R228.reuse, 0x29, PT ;  /* 0x00000029e400780c */ /* 0x040fe20003f66270 */
[----:B------:R3:W-:Y:S01]  /*27f0*/  MUFU.EX2 R219, R186 ;  /* 0x000000ba00db7308 */ /* 0x0007e20000000800 */
[----:B------:R-:W-:Y:S02]  /*2800*/  FSEL R184, R199, -INF , !P1 ;  /* 0xff800000c7b87808 */ /* 0x000fe40004800000 */
[----:B------:R-:W-:Y:S02]  /*2810*/  ISETP.GE.AND P2, PT, R225, 0x21, PT ;  /* 0x00000021e100780c */ /* 0x000fe40003f46270 */
[----:B------:R-:W-:-:S02]  /*2820*/  ISETP.GE.AND P4, PT, R228, 0x30, PT ;  /* 0x00000030e400780c */ /* 0x000fc40003f86270 */
[----:B------:R-:W-:Y:S01]  /*2830*/  FSEL R185, R204, -INF , !P5 ;  /* 0xff800000ccb97808 */ /* 0x000fe20006800000 */
[----:B------:R-:W5:Y:S01]  /*2840*/  MUFU.EX2 R22, R187 ;  /* 0x000000bb00167308 */ /* 0x000f620000000800 */
[----:B------:R-:W-:Y:S01]  /*2850*/  ISETP.GE.AND P5, PT, R225, 0x28, PT ;  /* 0x00000028e100780c */ /* 0x000fe20003fa6270 */
[----:B---3--:R-:W-:Y:S01]  /*2860*/  FFMA.FTZ R186, R184, UR41, -R23 ;  /* 0x00000029b8ba7c23 */ /* 0x008fe20008010817 */
[----:B------:R-:W-:Y:S01]  /*2870*/  ISETP.GE.AND P1, PT, R228, 0x31, PT ;  /* 0x00000031e400780c */ /* 0x000fe20003f26270 */
[----:B------:R-:W-:Y:S02]  /*2880*/  WARPGROUP.DEPBAR.LE gsb0, 0x0 ;  /* 0x00008000000079c5 */ /* 0x000fe40000010000 */
[----:B------:R-:W-:Y:S01]  /*2890*/  WARPGROUP.ARRIVE ;  /* 0x00000000000079c5 */ /* 0x000fe20000000000 */
[----:B------:R-:W-:Y:S01]  /*28a0*/  ISETP.GT.OR P3, PT, R224, 0x29, !P3 ;  /* 0x00000029e000780c */ /* 0x000fe20005f64670 */
[----:B------:R3:W-:Y:S01]  /*28b0*/  MUFU.EX2 R23, R188 ;  /* 0x000000bc00177308 */ /* 0x0007e20000000800 */
[----:B------:R-:W-:-:S02]  /*28c0*/  ISETP.GT.OR P2, PT, R222, 0x21, !P2 ;  /* 0x00000021de00780c */ /* 0x000fc40005744670 */
[----:B------:R-:W-:Y:S01]  /*28d0*/  ISETP.GT.OR P4, PT, R224, 0x30, !P4 ;  /* 0x00000030e000780c */ /* 0x000fe20006784670 */
[----:B------:R-:W-:Y:S01]  /*28e0*/  HGMMA.64x64x16.F32.BF16 R152, gdesc[UR8], R152, gsb0 ;  /* 0x00e00000089879f0 */ /* 0x000fe20008001898 */
[----:B------:R-:W-:Y:S01]  /*28f0*/  UIADD3 UR10, UR5, 0x6, URZ ;  /* 0x00000006050a7890 */ /* 0x000fe2000fffe03f */
[----:B------:R-:W-:Y:S01]  /*2900*/  ISETP.GT.OR P5, PT, R222, 0x28, !P5 ;  /* 0x00000028de00780c */ /* 0x000fe20006fa4670 */
[----:B------:R-:W-:Y:S01]  /*2910*/  UIADD3 UR8, UR7, 0x6, URZ ;  /* 0x0000000607087890 */ /* 0x000fe2000fffe03f */
[----:B------:R-:W-:Y:S01]  /*2920*/  ISETP.GT.OR P1, PT, R224, 0x31, !P1 ;  /* 0x00000031e000780c */ /* 0x000fe20004f24670 */
[----:B------:R-:W-:Y:S01]  /*2930*/  UMOV UR11, 0x40000040 ;  /* 0x40000040000b7882 */ /* 0x000fe20000000000 */
[----:B------:R-:W-:Y:S01]  /*2940*/  UMOV UR9, 0x40000040 ;  /* 0x4000004000097882 */ /* 0x000fe20000000000 */
[----:B---3--:R-:W-:Y:S01]  /*2950*/  FSEL R188, R205, -INF , !P3 ;  /* 0xff800000cdbc7808 */ /* 0x008fe20005800000 */
[----:B------:R3:W-:Y:S01]  /*2960*/  MUFU.EX2 R202, R186 ;  /* 0x000000ba00ca7308 */ /* 0x0007e20000000800 */
[----:B------:R-:W-:Y:S01]  /*2970*/  FSEL R184, R203, -INF , !P2 ;  /* 0xff800000cbb87808 */ /* 0x000fe20005000000 */
[----:B------:R-:W-:Y:S01]  /*2980*/  FFMA.FTZ R203, R185, UR41, -R20 ;  /* 0x00000029b9cb7c23 */ /* 0x000fe20008010814 */
[C---:B------:R-:W-:Y:S01]  /*2990*/  ISETP.GE.AND P3, PT, R225.reuse, 0x29, PT ;  /* 0x00000029e100780c */ /* 0x040fe20003f66270 */
[----:B------:R-:W-:Y:S01]  /*29a0*/  FFMA.FTZ R204, R188, UR41, -R21 ;  /* 0x00000029bccc7c23 */ /* 0x000fe20008010815 */
[----:B------:R-:W-:Y:S01]  /*29b0*/  FSEL R191, R208, -INF , !P4 ;  /* 0xff800000d0bf7808 */ /* 0x000fe20006000000 */
[----:B------:R-:W-:Y:S01]  /*29c0*/  FFMA.FTZ R19, R184, UR41, -R19 ;  /* 0x00000029b8137c23 */ /* 0x000fe20008010813 */
[----:B------:R-:W-:Y:S01]  /*29d0*/  ISETP.GE.AND P4, PT, R225, 0x30, PT ;  /* 0x00000030e100780c */ /* 0x000fe20003f86270 */
[----:B------:R-:W5:Y:S01]  /*29e0*/  MUFU.EX2 R12, R12 ;  /* 0x0000000c000c7308 */ /* 0x000f620000000800 */
[----:B------:R-:W-:-:S02]  /*29f0*/  FSEL R187, R206, -INF , !P5 ;  /* 0xff800000cebb7808 */ /* 0x000fc40006800000 */
[----:B------:R-:W-:Y:S02]  /*2a00*/  FSEL R194, R209, -INF , !P1 ;  /* 0xff800000d1c27808 */ /* 0x000fe40004800000 */
[----:B------:R-:W-:Y:S01]  /*2a10*/  ISETP.GE.AND P0, PT, R228, 0x38, PT ;  /* 0x00000038e400780c */ /* 0x000fe20003f06270 */
[----:B------:R-:W-:Y:S01]  /*2a20*/  FFMA.FTZ R20, R187, UR41, -R20 ;  /* 0x00000029bb147c23 */ /* 0x000fe20008010814 */
[----:B------:R-:W-:Y:S01]  /*2a30*/  ISETP.GE.AND P5, PT, R225, 0x31, PT ;  /* 0x00000031e100780c */ /* 0x000fe20003fa6270 */
[----:B------:R-:W-:Y:S01]  /*2a40*/  FFMA.FTZ R209, R194, UR41, -R217 ;  /* 0x00000029c2d17c23 */ /* 0x000fe200080108d9 */
[C---:B------:R-:W-:Y:S01]  /*2a50*/  ISETP.GT.OR P3, PT, R222.reuse, 0x29, !P3 ;  /* 0x00000029de00780c */ /* 0x040fe20005f64670 */
[----:B------:R-:W5:Y:S01]  /*2a60*/  MUFU.EX2 R13, R13 ;  /* 0x0000000d000d7308 */ /* 0x000f620000000800 */
[----:B------:R-:W-:Y:S02]  /*2a70*/  ISETP.GT.OR P4, PT, R222, 0x30, !P4 ;  /* 0x00000030de00780c */ /* 0x000fe40006784670 */
[----:B------:R-:W-:-:S02]  /*2a80*/  ISETP.GT.OR P0, PT, R224, 0x38, !P0 ;  /* 0x00000038e000780c */ /* 0x000fc40004704670 */
[----:B------:R-:W-:Y:S02]  /*2a90*/  ISETP.GT.OR P5, PT, R222, 0x31, !P5 ;  /* 0x00000031de00780c */ /* 0x000fe40006fa4670 */
[----:B------:R-:W-:Y:S01]  /*2aa0*/  FSEL R190, R207, -INF , !P3 ;  /* 0xff800000cfbe7808 */ /* 0x000fe20005800000 */
[----:B------:R-:W-:Y:S01]  /*2ab0*/  MUFU.EX2 R14, R14 ;  /* 0x0000000e000e7308 */ /* 0x000fe20000000800 */
[----:B------:R-:W-:Y:S01]  /*2ac0*/  FSEL R193, R210, -INF , !P4 ;  /* 0xff800000d2c17808 */ /* 0x000fe20006000000 */
[--C-:B------:R-:W-:Y:S01]  /*2ad0*/  FFMA.FTZ R210, R191, UR41, -R216.reuse ;  /* 0x00000029bfd27c23 */ /* 0x100fe200080108d8 */
[----:B------:R-:W-:Y:S01]  /*2ae0*/  FSEL R196, R211, -INF , !P5 ;  /* 0xff800000d3c47808 */ /* 0x000fe20006800000 */
[----:B------:R-:W-:Y:S01]  /*2af0*/  FFMA.FTZ R21, R190, UR41, -R21 ;  /* 0x00000029be157c23 */ /* 0x000fe20008010815 */
[----:B------:R-:W-:Y:S01]  /*2b00*/  FSEL R197, R212, -INF , !P0 ;  /* 0xff800000d4c57808 */ /* 0x000fe20004000000 */
[----:B------:R-:W-:Y:S01]  /*2b10*/  FFMA.FTZ R205, R193, UR41, -R216 ;  /* 0x00000029c1cd7c23 */ /* 0x000fe200080108d8 */
[C---:B------:R-:W-:Y:S01]  /*2b20*/  ISETP.GE.AND P3, PT, R225.reuse, 0x38, PT ;  /* 0x00000038e100780c */ /* 0x040fe20003f66270 */
[----:B------:R-:W-:Y:S01]  /*2b30*/  FFMA.FTZ R217, R196, UR41, -R217 ;  /* 0x00000029c4d97c23 */ /* 0x000fe200080108d9 */
[----:B------:R-:W-:Y:S01]  /*2b40*/  ISETP.GE.AND P4, PT, R225, 0x39, PT ;  /* 0x00000039e100780c */ /* 0x000fe20003f86270 */
[----:B------:R-:W-:Y:S01]  /*2b50*/  FFMA.FTZ R198, R197, UR41, -R16 ;  /* 0x00000029c5c67c23 */ /* 0x000fe20008010810 */
[C---:B------:R-:W-:Y:S01]  /*2b60*/  ISETP.GT.OR P3, PT, R222.reuse, 0x38, !P3 ;  /* 0x00000038de00780c */ /* 0x040fe20005f64670 */
[----:B------:R-:W5:Y:S01]  /*2b70*/  MUFU.EX2 R18, R18 ;  /* 0x0000001200127308 */ /* 0x000f620000000800 */
[----:B------:R-:W-:-:S02]  /*2b80*/  ISETP.GT.OR P4, PT, R222, 0x39, !P4 ;  /* 0x00000039de00780c */ /* 0x000fc40006784670 */
[----:B------:R-:W-:Y:S02]  /*2b90*/  ISETP.GE.AND P2, PT, R228, 0x39, PT ;  /* 0x00000039e400780c */ /* 0x000fe40003f46270 */
[----:B------:R-:W-:Y:S02]  /*2ba0*/  FSEL R208, R215, -INF , !P4 ;  /* 0xff800000d7d07808 */ /* 0x000fe40006000000 */
[----:B------:R-:W-:Y:S01]  /*2bb0*/  ISETP.GT.OR P2, PT, R224, 0x39, !P2 ;  /* 0x00000039e000780c */ /* 0x000fe20005744670 */
[----:B------:R-:W5:Y:S01]  /*2bc0*/  MUFU.EX2 R19, R19 ;  /* 0x0000001300137308 */ /* 0x000f620000000800 */
[----:B------:R-:W-:Y:S02]  /*2bd0*/  FSEL R199, R214, -INF , !P3 ;  /* 0xff800000d6c77808 */ /* 0x000fe40005800000 */
[----:B------:R-:W-:-:S03]  /*2be0*/  FSEL R206, R213, -INF , !P2 ;  /* 0xff800000d5ce7808 */ /* 0x000fc60005000000 */
[----:B------:R-:W-:Y:S02]  /*2bf0*/  FFMA.FTZ R199, R199, UR41, -R16 ;  /* 0x00000029c7c77c23 */ /* 0x000fe40008010810 */
[--C-:B------:R-:W-:Y:S01]  /*2c00*/  FFMA.FTZ R207, R206, UR41, -R17.reuse ;  /* 0x00000029cecf7c23 */ /* 0x100fe20008010811 */
[----:B------:R-:W-:Y:S01]  /*2c10*/  FFMA.FTZ R206, R208, UR41, -R17 ;  /* 0x00000029d0ce7c23 */ /* 0x000fe20008010811 */
[----:B------:R-:W5:Y:S08]  /*2c20*/  MUFU.EX2 R203, R203 ;  /* 0x000000cb00cb7308 */ /* 0x000f700000000800 */
[----:B------:R-:W5:Y:S01]  /*2c30*/  MUFU.EX2 R20, R20 ;  /* 0x0000001400147308 */ /* 0x000f620000000800 */
[----:B------:R-:W-:-:S02]  /*2c40*/  WARPGROUP.DEPBAR.LE gsb0, 0x0 ;  /* 0x00008000000079c5 */ /* 0x000fc40000010000 */
[----:B------:R-:W-:-:S05]  /*2c50*/  WARPGROUP.ARRIVE ;  /* 0x00000000000079c5 */ /* 0x000fca0000000000 */
[----:B------:R-:W5:Y:S01]  /*2c60*/  MUFU.EX2 R204, R204 ;  /* 0x000000cc00cc7308 */ /* 0x000f620000000800 */
[----:B------:R-:W-:Y:S01]  /*2c70*/  HGMMA.64x64x16.F32.BF16 R152, gdesc[UR8], R152, gsb0 ;  /* 0x00e00000089879f0 */ /* 0x000fe20008001898 */
[----:B------:R-:W-:Y:S02]  /*2c80*/  UIADD3 UR10, UR5, 0x200, URZ ;  /* 0x00000200050a7890 */ /* 0x000fe4000fffe03f */
[----:B------:R-:W-:-:S04]  /*2c90*/  UIADD3 UR8, UR7, 0x400, URZ ;  /* 0x0000040007087890 */ /* 0x000fc8000fffe03f */
[----:B------:R-:W5:Y:S01]  /*2ca0*/  MUFU.EX2 R21, R21 ;  /* 0x0000001500157308 */ /* 0x000f620000000800 */
[----:B------:R-:W-:Y:S01]  /*2cb0*/  UMOV UR11, 0x40000040 ;  /* 0x40000040000b7882 */ /* 0x000fe20000000000 */
[----:B------:R-:W-:-:S06]  /*2cc0*/  UMOV UR9, 0x40000040 ;  /* 0x4000004000097882 */ /* 0x000fcc0000000000 */
[----:B------:R-:W5:Y:S08]  /*2cd0*/  MUFU.EX2 R16, R210 ;  /* 0x000000d200107308 */ /* 0x000f700000000800 */
[----:B------:R-:W5:Y:S08]  /*2ce0*/  MUFU.EX2 R205, R205 ;  /* 0x000000cd00cd7308 */ /* 0x000f700000000800 */
[----:B------:R-:W5:Y:S01]  /*2cf0*/  MUFU.EX2 R17, R209 ;  /* 0x000000d100117308 */ /* 0x000f620000000800 */
        /* <DEDUP_REMOVED lines=31> */
[----:B------:R-:W1:Y:S04]  /*2ef0*/  LDS.64 R184, [R223+0x28200] ;  /* 0x02820000dfb87984 */ /* 0x000e680000000a00 */
[----:B---3--:R-:W3:Y:S04]  /*2f00*/  LDS.64 R186, [R223+0x28220] ;  /* 0x02822000dfba7984 */ /* 0x008ee80000000a00 */
[----:B------:R-:W2:Y:S04]  /*2f10*/  LDS.64 R188, [R223+0x28240] ;  /* 0x02824000dfbc7984 */ /* 0x000ea80000000a00 */
[----:B------:R-:W5:Y:S04]  /*2f20*/  LDS.64 R194, [R223+0x282a0] ;  /* 0x0282a000dfc27984 */ /* 0x000f680000000a00 */
[----:B------:R-:W5:Y:S04]  /*2f30*/  LDS.64 R190, [R223+0x28260] ;  /* 0x02826000dfbe7984 */ /* 0x000f680000000a00 */
[----:B------:R-:W5:Y:S04]  /*2f40*/  LDS.64 R192, [R223+0x28280] ;  /* 0x02828000dfc07984 */ /* 0x000f680000000a00 */
[----:B------:R-:W5:Y:S04]  /*2f50*/  LDS.64 R196, [R223+0x282c0] ;  /* 0x0282c000dfc47984 */ /* 0x000f680000000a00 */
[----:B----4-:R-:W4:Y:S01]  /*2f60*/  LDS.64 R222, [R223+0x282e0] ;  /* 0x0282e000dfde7984 */ /* 0x010f220000000a00 */
[--C-:B-1----:R-:W-:Y:S01]  /*2f70*/  FADD.FTZ R208, R155, -R185.reuse ;  /* 0x800000b99bd07221 */ /* 0x102fe20000010000 */
[--C-:B------:R-:W-:Y:S01]  /*2f80*/  FADD.FTZ R152, R152, -R184.reuse ;  /* 0x800000b898987221 */ /* 0x100fe20000010000 */
[----:B------:R-:W-:Y:S01]  /*2f90*/  FADD.FTZ R154, R154, -R184 ;  /* 0x800000b89a9a7221 */ /* 0x000fe20000010000 */
[----:B------:R-:W-:Y:S01]  /*2fa0*/  FADD.FTZ R153, R153, -R185 ;  /* 0x800000b999997221 */ /* 0x000fe20000010000 */
[--C-:B---3--:R-:W-:Y:S01]  /*2fb0*/  FADD.FTZ R155, R158, -R186.reuse ;  /* 0x800000ba9e9b7221 */ /* 0x108fe20000010000 */
[--C-:B------:R-:W-:Y:S01]  /*2fc0*/  FADD.FTZ R158, R159, -R187.reuse ;  /* 0x800000bb9f9e7221 */ /* 0x100fe20000010000 */
[----:B------:R-:W-:Y:S01]  /*2fd0*/  FADD.FTZ R184, R156, -R186 ;  /* 0x800000ba9cb87221 */ /* 0x000fe20000010000 */
[----:B------:R-:W-:Y:S01]  /*2fe0*/  FADD.FTZ R185, R157, -R187 ;  /* 0x800000bb9db97221 */ /* 0x000fe20000010000 */
[--C-:B--2---:R-:W-:Y:S01]  /*2ff0*/  FADD.FTZ R161, R161, -R189.reuse ;  /* 0x800000bda1a17221 */ /* 0x104fe20000010000 */
[----:B------:R-:W-:Y:S01]  /*3000*/  FADD.FTZ R163, R163, -R189 ;  /* 0x800000bda3a37221 */ /* 0x000fe20000010000 */
[----:B------:R-:W-:Y:S01]  /*3010*/  FADD.FTZ R159, R162, -R188 ;  /* 0x800000bca29f7221 */ /* 0x000fe20000010000 */
[----:B------:R-:W1:Y:S01]  /*3020*/  MUFU.EX2 R156, R217 ;  /* 0x000000d9009c7308 */ /* 0x000e620000000800 */
[----:B-----5:R-:W-:Y:S01]  /*3030*/  FADD.FTZ R189, R174, -R194 ;  /* 0x800000c2aebd7221 */ /* 0x020fe20000010000 */
[----:B------:R-:W-:Y:S01]  /*3040*/  FADD.FTZ R186, R175, -R195 ;  /* 0x800000c3afba7221 */ /* 0x000fe20000010000 */
[----:B------:R-:W-:Y:S01]  /*3050*/  FMUL.FTZ R152, R5, R152 ;  /* 0x0000009805987220 */ /* 0x000fe20000410000 */
[----:B------:R-:W-:Y:S01]  /*3060*/  FMUL.FTZ R175, R6, R153 ;  /* 0x0000009906af7220 */ /* 0x000fe20000410000 */
[----:B------:R-:W-:Y:S01]  /*3070*/  FADD.FTZ R187, R165, -R191 ;  /* 0x800000bfa5bb7221 */ /* 0x000fe20000010000 */
[----:B------:R-:W-:Y:S01]  /*3080*/  FMUL.FTZ R154, R15, R154 ;  /* 0x0000009a0f9a7220 */ /* 0x000fe20000410000 */
[----:B------:R-:W-:Y:S01]  /*3090*/  FADD.FTZ R160, R160, -R188 ;  /* 0x800000bca0a07221 */ /* 0x000fe20000010000 */
[----:B------:R-:W-:Y:S01]  /*30a0*/  MUFU.EX2 R174, R207 ;  /* 0x000000cf00ae7308 */ /* 0x000fe20000000800 */
[----:B------:R-:W-:Y:S01]  /*30b0*/  FADD.FTZ R165, R170, -R192 ;  /* 0x800000c0aaa57221 */ /* 0x000fe20000010000 */
[----:B------:R-:W-:Y:S01]  /*30c0*/  FADD.FTZ R170, R171, -R193 ;  /* 0x800000c1abaa7221 */ /* 0x000fe20000010000 */
[--C-:B------:R-:W-:Y:S01]  /*30d0*/  FADD.FTZ R164, R164, -R190.reuse ;  /* 0x800000bea4a47221 */ /* 0x100fe20000010000 */
[----:B------:R-:W-:Y:S01]  /*30e0*/  FADD.FTZ R166, R166, -R190 ;  /* 0x800000bea6a67221 */ /* 0x000fe20000010000 */
[--C-:B------:R-:W-:Y:S01]  /*30f0*/  FADD.FTZ R171, R176, -R196.reuse ;  /* 0x800000c4b0ab7221 */ /* 0x100fe20000010000 */
[--C-:B------:R-:W-:Y:S01]  /*3100*/  FADD.FTZ R176, R177, -R197.reuse ;  /* 0x800000c5b1b07221 */ /* 0x100fe20000010000 */
[----:B------:R-:W-:Y:S01]  /*3110*/  FADD.FTZ R179, R179, -R197 ;  /* 0x800000c5b3b37221 */ /* 0x000fe20000010000 */
[----:B------:R-:W2:Y:S01]  /*3120*/  MUFU.EX2 R157, R198 ;  /* 0x000000c6009d7308 */ /* 0x000ea20000000800 */
[----:B------:R-:W-:Y:S01]  /*3130*/  FADD.FTZ R178, R178, -R196 ;  /* 0x800000c4b2b27221 */ /* 0x000fe20000010000 */
[----:B------:R-:W-:Y:S01]  /*3140*/  FMUL.FTZ R197, R201, R208 ;  /* 0x000000d0c9c57220 */ /* 0x000fe20000410000 */
[----:B------:R-:W-:Y:S01]  /*3150*/  F2FP.BF16.F32.PACK_AB R196, R175, R152 ;  /* 0x00000098afc4723e */ /* 0x000fe200000010ff */
[----:B------:R-:W-:Y:S01]  /*3160*/  FADD.FTZ R167, R167, -R191 ;  /* 0x800000bfa7a77221 */ /* 0x000fe20000010000 */
[----:B------:R-:W-:Y:S01]  /*3170*/  FMUL.FTZ R159, R218, R159 ;  /* 0x0000009fda9f7220 */ /* 0x000fe20000410000 */
[----:B------:R-:W-:Y:S01]  /*3180*/  FMUL.FTZ R152, R22, R163 ;  /* 0x000000a316987220 */ /* 0x000fe20000410000 */
[----:B------:R-:W-:Y:S01]  /*3190*/  FADD.FTZ R168, R168, -R192 ;  /* 0x800000c0a8a87221 */ /* 0x000fe20000010000 */
[----:B------:R-:W3:Y:S01]  /*31a0*/  MUFU.EX2 R162, R199 ;  /* 0x000000c700a27308 */ /* 0x000ee20000000800 */
[----:B------:R-:W-:Y:S01]  /*31b0*/  FADD.FTZ R169, R169, -R193 ;  /* 0x800000c1a9a97221 */ /* 0x000fe20000010000 */
[----:B------:R-:W-:Y:S01]  /*31c0*/  FADD.FTZ R172, R172, -R194 ;  /* 0x800000c2acac7221 */ /* 0x000fe20000010000 */
[----:B------:R-:W-:Y:S01]  /*31d0*/  FADD.FTZ R173, R173, -R195 ;  /* 0x800000c3adad7221 */ /* 0x000fe20000010000 */
[--C-:B----4-:R-:W-:Y:S01]  /*31e0*/  FADD.FTZ R180, R180, -R222.reuse ;  /* 0x800000deb4b47221 */ /* 0x110fe20000010000 */
[----:B------:R-:W-:Y:S01]  /*31f0*/  FADD.FTZ R153, R182, -R222 ;  /* 0x800000deb6997221 */ /* 0x000fe20000010000 */
[--C-:B------:R-:W-:Y:S01]  /*3200*/  FADD.FTZ R181, R181, -R223.reuse ;  /* 0x800000dfb5b57221 */ /* 0x100fe20000010000 */
[----:B------:R-:W-:Y:S01]  /*3210*/  FADD.FTZ R183, R183, -R223 ;  /* 0x800000dfb7b77221 */ /* 0x000fe20000010000 */
[----:B------:R-:W4:Y:S01]  /*3220*/  MUFU.EX2 R207, R206 ;  /* 0x000000ce00cf7308 */ /* 0x000f220000000800 */
        /* <DEDUP_REMOVED lines=24> */
[----:B-1----:R-:W-:Y:S01]  /*33b0*/  FMUL.FTZ R179, R156, R179 ;  /* 0x000000b39cb37220 */ /* 0x002fe20000410000 */
[----:B--2---:R-:W-:Y:S01]  /*33c0*/  FMUL.FTZ R180, R157, R180 ;  /* 0x000000b49db47220 */ /* 0x004fe20000410000 */
[----:B---3--:R-:W-:Y:S01]  /*33d0*/  FMUL.FTZ R153, R162, R153 ;  /* 0x00000099a2997220 */ /* 0x008fe20000410000 */
[----:B------:R-:W-:Y:S01]  /*33e0*/  FMUL.FTZ R181, R174, R181 ;  /* 0x000000b5aeb57220 */ /* 0x000fe20000410000 */
[----:B----4-:R-:W-:Y:S01]  /*33f0*/  FMUL.FTZ R152, R207, R183 ;  /* 0x000000b7cf987220 */ /* 0x010fe20000410000 */
        /* <DEDUP_REMOVED lines=46> */
[----:B------:R-:W-:Y:S01]  /*36e0*/  UMOV UR8, UR5 ;  /* 0x0000000500087c82 */ /* 0x000fe20008000000 */
[----:B------:R-:W-:Y:S02]  /*36f0*/  WARPGROUP.DEPBAR.LE gsb0, 0x0 ;  /* 0x00008000000079c5 */ /* 0x000fe40000010000 */
[----:B------:R-:W-:Y:S02]  /*3700*/  F2FP.BF16.F32.PACK_AB R152, R14, R13 ;  /* 0x0000000d0e98723e */ /* 0x000fe400000010ff */
[----:B------:R-:W-:Y:S02]  /*3710*/  F2FP.BF16.F32.PACK_AB R153, R19, R18 ;  /* 0x000000121399723e */ /* 0x000fe400000010ff */
[----:B------:R-:W-:-:S02]  /*3720*/  F2FP.BF16.F32.PACK_AB R154, R204, R203 ;  /* 0x000000cbcc9a723e */ /* 0x000fc400000010ff */
[----:B------:R-:W-:Y:S02]  /*3730*/  F2FP.BF16.F32.PACK_AB R155, R21, R20 ;  /* 0x00000014159b723e */ /* 0x000fe400000010ff */
[----:B------:R-:W-:Y:S02]  /*3740*/  F2FP.BF16.F32.PACK_AB R204, R17, R16 ;  /* 0x0000001011cc723e */ /* 0x000fe400000010ff */
[----:B------:R-:W-:-:S06]  /*3750*/  WARPGROUP.ARRIVE ;  /* 0x00000000000079c5 */ /* 0x000fcc0000000000 */
[----:B------:R-:W-:Y:S01]  /*3760*/  HGMMA.64x128x16.F32.BF16 R88, R152, gdesc[UR8].tnspB, R88, gsb0 ;  /* 0x41e0000898587df0 */ /* 0x000fe20008001858 */
[----:B------:R-:W-:Y:S01]  /*3770*/  UMOV UR10, UR6 ;  /* 0x00000006000a7c82 */ /* 0x000fe20008000000 */
[----:B------:R-:W-:Y:S01]  /*3780*/  UMOV UR11, 0x40000040 ;  /* 0x40000040000b7882 */ /* 0x000fe20000000000 */
[----:B------:R-:W-:Y:S02]  /*3790*/  WARPGROUP.DEPBAR.LE gsb0, 0x0 ;  /* 0x00008000000079c5 */ /* 0x000fe40000010000 */
[----:B------:R-:W-:-:S07]  /*37a0*/  WARPGROUP.ARRIVE ;  /* 0x00000000000079c5 */ /* 0x000fce0000000000 */
        /* <DEDUP_REMOVED lines=65> */
.L_x_1291:
        /* <DEDUP_REMOVED lines=49> */
.L_x_1292:
[----:B------:R-:W-:Y:S01]  /*3ed0*/  UIADD3 UR37, UR37, 0x1, URZ ;  /* 0x0000000125257890 */ /* 0x000fe2000fffe03f */
[----:B------:R-:W-:Y:S02]  /*3ee0*/  VIADD R4, R4, 0x1 ;  /* 0x0000000104047836 */ /* 0x000fe40000000000 */
[----:B------:R-:W-:Y:S01]  /*3ef0*/  VIADD R0, R0, 0x30820 ;  /* 0x0003082000007836 */ /* 0x000fe20000000000 */
[----:B------:R-:W-:Y:S02]  /*3f00*/  UISETP.GE.AND UP0, UPT, UR37, UR36, UPT ;  /* 0x000000242500728c */ /* 0x000fe4000bf06270 */
[----:B------:R-:W-:Y:S02]  /*3f10*/  ISETP.NE.AND P0, PT, R4, 0x2, PT ;  /* 0x000000020400780c */ /* 0x000fe40003f05270 */
[----:B------:R-:W-:Y:S02]  /*3f20*/  PRMT R0, RZ, 0x654, R0 ;  /* 0x00000654ff007816 */ /* 0x000fe40000000000 */
[----:B------:R-:W-:-:S02]  /*3f30*/  PLOP3.LUT P1, PT, PT, PT, UP0, 0x80, 0x0 ;  /* 0x000000000000781c */ /* 0x000fc40003f2f008 */
[----:B-1----:R-:W-:Y:S01]  /*3f40*/  SEL R5, RZ, 0x1, P0 ;  /* 0x00000001ff057807 */ /* 0x002fe20000000000 */
[----:B------:R2:W-:Y:S01]  /*3f50*/  SYNCS.ARRIVE.TRANS64.RED.A1T0 RZ, [R0+URZ], RZ ;  /* 0x000000ff00ff79a7 */ /* 0x0005e2000810043f */
[----:B------:R-:W-:Y:S02]  /*3f60*/  SEL R4, R4, RZ, P0 ;  /* 0x000000ff04047207 */ /* 0x000fe40000000000 */
[----:B------:R-:W-:-:S07]  /*3f70*/  LOP3.LUT R226, R226, R5, RZ, 0x3c, !PT ;  /* 0x00000005e2e27212 */ /* 0x000fce00078e3cff */
[----:B--2---:R-:W-:Y:S05]  /*3f80*/  @!P1 BRA `(.L_x_1293) ;  /* 0xffffffd800789947 */ /* 0x004fea000383ffff */
        /* <DEDUP_REMOVED lines=66> */
.L_x_1275:
[----:B------:R-:W-:Y:S05]  /*43b0*/  @P0 BRA `(.L_x_1294) ;  /* 0x0000000c00a80947 */ /* 0x000fea0003800000 */
[----:B------:R-:W1:Y:S01]  /*43c0*/  S2UR UR4, SR_CgaCtaId ;  /* 0x00000000000479c3 */ /* 0x000e620000008800 */
[----:B------:R-:W-:Y:S02]  /*43d0*/  UMOV UR36, 0x400 ;  /* 0x0000040000247882 */ /* 0x000fe40000000000 */
[----:B-1----:R-:W-:-:S06]  /*43e0*/  ULEA UR36, UR4, UR36, 0x18 ;  /* 0x0000002404247291 */ /* 0x002fcc000f8ec03f */
[----:B------:R-:W-:-:S05]  /*43f0*/  IMAD.U32 R16, RZ, RZ, UR36 ;  /* 0x00000024ff107e24 */ /* 0x000fca000f8e00ff */
        /* <DEDUP_REMOVED lines=18> */
.L_x_1295:
        /* <DEDUP_REMOVED lines=20> */
.L_x_1296:
        /* <DEDUP_REMOVED lines=18> */
.L_x_1297:
        /* <DEDUP_REMOVED lines=18> */
.L_x_1298:
[----:B------:R-:W1:Y:S01]  /*48a0*/  S2R R0, SR_TID.X ;  /* 0x0000000000007919 */ /* 0x000e620000002100 */
        /* <DEDUP_REMOVED lines=17> */
[----:B-1----:R-:W-:Y:S01]  /*49c0*/  VIADD R7, R0, 0xffffff80 ;  /* 0xffffff8000077836 */ /* 0x002fe20000000000 */
        /* <DEDUP_REMOVED lines=8> */
[----:B------:R-:W-:Y:S01]  /*4a50*/  SHF.R.S32.HI R6, RZ, 0x5, R2 ;  /* 0x00000005ff067819 */ /* 0x000fe20000011402 */
        /* <DEDUP_REMOVED lines=125> */
.L_x_1300:
[----:B------:R-:W-:Y:S05]  /*5230*/  BSYNC B0 ;  /* 0x0000000000007941 */ /* 0x000fea0003800000 */
.L_x_1299:
[----:B------:R-:W-:-:S04]  /*5240*/  DEPBAR.LE SB0, 0x0 ;  /* 0x000080000000791a */ /* 0x000fc80000000000 */
[----:B------:R-:W-:Y:S05]  /*5250*/  BRA `(.L_x_1273) ;  /* 0x0000005000647947 */ /* 0x000fea0003800000 */
.L_x_1294:
[----:B------:R-:W1:Y:S01]  /*5260*/  S2R R0, SR_TID.X ;  /* 0x0000000000007919 */ /* 0x000e620000002100 */
[----:B------:R-:W2:Y:S01]  /*5270*/  S2UR UR9, SR_CTAID.Y ;  /* 0x00000000000979c3 */ /* 0x000ea20000002600 */
[----:B------:R-:W-:Y:S01]  /*5280*/  BSSY B0, `(.L_x_1301) ;  /* 0x0000033000007945 */ /* 0x000fe20003800000 */
[----:B------:R-:W3:Y:S06]  /*5290*/  S2R R11, SR_CTAID.X ;  /* 0x00000000000b7919 */ /* 0x000eec0000002500 */
[----:B------:R-:W4:Y:S08]  /*52a0*/  LDC.64 R4, c[0x0][0x820] ;  /* 0x00020800ff047b82 */ /* 0x000f300000000a00 */
[----:B------:R-:W3:Y:S08]  /*52b0*/  LDC.64 R20, c[0x0][0x808] ;  /* 0x00020200ff147b82 */ /* 0x000ef00000000a00 */
[----:B------:R-:W5:Y:S01]  /*52c0*/  S2UR UR8, SR_CTAID.Z ;  /* 0x00000000000879c3 */ /* 0x000f620000002700 */
[----:B--2---:R-:W-:Y:S01]  /*52d0*/  USHF.R.S32.HI UR5, URZ, 0x1f, UR9 ;  /* 0x0000001f3f057899 */ /* 0x004fe20008011409 */
[----:B-1----:R-:W-:-:S06]  /*52e0*/  VIADD R3, R0, 0xffffff80 ;  /* 0xffffff8000037836 */ /* 0x002fcc0000000000 */
[----:B------:R-:W1:Y:S01]  /*52f0*/  LDC.64 R12, c[0x0][0x828] ;  /* 0x00020a00ff0c7b82 */ /* 0x000e620000000a00 */
[----:B------:R-:W-:-:S04]  /*5300*/  SHF.R.S32.HI R0, RZ, 0x1f, R3 ;  /* 0x0000001fff007819 */ /* 0x000fc80000011403 */
[----:B------:R-:W-:Y:S01]  /*5310*/  LEA.HI R8, R0, R3, RZ, 0x4 ;  /* 0x0000000300087211 */ /* 0x000fe200078f20ff */
[----:B---3--:R-:W-:Y:S02]  /*5320*/  IMAD R17, R11, -0x80, R20 ;  /* 0xffffff800b117824 */ /* 0x008fe400078e0214 */
[----:B------:R-:W2:Y:S01]  /*5330*/  LDC.64 R18, c[0x0][0x850] ;  /* 0x00021400ff127b82 */ /* 0x000ea20000000a00 */
[----:B------:R-:W-:Y:S01]  /*5340*/  LOP3.LUT R0, R8, 0x1ffffff0, RZ, 0xc0, !PT ;  /* 0x1ffffff008007812 */ /* 0x000fe200078ec0ff */
[----:B-----5:R-:W-:-:S04]  /*5350*/  USHF.R.S32.HI UR4, URZ, 0x1f, UR8 ;  /* 0x0000001f3f047899 */ /* 0x020fc80008011408 */
[----:B------:R-:W-:Y:S02]  /*5360*/  IMAD.IADD R0, R3, 0x1, -R0 ;  /* 0x0000000103007824 */ /* 0x000fe400078e0a00 */
[----:B------:R-:W3:Y:S02]  /*5370*/  LDC.64 R22, c[0x0][0x858] ;  /* 0x00021600ff167b82 */ /* 0x000ee40000000a00 */
[----:B------:R-:W-:Y:S02]  /*5380*/  IMAD.SHL.U32 R6, R0, 0x8, RZ ;  /* 0x0000000800067824 */ /* 0x000fe400078e00ff */
[----:B----4-:R-:W-:-:S03]  /*5390*/  IMAD R0, R4, UR5, RZ ;  /* 0x0000000504007c24 */ /* 0x010fc6000f8e02ff */
        /* <DEDUP_REMOVED lines=14> */
[----:B-1----:R-:W-:Y:S01]  /*5480*/  IMAD.WIDE.U32 R8, R12, UR8, R2 ;  /* 0x000000080c087c25 */ /* 0x002fe2000f8e0002 */
        /* <DEDUP_REMOVED lines=18> */
.L_x_1302:
[----:B------:R-:W-:Y:S05]  /*55b0*/  BSYNC B0 ;  /* 0x0000000000007941 */ /* 0x000fea0003800000 */
.L_x_1301:
        /* <DEDUP_REMOVED lines=16> */
.L_x_1304:
[----:B------:R-:W-:Y:S05]  /*56c0*/  BSYNC B0 ;  /* 0x0000000000007941 */ /* 0x000fea0003800000 */
.L_x_1303:
[----:B------:R-:W-:Y:S01]  /*56d0*/  BSSY B0, `(.L_x_1305) ;  /* 0x0000010000007945 */ /* 0x000fe20003800000 */
[----:B------:R-:W-:-:S03]  /*56e0*/  ISETP.GE.OR P3, PT, R6, R21, P1 ;  /* 0x000000150600720c */ /* 0x000fc60000f66670 */
[----:B------:R-:W-:Y:S10]  /*56f0*/  @P4 BRA `(.L_x_1306) ;  /* 0x0000000000344947 */ /* 0x000ff40003800000 */
[----:B-1--4-:R-:W-:Y:S01]  /*5700*/  IADD3 R15, P4, R2, 0x20, RZ ;  /* 0x00000020020f7810 */ /* 0x012fe20007f9e0ff */
        /* <DEDUP_REMOVED lines=12> */
.L_x_1306:
[----:B------:R-:W-:Y:S05]  /*57d0*/  BSYNC B0 ;  /* 0x0000000000007941 */ /* 0x000fea0003800000 */
.L_x_1305:
[----:B------:R-:W-:Y:S01]  /*57e0*/  BSSY B0, `(.L_x_1307) ;  /* 0x0000011000007945 */ /* 0x000fe20003800000 */
[----:B------:R-:W-:Y:S01]  /*57f0*/  ISETP.GE.OR P4, PT, R6, R21, P2 ;  /* 0x000000150600720c */ /* 0x000fe20001786670 */
[----:B------:R-:W-:Y:S02]  /*5800*/  VIADD R0, R4, 0x50 ;  /* 0x0000005004007836 */ /* 0x000fe40000000000 */
[----:B------:R-:W-:Y:S10]  /*5810*/  @P3 BRA `(.L_x_1308) ;  /* 0x0000000000343947 */ /* 0x000ff40003800000 */
[----:B-1--4-:R-:W-:Y:S01]  /*5820*/  IADD3 R15, P3, R2, 0x30, RZ ;  /* 0x00000030020f7810 */ /* 0x012fe20007f7e0ff */
        /* <DEDUP_REMOVED lines=12> */
.L_x_1308:
[----:B------:R-:W-:Y:S05]  /*58f0*/  BSYNC B0 ;  /* 0x0000000000007941 */ /* 0x000fea0003800000 */
.L_x_1307:
[----:B------:R-:W-:Y:S01]  /*5900*/  BSSY B0, `(.L_x_1309) ;  /* 0x0000010000007945 */ /* 0x000fe20003800000 */
[----:B------:R-:W-:-:S03]  /*5910*/  ISETP.GE.AND P3, PT, R0, R17, PT ;  /* 0x000000110000720c */ /* 0x000fc60003f66270 */
        /* <DEDUP_REMOVED lines=14> */
.L_x_1310:
[----:B------:R-:W-:Y:S05]  /*5a00*/  BSYNC B0 ;  /* 0x0000000000007941 */ /* 0x000fea0003800000 */
.L_x_1309:
[----:B------:R-:W-:Y:S01]  /*5a10*/  ISETP.GE.OR P4, PT, R6, R21, P3 ;  /* 0x000000150600720c */ /* 0x000fe20001f86670 */
[----:B------:R-:W-:Y:S01]  /*5a20*/  BSSY B0, `(.L_x_1311) ;  /* 0x0000011000007945 */ /* 0x000fe20003800000 */
[----:B--2---:R-:W-:Y:S02]  /*5a30*/  IMAD R16, R18, UR5, RZ ;  /* 0x0000000512107c24 */ /* 0x004fe4000f8e02ff */
[----:B------:R-:W-:-:S09]  /*5a40*/  VIADD R0, R4, 0x60 ;  /* 0x0000006004007836 */ /* 0x000fd20000000000 */
[----:B------:R-:W-:Y:S05]  /*5a50*/  @P4 BRA `(.L_x_1312) ;  /* 0x0000000000344947 */ /* 0x000fea0003800000 */
        /* <DEDUP_REMOVED lines=13> */
.L_x_1312:
[----:B------:R-:W-:Y:S05]  /*5b30*/  BSYNC B0 ;  /* 0x0000000000007941 */ /* 0x000fea0003800000 */
.L_x_1311:
[----:B------:R-:W-:Y:S01]  /*5b40*/  ULDC UR6, c[0x0][0x83c] ;  /* 0x00020f0000067ab9 */ /* 0x000fe20000000800 */
[----:B------:R-:W-:Y:S01]  /*5b50*/  ISETP.GE.AND P4, PT, R0, R17, PT ;  /* 0x000000110000720c */ /* 0x000fe20003f86270 */
[----:B-12-4-:R-:W-:Y:S01]  /*5b60*/  IMAD R15, R19, UR9, R16 ;  /* 0x00000009130f7c24 */ /* 0x016fe2000f8e0210 */
        /* <DEDUP_REMOVED lines=28> */
.L_x_1314:
[----:B------:R-:W-:Y:S05]  /*5d30*/  BSYNC B0 ;  /* 0x0000000000007941 */ /* 0x000fea0003800000 */
.L_x_1313:
[----:B------:R-:W-:Y:S01]  /*5d40*/  ISETP.GE.AND P6, PT, R0, R17, PT ;  /* 0x000000110000720c */ /* 0x000fe20003fc6270 */
[----:B---3--:R-:W-:Y:S01]  /*5d50*/  IMAD R0, R22, UR4, RZ ;  /* 0x0000000416007c24 */ /* 0x008fe2000f8e02ff */
        /* <DEDUP_REMOVED lines=20> */
.L_x_1316:
[----:B------:R-:W-:Y:S05]  /*5ea0*/  BSYNC B0 ;  /* 0x0000000000007941 */ /* 0x000fea0003800000 */
.L_x_1315:
        /* <DEDUP_REMOVED lines=14> */
.L_x_1318:
[----:B------:R-:W-:Y:S05]  /*5f90*/  BSYNC B0 ;  /* 0x0000000000007941 */ /* 0x000fea0003800000 */
.L_x_1317:
        /* <DEDUP_REMOVED lines=16> */
.L_x_1320:
[----:B------:R-:W-:Y:S05]  /*60a0*/  BSYNC B0 ;  /* 0x0000000000007941 */ /* 0x000fea0003800000 */
.L_x_1319:
        /* <DEDUP_REMOVED lines=15> */
.L_x_1322:
[----:B------:R-:W-:Y:S05]  /*61a0*/  BSYNC B0 ;  /* 0x0000000000007941 */ /* 0x000fea0003800000 */
.L_x_1321:
        /* <DEDUP_REMOVED lines=15> */
.L_x_1324:
[----:B------:R-:W-:Y:S05]  /*62a0*/  BSYNC B0 ;  /* 0x0000000000007941 */ /* 0x000fea0003800000 */
.L_x_1323:
        /* <DEDUP_REMOVED lines=15> */
.L_x_1326:
[----:B------:R-:W-:Y:S05]  /*63a0*/  BSYNC B0 ;  /* 0x0000000000007941 */ /* 0x000fea0003800000 */
.L_x_1325:
        /* <DEDUP_REMOVED lines=15> */
.L_x_1328:
[----:B------:R-:W-:Y:S05]  /*64a0*/  BSYNC B0 ;  /* 0x0000000000007941 */ /* 0x000fea0003800000 */
.L_x_1327:
        /* <DEDUP_REMOVED lines=15> */
.L_x_1330:
[----:B------:R-:W-:Y:S05]  /*65a0*/  BSYNC B0 ;  /* 0x0000000000007941 */ /* 0x000fea0003800000 */
.L_x_1329:
        /* <DEDUP_REMOVED lines=15> */
.L_x_1271:
        /* <DEDUP_REMOVED lines=13> */
[----:B------:R-:W-:Y:S02]  /*6770*/  ULDC UR4, c[0x0][0x280] ;  /* 0x0000a00000047ab9 */ /* 0x000fe40000000800 */
[----:B------:R-:W-:-:S04]  /*6780*/  UIADD3 UR5, UR4, 0x3f, URZ ;  /* 0x0000003f04057890 */ /* 0x000fc8000fffe03f */
[----:B------:R-:W-:Y:S01]  /*6790*/  USHF.R.S32.HI UR6, URZ, 0x1f, UR5 ;  /* 0x0000001f3f067899 */ /* 0x000fe20008011405 */
[----:B------:R-:W2:Y:S03]  /*67a0*/  S2UR UR17, SR_CTAID.Y ;  /* 0x00000000001179c3 */ /* 0x000ea60000002600 */
[----:B------:R-:W-:-:S04]  /*67b0*/  ULEA.HI UR5, UR6, UR5, URZ, 0x6 ;  /* 0x0000000506057291 */ /* 0x000fc8000f8f303f */
[----:B------:R-:W-:Y:S01]  /*67c0*/  USHF.R.S32.HI UR5, URZ, 0x6, UR5 ;  /* 0x000000063f057899 */ /* 0x000fe20008011405 */
[----:B-1----:R-:W-:Y:S01]  /*67d0*/  ISETP.LE.AND P0, PT, RZ, UR23, PT ;  /* 0x00000017ff007c0c */ /* 0x002fe2000bf03270 */
[----:B--2---:R-:W-:-:S12]  /*67e0*/  USHF.R.S32.HI UR18, URZ, 0x1f, UR17 ;  /* 0x0000001f3f127899 */ /* 0x004fd80008011411 */
[----:B------:R-:W-:Y:S05]  /*67f0*/  @!P0 BRA `(.L_x_1332) ;  /* 0x00000000002c8947 */ /* 0x000fea0003800000 */
        /* <DEDUP_REMOVED lines=9> */
[----:B------:R-:W-:Y:S01]  /*6890*/  USEL UR11, UR5, UR7, UP0 ;  /* 0x00000007050b7287 */ /* 0x000fe20008000000 */
[----:B------:R-:W-:Y:S11]  /*68a0*/  BRA `(.L_x_1333) ;  /* 0x0000000000047947 */ /* 0x000ff60003800000 */
.L_x_1332:
[----:B------:R-:W-:-:S05]  /*68b0*/  UMOV UR11, UR5 ;  /* 0x00000005000b7c82 */ /* 0x000fca0008000000 */
.L_x_1333:
[----:B------:R-:W-:Y:S01]  /*68c0*/  ULEA UR4, UR23, UR4, 0x7 ;  /* 0x0000000417047291 */ /* 0x000fe2000f8e383f */
[----:B------:R-:W-:Y:S01]  /*68d0*/  ULDC UR6, c[0x0][0x290] ;  /* 0x0000a40000067ab9 */ /* 0x000fe20000000800 */
[----:B------:R-:W-:Y:S01]  /*68e0*/  ULDC UR7, c[0x0][0x74c] ;  /* 0x0001d30000077ab9 */ /* 0x000fe20000000800 */
[----:B------:R-:W-:Y:S01]  /*68f0*/  ULDC.64 UR12, c[0x0][0x2e0] ;  /* 0x0000b800000c7ab9 */ /* 0x000fe20000000a00 */
[----:B------:R-:W-:Y:S01]  /*6900*/  UIADD3 UR8, -UR7, UR4, -UR6 ;  /* 0x0000000407087290 */ /* 0x000fe2000fffe906 */
[----:B------:R-:W-:Y:S02]  /*6910*/  ULDC UR15, c[0x0][0x288] ;  /* 0x0000a200000f7ab9 */ /* 0x000fe40000000800 */
[----:B------:R-:W-:Y:S01]  /*6920*/  ULDC.64 UR6, c[0x0][0x2d8] ;  /* 0x0000b60000067ab9 */ /* 0x000fe20000000a00 */
[----:B------:R-:W-:Y:S02]  /*6930*/  USHF.R.S32.HI UR9, URZ, 0x1f, UR8 ;  /* 0x0000001f3f097899 */ /* 0x000fe40008011408 */
[----:B------:R-:W-:-:S02]  /*6940*/  UIMAD UR4, UR18, UR6, URZ ;  /* 0x00000006120472a4 */ /* 0x000fc4000f8e023f */
[----:B------:R-:W-:Y:S02]  /*6950*/  ULEA.HI UR10, UR9, UR8, URZ, 0x6 ;  /* 0x00000008090a7291 */ /* 0x000fe4000f8f303f */
[----:B------:R-:W-:Y:S02]  /*6960*/  UIMAD.WIDE.U32 UR8, UR17, UR6, URZ ;  /* 0x00000006110872a5 */ /* 0x000fe4000f8e003f */
[----:B------:R-:W-:Y:S02]  /*6970*/  USHF.R.S32.HI UR10, URZ, 0x6, UR10 ;  /* 0x000000063f0a7899 */ /* 0x000fe4000801140a */
[----:B------:R-:W-:Y:S02]  /*6980*/  UIMAD UR4, UR17, UR7, UR4 ;  /* 0x00000007110472a4 */ /* 0x000fe4000f8e0204 */
[----:B------:R-:W-:Y:S02]  /*6990*/  UISETP.LT.AND UP0, UPT, URZ, UR10, UPT ;  /* 0x0000000a3f00728c */ /* 0x000fe4000bf01270 */
[----:B------:R-:W-:-:S02]  /*69a0*/  USHF.R.S32.HI UR7, URZ, 0x1f, UR16 ;  /* 0x0000001f3f077899 */ /* 0x000fc40008011410 */
[----:B------:R-:W-:Y:S02]  /*69b0*/  USEL UR6, URZ, UR10, !UP0 ;  /* 0x0000000a3f067287 */ /* 0x000fe4000c000000 */
[----:B------:R-:W-:Y:S02]  /*69c0*/  UIMAD UR7, UR7, UR12, URZ ;  /* 0x0000000c070772a4 */ /* 0x000fe4000f8e023f */
[----:B------:R-:W-:Y:S02]  /*69d0*/  UISETP.GT.AND UP0, UPT, UR11, UR6, UPT ;  /* 0x000000060b00728c */ /* 0x000fe4000bf04270 */
[----:B------:R-:W-:Y:S02]  /*69e0*/  UIMAD UR10, UR16, UR15, URZ ;  /* 0x0000000f100a72a4 */ /* 0x000fe4000f8e023f */
[----:B------:R-:W-:Y:S02]  /*69f0*/  UIMAD UR14, UR16, UR13, UR7 ;  /* 0x0000000d100e72a4 */ /* 0x000fe4000f8e0207 */
[----:B------:R-:W-:Y:S01]  /*6a00*/  PLOP3.LUT P1, PT, PT, PT, UP0, 0x80, 0x0 ;  /* 0x000000000000781c */ /* 0x000fe20003f2f008 */
[----:B------:R-:W-:-:S02]  /*6a10*/  UIADD3 UR9, UR9, UR4, URZ ;  /* 0x0000000409097290 */ /* 0x000fc4000fffe03f */
[----:B------:R-:W-:Y:S02]  /*6a20*/  UIADD3 UR7, UP1, UR10, UR17, URZ ;  /* 0x000000110a077290 */ /* 0x000fe4000ff3e03f */
[----:B------:R-:W-:Y:S01]  /*6a30*/  UIMAD.WIDE.U32 UR8, UR16, UR12, UR8 ;  /* 0x0000000c100872a5 */ /* 0x000fe2000f8e0008 */
[----:B------:R-:W-:Y:S01]  /*6a40*/  ELECT P0, URZ, PT ;  /* 0x00000000003f782f */ /* 0x000fe20003800000 */
[----:B------:R-:W-:-:S06]  /*6a50*/  ULEA.HI.X.SX32 UR10, UR10, UR18, 0x1, UP1 ;  /* 0x000000120a0a7291 */ /* 0x000fcc00088f0e3f */
[----:B------:R-:W-:Y:S06]  /*6a60*/  @!P1 BRA `(.L_x_1334) ;  /* 0x00000010004c9947 */ /* 0x000fec0003800000 */
[----:B------:R-:W1:Y:S01]  /*6a70*/  S2R R0, SR_TID.X ;  /* 0x0000000000007919 */ /* 0x000e620000002100 */
[----:B------:R-:W-:Y:S02]  /*6a80*/  UIADD3 UR4, -UR6, UR11, URZ ;  /* 0x0000000b06047290 */ /* 0x000fe4000fffe13f */
[----:B------:R-:W-:Y:S02]  /*6a90*/  UIADD3 UR14, UR9, UR14, URZ ;  /* 0x0000000e090e7290 */ /* 0x000fe4000fffe03f */
[----:B------:R-:W-:-:S04]  /*6aa0*/  ULOP3.LUT UR4, UR4, 0x1, URZ, 0xc0, !UPT ;  /* 0x0000000104047892 */ /* 0x000fc8000f8ec03f */
[----:B------:R-:W-:-:S03]  /*6ab0*/  UISETP.NE.U32.AND UP0, UPT, UR4, 0x1, UPT ;  /* 0x000000010400788c */ /* 0x000fc6000bf05070 */
[----:B------:R-:W-:Y:S02]  /*6ac0*/  ULDC UR4, c[0x0][0x760] ;  /* 0x0001d80000047ab9 */ /* 0x000fe40000000800 */
[----:B------:R-:W-:Y:S01]  /*6ad0*/  UIMAD UR15, UR15, UR4, URZ ;  /* 0x000000040f0f72a4 */ /* 0x000fe2000f8e023f */
[----:B------:R-:W-:Y:S02]  /*6ae0*/  PLOP3.LUT P1, PT, PT, PT, UP0, 0x80, 0x0 ;  /* 0x000000000000781c */ /* 0x000fe40003f2f008 */
[----:B-1----:R-:W-:-:S11]  /*6af0*/  LOP3.LUT R9, R0, 0x1f, RZ, 0xc0, !PT ;  /* 0x0000001f00097812 */ /* 0x002fd600078ec0ff */
[----:B------:R-:W-:Y:S05]  /*6b00*/  @P1 BRA `(.L_x_1335) ;  /* 0x00000004006c1947 */ /* 0x000fea0003800000 */
        /* <DEDUP_REMOVED lines=8> */
[----:B------:R-:W-:-:S04]  /*6b90*/  IMAD.U32 R2, RZ, RZ, UR13 ;  /* 0x0000000dff027e24 */ /* 0x000fc8000f8e00ff */
[----:B------:R-:W-:Y:S01]  /*6ba0*/  IMAD.U32 R3, RZ, RZ, UR4 ;  /* 0x00000004ff037e24 */ /* 0x000fe2000f8e00ff */
[----:B------:R-:W-:Y:S06]  /*6bb0*/  @P2 BRA `(.L_x_1337) ;  /* 0x0000000000142947 */ /* 0x000fec0003800000 */
.L_x_1338:
[----:B------:R-:W2:Y:S04]  /*6bc0*/  LDG.E.STRONG.GPU R0, desc[UR46][R2.64] ;  /* 0x0000002e02007981 */ /* 0x000ea8000c1ef900 */
[----:B--2---:R-:W-:Y:S01]  /*6bd0*/  CCTL.IVALL ;  /* 0x00000000ff00798f */ /* 0x004fe20002000000 */
[----:B------:R-:W-:Y:S05]  /*6be0*/  YIELD ;  /* 0x0000000000007946 */ /* 0x000fea0003800000 */
[----:B------:R-:W-:-:S13]  /*6bf0*/  ISETP.NE.AND P1, PT, R0, UR23, PT ;  /* 0x0000001700007c0c */ /* 0x000fda000bf25270 */
[----:B------:R-:W-:Y:S05]  /*6c00*/  @P1 BRA `(.L_x_1338) ;  /* 0xfffffffc00ec1947 */ /* 0x000fea000383ffff */
.L_x_1337:
[----:B------:R-:W-:Y:S05]  /*6c10*/  BSYNC B0 ;  /* 0x0000000000007941 */ /* 0x000fea0003800000 */
.L_x_1336:
[----:B------:R-:W-:-:S03]  /*6c20*/  UMOV UR4, 0xffffffff ;  /* 0xffffffff00047882 */ /* 0x000fc60000000000 */
[----:B------:R-:W-:Y:S05]  /*6c30*/  BRA.DIV UR4, `(.L_x_1339) ;  /* 0x0000003a044c7947 */ /* 0x000fea000b800000 */
[----:B------:R-:W-:Y:S01]  /*6c40*/  NOP ;  /* 0x0000000000007918 */ /* 0x000fe20000000000 */
.L_x_1416:
[----:B------:R-:W-:Y:S01]  /*6c50*/  IMAD.U32 R8, RZ, RZ, UR6 ;  /* 0x00000006ff087e24 */ /* 0x000fe2000f8e00ff */
[----:B------:R-:W-:Y:S05]  /*6c60*/  WARPSYNC.ALL ;  /* 0x0000000000007948 */ /* 0x000fea0003800000 */
[----:B------:R-:W-:Y:S01]  /*6c70*/  BAR.SYNC.DEFER_BLOCKING 0xd, 0xa0 ;  /* 0x0342800000007b1d */ /* 0x000fe20000010000 */
[----:B------:R-:W-:-:S05]  /*6c80*/  IMAD.SHL.U32 R8, R8, 0x2000, RZ ;  /* 0x0000200008087824 */ /* 0x000fca00078e00ff */
        /* <DEDUP_REMOVED lines=18> */
.L_x_1341:
[----:B------:R-:W-:Y:S05]  /*6db0*/  BSYNC B0 ;  /* 0x0000000000007941 */ /* 0x000fea0003800000 */
.L_x_1340:
        /* <DEDUP_REMOVED lines=20> */
.L_x_1343:
[----:B------:R-:W-:Y:S05]  /*6f00*/  BSYNC B0 ;  /* 0x0000000000007941 */ /* 0x000fea0003800000 */
.L_x_1342:
[----:B------:R-:W-:Y:S06]  /*6f10*/  BAR.ARV 0xa, 0xa0 ;  /* 0x0282800000007b1d */ /* 0x000fec0000002000 */
[----:B------:R-:W-:Y:S04]  /*6f20*/  BSSY B0, `(.L_x_1344) ;  /* 0x0000003000007945 */ /* 0x000fe80003800000 */
[----:B------:R-:W-:Y:S05]  /*6f30*/  @!P0 BRA `(.L_x_1345) ;  /* 0x0000000000048947 */ /* 0x000fea0003800000 */
[----:B------:R-:W-:-:S04]  /*6f40*/  DEPBAR.LE SB0, 0x0 ;  /* 0x000080000000791a */ /* 0x000fc80000000000 */
.L_x_1345:
[----:B------:R-:W-:Y:S05]  /*6f50*/  BSYNC B0 ;  /* 0x0000000000007941 */ /* 0x000fea0003800000 */
.L_x_1344:
        /* <DEDUP_REMOVED lines=19> */
.L_x_1347:
[----:B------:R-:W-:Y:S05]  /*7090*/  BSYNC B0 ;  /* 0x0000000000007941 */ /* 0x000fea0003800000 */
.L_x_1346:
[----:B------:R-:W-:Y:S01]  /*70a0*/  UIADD3 UR18, UR6, 0x1, URZ ;  /* 0x0000000106127890 */ /* 0x000fe2000fffe03f */
[----:B------:R-:W-:Y:S11]  /*70b0*/  BRA `(.L_x_1348) ;  /* 0x0000000000047947 */ /* 0x000ff60003800000 */
.L_x_1335:
[----:B------:R-:W-:-:S05]  /*70c0*/  UMOV UR18, UR6 ;  /* 0x0000000600127c82 */ /* 0x000fca0008000000 */
.L_x_1348:
[----:B------:R-:W-:-:S03]  /*70d0*/  UIADD3 UR4, UR6, 0x1, URZ ;  /* 0x0000000106047890 */ /* 0x000fc6000fffe03f */
[----:B------:R-:W-:Y:S01]  /*70e0*/  UMOV UR6, UR18 ;  /* 0x0000001200067c82 */ /* 0x000fe20008000000 */
[----:B------:R-:W-:-:S06]  /*70f0*/  UISETP.NE.AND UP0, UPT, UR11, UR4, UPT ;  /* 0x000000040b00728c */ /* 0x000fcc000bf05270 */
[----:B------:R-:W-:-:S13]  /*7100*/  PLOP3.LUT P1, PT, PT, PT, UP0, 0x80, 0x0 ;  /* 0x000000000000781c */ /* 0x000fda0003f2f008 */
[----:B------:R-:W-:Y:S05]  /*7110*/  @!P1 BRA `(.L_x_1334) ;  /* 0x0000000800a09947 */ /* 0x000fea0003800000 */
[----:B------:R-:W-:Y:S01]  /*7120*/  ULDC.64 UR20, c[0x0][0x2c0] ;  /* 0x0000b00000147ab9 */ /* 0x000fe20000000a00 */
[----:B------:R-:W-:Y:S01]  /*7130*/  UMOV UR4, URZ ;  /* 0x0000003f00047c82 */ /* 0x000fe20008000000 */
[----:B------:R-:W-:Y:S01]  /*7140*/  ULEA UR20, UP0, UR8, UR20, 0x2 ;  /* 0x0000001408147291 */ /* 0x000fe2000f80103f */
[----:B------:R-:W-:-:S03]  /*7150*/  UMOV UR6, UR18 ;  /* 0x0000001200067c82 */ /* 0x000fc60008000000 */
[----:B------:R-:W-:Y:S02]  /*7160*/  ULEA.HI.X UR21, UR8, UR21, UR14, 0x2, UP0 ;  /* 0x0000001508157291 */ /* 0x000fe400080f140e */
[----:B------:R-:W-:-:S04]  /*7170*/  UIADD3 UR20, UP0, UR20, 0x4000, URZ ;  /* 0x0000400014147890 */ /* 0x000fc8000ff1e03f */
[----:B------:R-:W-:-:S12]  /*7180*/  UIADD3.X UR21, URZ, UR21, URZ, UP0, !UPT ;  /* 0x000000153f157290 */ /* 0x000fd800087fe43f */
.L_x_1373:
        /* <DEDUP_REMOVED lines=11> */
.L_x_1351:
[----:B------:R-:W2:Y:S04]  /*7240*/  LDG.E.STRONG.GPU R0, desc[UR46][R2.64] ;  /* 0x0000002e02007981 */ /* 0x000ea8000c1ef900 */
[----:B--2---:R-:W-:Y:S01]  /*7250*/  CCTL.IVALL ;  /* 0x00000000ff00798f */ /* 0x004fe20002000000 */
[----:B------:R-:W-:Y:S05]  /*7260*/  YIELD ;  /* 0x0000000000007946 */ /* 0x000fea0003800000 */
[----:B------:R-:W-:-:S13]  /*7270*/  ISETP.NE.AND P1, PT, R0, UR23, PT ;  /* 0x0000001700007c0c */ /* 0x000fda000bf25270 */
[----:B------:R-:W-:Y:S05]  /*7280*/  @P1 BRA `(.L_x_1351) ;  /* 0xfffffffc00ec1947 */ /* 0x000fea000383ffff */
.L_x_1350:
[----:B------:R-:W-:Y:S05]  /*7290*/  BSYNC B0 ;  /* 0x0000000000007941 */ /* 0x000fea0003800000 */
.L_x_1349:
[----:B------:R-:W-:-:S03]  /*72a0*/  UMOV UR16, 0xffffffff ;  /* 0xffffffff00107882 */ /* 0x000fc60000000000 */
[----:B------:R-:W-:Y:S05]  /*72b0*/  BRA.DIV UR16, `(.L_x_1352) ;  /* 0x0000003210c87947 */ /* 0x000fea000b800000 */
[----:B------:R-:W-:Y:S01]  /*72c0*/  NOP ;  /* 0x0000000000007918 */ /* 0x000fe20000000000 */
.L_x_1419:
[----:B------:R-:W-:Y:S05]  /*72d0*/  WARPSYNC.ALL ;  /* 0x0000000000007948 */ /* 0x000fea0003800000 */
[----:B------:R-:W-:Y:S06]  /*72e0*/  BAR.SYNC.DEFER_BLOCKING 0xd, 0xa0 ;  /* 0x0342800000007b1d */ /* 0x000fec0000010000 */
[----:B------:R-:W-:Y:S04]  /*72f0*/  BSSY B0, `(.L_x_1353) ;  /* 0x0000011000007945 */ /* 0x000fe80003800000 */
[----:B------:R-:W-:Y:S05]  /*7300*/  @!P0 BRA `(.L_x_1354) ;  /* 0x00000000003c8947 */ /* 0x000fea0003800000 */
[----:B------:R-:W1:Y:S01]  /*7310*/  S2UR UR22, SR_CgaCtaId ;  /* 0x00000000001679c3 */ /* 0x000e620000008800 */
[----:B------:R-:W-:Y:S01]  /*7320*/  USHF.L.U32 UR16, UR6, 0xd, URZ ;  /* 0x0000000d06107899 */ /* 0x000fe2000800063f */
        /* <DEDUP_REMOVED lines=11> */
[----:B------:R1:W-:Y:S02]  /*73e0*/  UBLKRED.G.S.ADD.F32.RN [UR16], [UR22], UR24, desc[UR26] ;  /* 0x00001a10160073bb */ /* 0x0003e400080a1418 */
[----:B-1----:R0:W-:Y:S02]  /*73f0*/  UTMACMDFLUSH ;  /* 0x00000000000079b7 */ /* 0x0021e40000000000 */
.L_x_1354:
[----:B------:R-:W-:Y:S05]  /*7400*/  BSYNC B0 ;  /* 0x0000000000007941 */ /* 0x000fea0003800000 */
.L_x_1353:
[----:B------:R-:W-:Y:S01]  /*7410*/  ULEA UR16, UR18, UR4, 0xd ;  /* 0x0000000412107291 */ /* 0x000fe2000f8e683f */
[----:B------:R-:W-:Y:S03]  /*7420*/  BAR.SYNC.DEFER_BLOCKING 0xe, 0xa0 ;  /* 0x0382800000007b1d */ /* 0x000fe60000010000 */
[----:B------:R-:W-:-:S03]  /*7430*/  UIMAD.WIDE UR16, UR16, 0x4, UR20 ;  /* 0x00000004101078a5 */ /* 0x000fc6000f8e0214 */
        /* <DEDUP_REMOVED lines=12> */
.L_x_1356:
[----:B------:R-:W-:Y:S05]  /*7500*/  BSYNC B0 ;  /* 0x0000000000007941 */ /* 0x000fea0003800000 */
.L_x_1355:
[----:B------:R-:W-:Y:S06]  /*7510*/  BAR.ARV 0xa, 0xa0 ;  /* 0x0282800000007b1d */ /* 0x000fec0000002000 */
[----:B------:R-:W-:Y:S04]  /*7520*/  BSSY B0, `(.L_x_1357) ;  /* 0x0000003000007945 */ /* 0x000fe80003800000 */
[----:B------:R-:W-:Y:S05]  /*7530*/  @!P0 BRA `(.L_x_1358) ;  /* 0x0000000000048947 */ /* 0x000fea0003800000 */
[----:B------:R-:W-:-:S04]  /*7540*/  DEPBAR.LE SB0, 0x0 ;  /* 0x000080000000791a */ /* 0x000fc80000000000 */
.L_x_1358:
[----:B------:R-:W-:Y:S05]  /*7550*/  BSYNC B0 ;  /* 0x0000000000007941 */ /* 0x000fea0003800000 */
.L_x_1357:
        /* <DEDUP_REMOVED lines=19> */
.L_x_1360:
[----:B------:R-:W-:Y:S05]  /*7690*/  BSYNC B0 ;  /* 0x0000000000007941 */ /* 0x000fea0003800000 */
.L_x_1359:
        /* <DEDUP_REMOVED lines=9> */
.L_x_1363:
[----:B------:R-:W2:Y:S04]  /*7730*/  LDG.E.STRONG.GPU R0, desc[UR46][R2.64] ;  /* 0x0000002e02007981 */ /* 0x000ea8000c1ef900 */
[----:B--2---:R-:W-:Y:S01]  /*7740*/  CCTL.IVALL ;  /* 0x00000000ff00798f */ /* 0x004fe20002000000 */
[----:B------:R-:W-:Y:S05]  /*7750*/  YIELD ;  /* 0x0000000000007946 */ /* 0x000fea0003800000 */
[----:B------:R-:W-:-:S13]  /*7760*/  ISETP.NE.AND P1, PT, R0, UR23, PT ;  /* 0x0000001700007c0c */ /* 0x000fda000bf25270 */
[----:B------:R-:W-:Y:S05]  /*7770*/  @P1 BRA `(.L_x_1363) ;  /* 0xfffffffc00ec1947 */ /* 0x000fea000383ffff */
.L_x_1362:
[----:B------:R-:W-:Y:S05]  /*7780*/  BSYNC B0 ;  /* 0x0000000000007941 */ /* 0x000fea0003800000 */
.L_x_1361:
[----:B------:R-:W-:-:S03]  /*7790*/  UMOV UR12, 0xffffffff ;  /* 0xffffffff000c7882 */ /* 0x000fc60000000000 */
[----:B------:R-:W-:Y:S05]  /*77a0*/  BRA.DIV UR12, `(.L_x_1364) ;  /* 0x0000002e0ca87947 */ /* 0x000fea000b800000 */
[----:B------:R-:W-:Y:S01]  /*77b0*/  NOP ;  /* 0x0000000000007918 */ /* 0x000fe20000000000 */
.L_x_1422:
[----:B------:R-:W-:Y:S05]  /*77c0*/  WARPSYNC.ALL ;  /* 0x0000000000007948 */ /* 0x000fea0003800000 */
[----:B------:R-:W-:Y:S06]  /*77d0*/  BAR.SYNC.DEFER_BLOCKING 0xd, 0xa0 ;  /* 0x0342800000007b1d */ /* 0x000fec0000010000 */
[----:B------:R-:W-:Y:S04]  /*77e0*/  BSSY B0, `(.L_x_1365) ;  /* 0x000000d000007945 */ /* 0x000fe80003800000 */
[----:B------:R-:W-:Y:S05]  /*77f0*/  @!P0 BRA `(.L_x_1366) ;  /* 0x00000000002c8947 */ /* 0x000fea0003800000 */
[----:B------:R-:W1:Y:S01]  /*7800*/  S2UR UR13, SR_CgaCtaId ;  /* 0x00000000000d79c3 */ /* 0x000e620000008800 */
[----:B------:R-:W-:Y:S01]  /*7810*/  UMOV UR12, 0x400 ;  /* 0x00000400000c7882 */ /* 0x000fe20000000000 */
[----:B------:R-:W-:Y:S01]  /*7820*/  UIADD3 UR24, UP0, UR16, 0x4000, URZ ;  /* 0x0000400010187890 */ /* 0x000fe2000ff1e03f */
[----:B------:R-:W-:Y:S01]  /*7830*/  UMOV UR26, 0x0 ;  /* 0x00000000001a7882 */ /* 0x000fe20000000000 */
[----:B------:R-:W-:Y:S02]  /*7840*/  UMOV UR27, 0x14f00000 ;  /* 0x14f00000001b7882 */ /* 0x000fe40000000000 */
[----:B------:R-:W-:Y:S02]  /*7850*/  UIADD3.X UR25, URZ, UR17, URZ, UP0, !UPT ;  /* 0x000000113f197290 */ /* 0x000fe400087fe43f */
[----:B-1----:R-:W-:-:S03]  /*7860*/  ULEA UR12, UR13, UR12, 0x18 ;  /* 0x0000000c0d0c7291 */ /* 0x002fc6000f8ec03f */
[----:B------:R-:W-:Y:S01]  /*7870*/  UMOV UR13, 0x400 ;  /* 0x00000400000d7882 */ /* 0x000fe20000000000 */
[----:B------:R-:W-:-:S09]  /*7880*/  UIADD3 UR12, UR12, 0x10000, URZ ;  /* 0x000100000c0c7890 */ /* 0x000fd2000fffe03f */
[----:B------:R1:W-:Y:S02]  /*7890*/  UBLKRED.G.S.ADD.F32.RN [UR24], [UR12], UR13, desc[UR26] ;  /* 0x00001a180c0073bb */ /* 0x0003e400080a140d */
[----:B-1----:R0:W-:Y:S02]  /*78a0*/  UTMACMDFLUSH ;  /* 0x00000000000079b7 */ /* 0x0021e40000000000 */
.L_x_1366:
[----:B------:R-:W-:Y:S05]  /*78b0*/  BSYNC B0 ;  /* 0x0000000000007941 */ /* 0x000fea0003800000 */
.L_x_1365:
        /* <DEDUP_REMOVED lines=12> */
[----:B------:R1:W-:Y:S01]  /*7980*/  UBLKRED.G.S.ADD.F32.RN [UR24], [UR12], UR13, desc[UR26] ;  /* 0x00001a180c0073bb */ /* 0x0003e200080a140d */
[----:B------:R0:W-:Y:S01]  /*7990*/  UTMACMDFLUSH ;  /* 0x00000000000079b7 */ /* 0x0001e20000000000 */
[----:B-1----:R-:W-:-:S04]  /*79a0*/  DEPBAR.LE SB0, 0x1 ;  /* 0x000080400000791a */ /* 0x002fc80000000000 */
.L_x_1368:
[----:B------:R-:W-:Y:S05]  /*79b0*/  BSYNC B0 ;  /* 0x0000000000007941 */ /* 0x000fea0003800000 */
.L_x_1367:
[----:B------:R-:W-:Y:S06]  /*79c0*/  BAR.ARV 0xa, 0xa0 ;  /* 0x0282800000007b1d */ /* 0x000fec0000002000 */
[----:B------:R-:W-:Y:S04]  /*79d0*/  BSSY B0, `(.L_x_1369) ;  /* 0x0000003000007945 */ /* 0x000fe80003800000 */
[----:B------:R-:W-:Y:S05]  /*79e0*/  @!P0 BRA `(.L_x_1370) ;  /* 0x0000000000048947 */ /* 0x000fea0003800000 */
[----:B------:R-:W-:-:S04]  /*79f0*/  DEPBAR.LE SB0, 0x0 ;  /* 0x000080000000791a */ /* 0x000fc80000000000 */
.L_x_1370:
[----:B------:R-:W-:Y:S05]  /*7a00*/  BSYNC B0 ;  /* 0x0000000000007941 */ /* 0x000fea0003800000 */
.L_x_1369:
        /* <DEDUP_REMOVED lines=19> */
.L_x_1372:
[----:B------:R-:W-:Y:S05]  /*7b40*/  BSYNC B0 ;  /* 0x0000000000007941 */ /* 0x000fea0003800000 */
.L_x_1371:
[----:B------:R-:W-:Y:S02]  /*7b50*/  UIADD3 UR6, UR6, 0x2, URZ ;  /* 0x0000000206067890 */ /* 0x000fe4000fffe03f */
[----:B------:R-:W-:Y:S02]  /*7b60*/  UIADD3 UR4, UR4, 0x4000, URZ ;  /* 0x0000400004047890 */ /* 0x000fe4000fffe03f */
[----:B------:R-:W-:-:S06]  /*7b70*/  UISETP.GE.AND UP0, UPT, UR6, UR11, UPT ;  /* 0x0000000b0600728c */ /* 0x000fcc000bf06270 */
[----:B------:R-:W-:-:S13]  /*7b80*/  PLOP3.LUT P1, PT, PT, PT, UP0, 0x80, 0x0 ;  /* 0x000000000000781c */ /* 0x000fda0003f2f008 */
[----:B------:R-:W-:Y:S05]  /*7b90*/  @!P1 BRA `(.L_x_1373) ;  /* 0xfffffff4007c9947 */ /* 0x000fea000383ffff */
.L_x_1334:
[----:B------:R-:W-:-:S06]  /*7ba0*/  UISETP.GT.AND UP0, UPT, UR5, UR6, UPT ;  /* 0x000000060500728c */ /* 0x000fcc000bf04270 */
[----:B------:R-:W-:-:S13]  /*7bb0*/  PLOP3.LUT P0, PT, PT, PT, UP0, 0x80, 0x0 ;  /* 0x000000000000781c */ /* 0x000fda0003f0f008 */
[----:B------:R-:W-:Y:S05]  /*7bc0*/  @!P0 BRA `(.L_x_1273) ;  /* 0x0000002800088947 */ /* 0x000fea0003800000 */
[----:B------:R-:W2:Y:S01]  /*7bd0*/  S2R R0, SR_TID.X ;  /* 0x0000000000007919 */ /* 0x000ea20000002100 */
[----:B------:R-:W-:Y:S01]  /*7be0*/  UIADD3 UR4, UR5, -UR6, URZ ;  /* 0x8000000605047290 */ /* 0x000fe2000fffe03f */
[----:B------:R-:W-:Y:S01]  /*7bf0*/  ULDC UR16, c[0x0][0x288] ;  /* 0x0000a20000107ab9 */ /* 0x000fe20000000800 */
[----:B------:R-:W-:Y:S02]  /*7c00*/  ULDC UR17, c[0x0][0x760] ;  /* 0x0001d80000117ab9 */ /* 0x000fe40000000800 */
[----:B------:R-:W-:Y:S02]  /*7c10*/  ULOP3.LUT UR4, UR4, 0x1, URZ, 0xc0, !UPT ;  /* 0x0000000104047892 */ /* 0x000fe4000f8ec03f */
[----:B------:R-:W-:Y:S02]  /*7c20*/  UIMAD UR18, UR16, UR17, URZ ;  /* 0x00000011101272a4 */ /* 0x000fe4000f8e023f */
[----:B------:R-:W-:-:S06]  /*7c30*/  UISETP.NE.U32.AND UP0, UPT, UR4, 0x1, UPT ;  /* 0x000000010400788c */ /* 0x000fcc000bf05070 */
[----:B------:R-:W-:Y:S02]  /*7c40*/  PLOP3.LUT P0, PT, PT, PT, UP0, 0x80, 0x0 ;  /* 0x000000000000781c */ /* 0x000fe40003f0f008 */
[----:B--2---:R-:W-:-:S11]  /*7c50*/  LOP3.LUT R0, R0, 0x1f, RZ, 0xc0, !PT ;  /* 0x0000001f00007812 */ /* 0x004fd600078ec0ff */
[----:B------:R-:W-:Y:S05]  /*7c60*/  @P0 BRA `(.L_x_1374) ;  /* 0x0000000000780947 */ /* 0x000fea0003800000 */
[----:B------:R-:W-:Y:S01]  /*7c70*/  UIMAD UR4, UR18, UR6, URZ ;  /* 0x00000006120472a4 */ /* 0x000fe2000f8e023f */
[----:B------:R-:W-:Y:S01]  /*7c80*/  ISETP.NE.AND P0, PT, R0, RZ, PT ;  /* 0x000000ff0000720c */ /* 0x000fe20003f05270 */
[----:B------:R-:W-:Y:S01]  /*7c90*/  ULDC.64 UR12, c[0x0][0x768] ;  /* 0x0001da00000c7ab9 */ /* 0x000fe20000000a00 */
[----:B------:R-:W-:Y:S01]  /*7ca0*/  BSSY B0, `(.L_x_1375) ;  /* 0x0000019000007945 */ /* 0x000fe20003800000 */
[----:B------:R-:W-:-:S04]  /*7cb0*/  UIADD3 UR8, UP0, UR4, UR7, URZ ;  /* 0x0000000704087290 */ /* 0x000fc8000ff1e03f */
[----:B------:R-:W-:Y:S02]  /*7cc0*/  ULEA.HI.X.SX32 UR9, UR4, UR10, 0x1, UP0 ;  /* 0x0000000a04097291 */ /* 0x000fe400080f0e3f */
[----:B------:R-:W-:Y:S02]  /*7cd0*/  ULEA UR11, UP0, UR8, UR12, 0x2 ;  /* 0x0000000c080b7291 */ /* 0x000fe4000f80103f */
[----:B------:R-:W-:Y:S02]  /*7ce0*/  UIADD3 UR4, UR6, 0x1, URZ ;  /* 0x0000000106047890 */ /* 0x000fe4000fffe03f */
[----:B------:R-:W-:Y:S01]  /*7cf0*/  ULEA.HI.X UR9, UR8, UR13, UR9, 0x2, UP0 ;  /* 0x0000000d08097291 */ /* 0x000fe200080f1409 */
[----:B------:R-:W-:Y:S01]  /*7d00*/  NOP ;  /* 0x0000000000007918 */ /* 0x000fe20000000000 */
[----:B------:R-:W-:Y:S10]  /*7d10*/  @P0 BRA `(.L_x_1376) ;  /* 0x0000000000440947 */ /* 0x000ff40003800000 */
        /* <DEDUP_REMOVED lines=9> */
[----:B-1----:R-:W1:Y:S01]  /*7db0*/  S2R R2, SR_LANEID ;  /* 0x0000000000027919 */ /* 0x002e620000000000 */
[----:B------:R-:W-:Y:S01]  /*7dc0*/  VOTEU.ANY UR8, UPT, PT ;  /* 0x0000000000087886 */ /* 0x000fe200038e0100 */
[----:B------:R-:W-:Y:S01]  /*7dd0*/  IMAD.U32 R3, RZ, RZ, UR9 ;  /* 0x00000009ff037e24 */ /* 0x000fe2000f8e00ff */
[----:B------:R-:W-:-:S02]  /*7de0*/  UFLO.U32 UR12, UR8 ;  /* 0x00000008000c72bd */ /* 0x000fc400080e0000 */
[----:B------:R-:W2:Y:S04]  /*7df0*/  POPC R5, UR8 ;  /* 0x0000000800057d09 */ /* 0x000ea80008000000 */
[----:B-1----:R-:W-:Y:S01]  /*7e00*/  ISETP.EQ.U32.AND P0, PT, R2, UR12, PT ;  /* 0x0000000c02007c0c */ /* 0x002fe2000bf02070 */
[----:B------:R-:W-:-:S12]  /*7e10*/  IMAD.U32 R2, RZ, RZ, UR11 ;  /* 0x0000000bff027e24 */ /* 0x000fd8000f8e00ff */
[----:B--2---:R2:W-:Y:S02]  /*7e20*/  @P0 REDG.E.ADD.S32.STRONG.GPU desc[UR46][R2.64], R5 ;  /* 0x000000050200098e */ /* 0x0045e4000c10e3ae */
.L_x_1376:
[----:B------:R-:W-:Y:S05]  /*7e30*/  BSYNC B0 ;  /* 0x0000000000007941 */ /* 0x000fea0003800000 */
.L_x_1375:
[----:B------:R-:W-:Y:S05]  /*7e40*/  BRA `(.L_x_1377) ;  /* 0x0000000000047947 */ /* 0x000fea0003800000 */
.L_x_1374:
[----:B------:R-:W-:-:S05]  /*7e50*/  UMOV UR4, UR6 ;  /* 0x0000000600047c82 */ /* 0x000fca0008000000 */
.L_x_1377:
[----:B------:R-:W-:-:S04]  /*7e60*/  UIADD3 UR8, UR6, 0x1, URZ ;  /* 0x0000000106087890 */ /* 0x000fc8000fffe03f */
[----:B------:R-:W-:-:S06]  /*7e70*/  UISETP.NE.AND UP0, UPT, UR5, UR8, UPT ;  /* 0x000000080500728c */ /* 0x000fcc000bf05270 */
[----:B------:R-:W-:-:S13]  /*7e80*/  PLOP3.LUT P0, PT, PT, PT, UP0, 0x80, 0x0 ;  /* 0x000000000000781c */ /* 0x000fda0003f0f008 */
[----:B------:R-:W-:Y:S05]  /*7e90*/  @!P0 BRA `(.L_x_1273) ;  /* 0x0000002400548947 */ /* 0x000fea0003800000 */
[----:B------:R-:W-:Y:S01]  /*7ea0*/  UIADD3 UR8, UR4, 0x1, URZ ;  /* 0x0000000104087890 */ /* 0x000fe2000fffe03f */
[----:B------:R-:W-:Y:S01]  /*7eb0*/  ISETP.NE.AND P1, PT, R0, RZ, PT ;  /* 0x000000ff0000720c */ /* 0x000fe20003f25270 */
[----:B------:R-:W-:Y:S02]  /*7ec0*/  UIMAD UR9, UR4, UR16, URZ ;  /* 0x00000010040972a4 */ /* 0x000fe4000f8e023f */
[----:B------:R-:W-:Y:S02]  /*7ed0*/  UIADD3 UR11, -UR5, UR4, URZ ;  /* 0x00000004050b7290 */ /* 0x000fe4000fffe13f */
[----:B------:R-:W-:Y:S02]  /*7ee0*/  UIMAD UR8, UR18, UR8, URZ ;  /* 0x00000008120872a4 */ /* 0x000fe4000f8e023f */
[----:B------:R-:W-:Y:S01]  /*7ef0*/  UIMAD UR9, UR9, UR17, URZ ;  /* 0x00000011090972a4 */ /* 0x000fe2000f8e023f */
[----:B------:R-:W-:-:S11]  /*7f00*/  ULDC.64 UR20, c[0x0][0x768] ;  /* 0x0001da0000147ab9 */ /* 0x000fd60000000a00 */
.L_x_1382:
[----:B------:R-:W-:Y:S01]  /*7f10*/  UIADD3 UR12, UP0, UR9, UR7, URZ ;  /* 0x00000007090c7290 */ /* 0x000fe2000ff1e03f */
[----:B------:R-:W-:-:S03]  /*7f20*/  NOP ;  /* 0x0000000000007918 */ /* 0x000fc60000000000 */
[----:B------:R-:W-:Y:S01]  /*7f30*/  ULEA.HI.X.SX32 UR13, UR9, UR10, 0x1, UP0 ;  /* 0x0000000a090d7291 */ /* 0x000fe200080f0e3f */
[----:B------:R-:W-:Y:S01]  /*7f40*/  BSSY B0, `(.L_x_1378) ;  /* 0x0000015000007945 */ /* 0x000fe20003800000 */
[----:B------:R-:W-:-:S04]  /*7f50*/  ULEA UR15, UP0, UR12, UR20, 0x2 ;  /* 0x000000140c0f7291 */ /* 0x000fc8000f80103f */
[----:B------:R-:W-:Y:S01]  /*7f60*/  ULEA.HI.X UR13, UR12, UR21, UR13, 0x2, UP0 ;  /* 0x000000150c0d7291 */ /* 0x000fe200080f140d */
[----:B---34-:R-:W-:Y:S11]  /*7f70*/  @P1 BRA `(.L_x_1379) ;  /* 0x0000000000441947 */ /* 0x018ff60003800000 */
[----:B------:R-:W-:Y:S01]  /*7f80*/  @!PT LDS RZ, [RZ] ;  /* 0x00000000fffff984 */ /* 0x000fe20000000800 */
[----:B------:R-:W-:Y:S01]  /*7f90*/  @!PT LDS RZ, [RZ] ;  /* 0x00000000fffff984 */ /* 0x000fe20000000800 */
[----:B------:R-:W-:Y:S01]  /*7fa0*/  @!PT LDS RZ, [RZ] ;  /* 0x00000000fffff984 */ /* 0x000fe20000000800 */
[----:B------:R-:W-:Y:S01]  /*7fb0*/  @!PT LDS RZ, [RZ] ;  /* 0x00000000fffff984 */ /* 0x000fe20000000800 */
[----:B------:R3:W-:Y:S06]  /*7fc0*/  MEMBAR.ALL.CTA ;  /* 0x0000000000007992 */ /* 0x0007ec0000008000 */
[----:B---3--:R-:W-:Y:S06]  /*7fd0*/  MEMBAR.ALL.GPU ;  /* 0x0000000000007992 */ /* 0x008fec000000a000 */
[----:B------:R-:W-:-:S00]  /*7fe0*/  ERRBAR ;  /* 0x00000000000079ab */ /* 0x000fc00000000000 */
[----:B------:R-:W-:Y:S06]  /*7ff0*/  CGAERRBAR ;  /* 0x00000000000075ab */ /* 0x000fec0000000000 */
[----:B012345:R-:W-:Y:S01]  /*8000*/  CCTL.IVALL ;  /* 0x00000000ff00798f */ /* 0x03ffe20002000000 */
[----:B------:R-:W3:Y:S01]  /*8010*/  S2R R0, SR_LANEID ;  /* 0x0000000000007919 */ /* 0x000ee20000000000 */
[----:B------:R-:W-:Y:S01]  /*8020*/  VOTEU.ANY UR12, UPT, PT ;  /* 0x00000000000c7886 */ /* 0x000fe200038e0100 */
[----:B-12---:R-:W-:Y:S01]  /*8030*/  IMAD.U32 R2, RZ, RZ, UR15 ;  /* 0x0000000fff027e24 */ /* 0x006fe2000f8e00ff */
[----:B------:R-:W-:-:S02]  /*8040*/  UFLO.U32 UR14, UR12 ;  /* 0x0000000c000e72bd */ /* 0x000fc400080e0000 */
[----:B------:R-:W1:Y:S01]  /*8050*/  POPC R5, UR12 ;  /* 0x0000000c00057d09 */ /* 0x000e620008000000 */
[----:B------:R-:W-:-:S03]  /*8060*/  IMAD.U32 R3, RZ, RZ, UR13 ;  /* 0x0000000dff037e24 */ /* 0x000fc6000f8e00ff */
[----:B---3--:R-:W-:-:S13]  /*8070*/  ISETP.EQ.U32.AND P0, PT, R0, UR14, PT ;  /* 0x0000000e00007c0c */ /* 0x008fda000bf02070 */
[----:B-1----:R3:W-:Y:S02]  /*8080*/  @P0 REDG.E.ADD.S32.STRONG.GPU desc[UR46][R2.64], R5 ;  /* 0x000000050200098e */ /* 0x0027e4000c10e3ae */
.L_x_1379:
[----:B------:R-:W-:Y:S05]  /*8090*/  BSYNC B0 ;  /* 0x0000000000007941 */ /* 0x000fea0003800000 */
.L_x_1378:
[----:B------:R-:W-:Y:S01]  /*80a0*/  UIADD3 UR12, UP0, UR8, UR7, URZ ;  /* 0x00000007080c7290 */ /* 0x000fe2000ff1e03f */
[----:B------:R-:W-:-:S03]  /*80b0*/  NOP ;  /* 0x0000000000007918 */ /* 0x000fc60000000000 */
[----:B------:R-:W-:Y:S01]  /*80c0*/  ULEA.HI.X.SX32 UR13, UR8, UR10, 0x1, UP0 ;  /* 0x0000000a080d7291 */ /* 0x000fe200080f0e3f */
[----:B------:R-:W-:Y:S01]  /*80d0*/  BSSY B0, `(.L_x_1380) ;  /* 0x0000015000007945 */ /* 0x000fe20003800000 */
[----:B------:R-:W-:-:S04]  /*80e0*/  ULEA UR15, UP0, UR12, UR20, 0x2 ;  /* 0x000000140c0f7291 */ /* 0x000fc8000f80103f */
[----:B------:R-:W-:Y:S01]  /*80f0*/  ULEA.HI.X UR13, UR12, UR21, UR13, 0x2, UP0 ;  /* 0x000000150c0d7291 */ /* 0x000fe200080f140d */
[----:B------:R-:W-:Y:S11]  /*8100*/  @P1 BRA `(.L_x_1381) ;  /* 0x0000000000441947 */ /* 0x000ff60003800000 */
[----:B------:R-:W-:Y:S01]  /*8110*/  @!PT LDS RZ, [RZ] ;  /* 0x00000000fffff984 */ /* 0x000fe20000000800 */
[----:B------:R-:W-:Y:S01]  /*8120*/  @!PT LDS RZ, [RZ] ;  /* 0x00000000fffff984 */ /* 0x000fe20000000800 */
[----:B------:R-:W-:Y:S01]  /*8130*/  @!PT LDS RZ, [RZ] ;  /* 0x00000000fffff984 */ /* 0x000fe20000000800 */
[----:B------:R-:W-:Y:S01]  /*8140*/  @!PT LDS RZ, [RZ] ;  /* 0x00000000fffff984 */ /* 0x000fe20000000800 */
[----:B------:R4:W-:Y:S06]  /*8150*/  MEMBAR.ALL.CTA ;  /* 0x0000000000007992 */ /* 0x0009ec0000008000 */
[----:B----4-:R-:W-:Y:S06]  /*8160*/  MEMBAR.ALL.GPU ;  /* 0x0000000000007992 */ /* 0x010fec000000a000 */
[----:B------:R-:W-:-:S00]  /*8170*/  ERRBAR ;  /* 0x00000000000079ab */ /* 0x000fc00000000000 */
[----:B------:R-:W-:Y:S06]  /*8180*/  CGAERRBAR ;  /* 0x00000000000075ab */ /* 0x000fec0000000000 */
[----:B012345:R-:W-:Y:S01]  /*8190*/  CCTL.IVALL ;  /* 0x00000000ff00798f */ /* 0x03ffe20002000000 */
[----:B------:R-:W4:Y:S01]  /*81a0*/  S2R R0, SR_LANEID ;  /* 0x0000000000007919 */ /* 0x000f220000000000 */
[----:B------:R-:W-:Y:S01]  /*81b0*/  VOTEU.ANY UR12, UPT, PT ;  /* 0x00000000000c7886 */ /* 0x000fe200038e0100 */
[----:B-123--:R-:W-:Y:S01]  /*81c0*/  IMAD.U32 R2, RZ, RZ, UR15 ;  /* 0x0000000fff027e24 */ /* 0x00efe2000f8e00ff */
[----:B------:R-:W-:-:S02]  /*81d0*/  UFLO.U32 UR14, UR12 ;  /* 0x0000000c000e72bd */ /* 0x000fc400080e0000 */
[----:B------:R-:W1:Y:S01]  /*81e0*/  POPC R5, UR12 ;  /* 0x0000000c00057d09 */ /* 0x000e620008000000 */
[----:B------:R-:W-:-:S03]  /*81f0*/  IMAD.U32 R3, RZ, RZ, UR13 ;  /* 0x0000000dff037e24 */ /* 0x000fc6000f8e00ff */
[----:B----4-:R-:W-:-:S13]  /*8200*/  ISETP.EQ.U32.AND P0, PT, R0, UR14, PT ;  /* 0x0000000e00007c0c */ /* 0x010fda000bf02070 */
[----:B-1----:R4:W-:Y:S02]  /*8210*/  @P0 REDG.E.ADD.S32.STRONG.GPU desc[UR46][R2.64], R5 ;  /* 0x000000050200098e */ /* 0x0029e4000c10e3ae */
.L_x_1381:
[----:B------:R-:W-:Y:S05]  /*8220*/  BSYNC B0 ;  /* 0x0000000000007941 */ /* 0x000fea0003800000 */
.L_x_1380:
[----:B------:R-:W-:Y:S02]  /*8230*/  UIADD3 UR11, UR11, 0x2, URZ ;  /* 0x000000020b0b7890 */ /* 0x000fe4000fffe03f */
[----:B------:R-:W-:Y:S02]  /*8240*/  ULEA UR8, UR18, UR8, 0x1 ;  /* 0x0000000812087291 */ /* 0x000fe4000f8e083f */
[----:B------:R-:W-:Y:S02]  /*8250*/  ULEA UR9, UR18, UR9, 0x1 ;  /* 0x0000000912097291 */ /* 0x000fe4000f8e083f */
[----:B------:R-:W-:-:S13]  /*8260*/  ISETP.NE.AND P0, PT, RZ, UR11, PT ;  /* 0x0000000bff007c0c */ /* 0x000fda000bf05270 */
[----:B------:R-:W-:Y:S05]  /*8270*/  @!P0 BRA `(.L_x_1273) ;  /* 0x00000020005c8947 */ /* 0x000fea0003800000 */
[----:B------:R-:W-:Y:S05]  /*8280*/  BRA `(.L_x_1382) ;  /* 0xfffffffc00207947 */ /* 0x000fea000383ffff */
.L_x_1331:
        /* <DEDUP_REMOVED lines=33> */
.L_x_1384:
        /* <DEDUP_REMOVED lines=43> */
.L_x_1423:
        /* <DEDUP_REMOVED lines=15> */
.L_x_1387:
        /* <DEDUP_REMOVED lines=98> */
.L_x_1398:
[----:B--234-:R-:W-:-:S04]  /*8e60*/  SHF.L.U32 R21, R11, 0x1f, RZ ;  /* 0x0000001f0b157819 */ /* 0x01cfc800000006ff */
[----:B------:R-:W1:Y:S02]  /*8e70*/  SYNCS.PHASECHK.TRANS64.TRYWAIT P1, [R16+URZ+0x30840], R21 ;  /* 0x03084015100075a7 */ /* 0x000e64000802017f */
[----:B-1----:R-:W-:Y:S05]  /*8e80*/  @!P1 BRA `(.L_x_1390) ;  /* 0x0000001800209947 */ /* 0x002fea0003800000 */
.L_x_1424:
[----:B------:R-:W-:Y:S05]  /*8e90*/  @P0 BRA `(.L_x_1391) ;  /* 0x0000000000140947 */ /* 0x000fea0003800000 */
[----:B------:R-:W-:Y:S01]  /*8ea0*/  ISETP.NE.AND P1, PT, R6, RZ, PT ;  /* 0x000000ff0600720c */ /* 0x000fe20003f25270 */
[----:B------:R-:W-:-:S04]  /*8eb0*/  IMAD.MOV.U32 R3, RZ, RZ, 0x4100 ;  /* 0x00004100ff037424 */ /* 0x000fc800078e00ff */
[----:B------:R3:W-:Y:S08]  /*8ec0*/  SYNCS.ARRIVE.TRANS64 RZ, [R16+URZ+0x30830], R3 ;  /* 0x0308300310ff79a7 */ /* 0x0007f0000800003f */
[----:B------:R-:W-:Y:S05]  /*8ed0*/  @!P1 BRA `(.L_x_1391) ;  /* 0x0000000000049947 */ /* 0x000fea0003800000 */
[----:B------:R-:W-:Y:S01]  /*8ee0*/  BPT.TRAP 0x1 ;  /* 0x000000040000795c */ /* 0x000fe20000300000 */
.L_x_1391:
        /* <DEDUP_REMOVED lines=36> */
.L_x_1425:
[----:B------:R-:W-:Y:S05]  /*9130*/  @P0 BRA `(.L_x_1393) ;  /* 0x0000000000140947 */ /* 0x000fea0003800000 */
[----:B------:R-:W-:Y:S01]  /*9140*/  ISETP.NE.AND P1, PT, R6, RZ, PT ;  /* 0x000000ff0600720c */ /* 0x000fe20003f25270 */
[----:B------:R-:W-:-:S04]  /*9150*/  IMAD.MOV.U32 R2, RZ, RZ, 0x4100 ;  /* 0x00004100ff027424 */ /* 0x000fc800078e00ff */
[----:B------:R3:W-:Y:S08]  /*9160*/  SYNCS.ARRIVE.TRANS64 RZ, [R16+URZ+0x30818], R2 ;  /* 0x0308180210ff79a7 */ /* 0x0007f0000800003f */
[----:B------:R-:W-:Y:S05]  /*9170*/  @!P1 BRA `(.L_x_1393) ;  /* 0x0000000000049947 */ /* 0x000fea0003800000 */
[----:B------:R-:W-:Y:S01]  /*9180*/  BPT.TRAP 0x1 ;  /* 0x000000040000795c */ /* 0x000fe20000300000 */
.L_x_1393:
        /* <DEDUP_REMOVED lines=36> */
.L_x_1426:
[----:B------:R-:W-:Y:S05]  /*93d0*/  @P0 BRA `(.L_x_1395) ;  /* 0x0000000000140947 */ /* 0x000fea0003800000 */
[----:B------:R-:W-:Y:S01]  /*93e0*/  ISETP.NE.AND P1, PT, R6, RZ, PT ;  /* 0x000000ff0600720c */ /* 0x000fe20003f25270 */
[----:B-123--:R-:W-:-:S04]  /*93f0*/  IMAD.MOV.U32 R21, RZ, RZ, 0x4100 ;  /* 0x00004100ff157424 */ /* 0x00efc800078e00ff */
[----:B------:R4:W-:Y:S08]  /*9400*/  SYNCS.ARRIVE.TRANS64 RZ, [R16+URZ+0x30838], R21 ;  /* 0x0308381510ff79a7 */ /* 0x0009f0000800003f */
[----:B------:R-:W-:Y:S05]  /*9410*/  @!P1 BRA `(.L_x_1395) ;  /* 0x0000000000049947 */ /* 0x000fea0003800000 */
[----:B------:R-:W-:Y:S01]  /*9420*/  BPT.TRAP 0x1 ;  /* 0x000000040000795c */ /* 0x000fe20000300000 */
.L_x_1395:
        /* <DEDUP_REMOVED lines=31> */
.L_x_1428:
[----:B------:R-:W-:Y:S05]  /*9620*/  @P0 BRA `(.L_x_1397) ;  /* 0x0000000000140947 */ /* 0x000fea0003800000 */
[----:B------:R-:W-:Y:S01]  /*9630*/  ISETP.NE.AND P1, PT, R6, RZ, PT ;  /* 0x000000ff0600720c */ /* 0x000fe20003f25270 */
[----:B------:R-:W-:-:S04]  /*9640*/  IMAD.MOV.U32 R5, RZ, RZ, 0x4100 ;  /* 0x00004100ff057424 */ /* 0x000fc800078e00ff */
[----:B------:R1:W-:Y:S08]  /*9650*/  SYNCS.ARRIVE.TRANS64 RZ, [R16+URZ+0x30810], R5 ;  /* 0x0308100510ff79a7 */ /* 0x0003f0000800003f */
[----:B------:R-:W-:Y:S05]  /*9660*/  @!P1 BRA `(.L_x_1397) ;  /* 0x0000000000049947 */ /* 0x000fea0003800000 */
[----:B------:R-:W-:Y:S01]  /*9670*/  BPT.TRAP 0x1 ;  /* 0x000000040000795c */ /* 0x000fe20000300000 */
.L_x_1397:
        /* <DEDUP_REMOVED lines=37> */
.L_x_1389:
[----:B------:R-:W3:Y:S02]  /*98d0*/  LDL.LU R4, [R1+0x4] ;  /* 0x0000040001047983 */ /* 0x000ee40000300800 */
[----:B---3--:R-:W-:Y:S02]  /*98e0*/  ISETP.NE.AND P1, PT, R4, RZ, PT ;  /* 0x000000ff0400720c */ /* 0x008fe40003f25270 */
[----:B------:R1:W5:Y:S11]  /*98f0*/  LDL R4, [R1] ;  /* 0x0000000001047983 */ /* 0x0003760000100800 */
[----:B-1----:R-:W-:Y:S05]  /*9900*/  @!P1 BRA `(.L_x_1388) ;  /* 0x0000000400489947 */ /* 0x002fea0003800000 */
[----:B------:R-:W-:-:S04]  /*9910*/  SHF.L.U32 R13, R11, 0x1f, RZ ;  /* 0x0000001f0b0d7819 */ /* 0x000fc800000006ff */
[----:B------:R-:W1:Y:S02]  /*9920*/  SYNCS.PHASECHK.TRANS64.TRYWAIT P1, [R16+URZ+0x30840], R13 ;  /* 0x0308400d100075a7 */ /* 0x000e64000802017f */
[----:B-1----:R-:W-:Y:S05]  /*9930*/  @!P1 BRA `(.L_x_1399) ;  /* 0x0000000c00c89947 */ /* 0x002fea0003800000 */
.L_x_1429:
[----:B------:R-:W-:Y:S05]  /*9940*/  @P0 BRA `(.L_x_1400) ;  /* 0x0000000000140947 */ /* 0x000fea0003800000 */
[----:B------:R-:W-:Y:S01]  /*9950*/  ISETP.NE.AND P1, PT, R6, RZ, PT ;  /* 0x000000ff0600720c */ /* 0x000fe20003f25270 */
[----:B--2---:R-:W-:-:S04]  /*9960*/  IMAD.MOV.U32 R5, RZ, RZ, 0x4100 ;  /* 0x00004100ff057424 */ /* 0x004fc800078e00ff */
[----:B------:R3:W-:Y:S08]  /*9970*/  SYNCS.ARRIVE.TRANS64 RZ, [R16+URZ+0x30830], R5 ;  /* 0x0308300510ff79a7 */ /* 0x0007f0000800003f */
[----:B------:R-:W-:Y:S05]  /*9980*/  @!P1 BRA `(.L_x_1400) ;  /* 0x0000000000049947 */ /* 0x000fea0003800000 */
[----:B------:R-:W-:Y:S01]  /*9990*/  BPT.TRAP 0x1 ;  /* 0x000000040000795c */ /* 0x000fe20000300000 */
.L_x_1400:
        /* <DEDUP_REMOVED lines=33> */
.L_x_1430:
[----:B------:R-:W-:Y:S05]  /*9bb0*/  @P0 BRA `(.L_x_1402) ;  /* 0x0000000000140947 */ /* 0x000fea0003800000 */
[----:B------:R-:W-:Y:S01]  /*9bc0*/  ISETP.NE.AND P0, PT, R6, RZ, PT ;  /* 0x000000ff0600720c */ /* 0x000fe20003f05270 */
[----:B------:R-:W-:-:S04]  /*9bd0*/  IMAD.MOV.U32 R5, RZ, RZ, 0x4100 ;  /* 0x00004100ff057424 */ /* 0x000fc800078e00ff */
[----:B------:R3:W-:Y:S08]  /*9be0*/  SYNCS.ARRIVE.TRANS64 RZ, [R16+URZ+0x30818], R5 ;  /* 0x0308180510ff79a7 */ /* 0x0007f0000800003f */
[----:B------:R-:W-:Y:S05]  /*9bf0*/  @!P0 BRA `(.L_x_1402) ;  /* 0x0000000000048947 */ /* 0x000fea0003800000 */
[----:B------:R-:W-:Y:S01]  /*9c00*/  BPT.TRAP 0x1 ;  /* 0x000000040000795c */ /* 0x000fe20000300000 */
.L_x_1402:
        /* <DEDUP_REMOVED lines=34> */
.L_x_1388:
[----:B------:R-:W3:Y:S01]  /*9e30*/  S2R R0, SR_TID.X ;  /* 0x0000000000007919 */ /* 0x000ee20000002100 */
[----:B------:R-:W-:Y:S01]  /*9e40*/  IMAD R3, R19, 0x8, R16 ;  /* 0x0000000813037824 */ /* 0x000fe200078e0210 */
[----:B---3--:R-:W-:Y:S02]  /*9e50*/  LOP3.LUT R2, R0, 0x7f, RZ, 0xc0, !PT ;  /* 0x0000007f00027812 */ /* 0x008fe400078ec0ff */
[----:B------:R-:W-:Y:S02]  /*9e60*/  SHF.L.U32 R0, R11, 0x1f, RZ ;  /* 0x0000001f0b007819 */ /* 0x000fe400000006ff */
[----:B------:R-:W-:Y:S02]  /*9e70*/  ISETP.NE.AND P1, PT, R2, RZ, PT ;  /* 0x000000ff0200720c */ /* 0x000fe40003f25270 */
[----:B------:R-:W3:Y:S02]  /*9e80*/  SYNCS.PHASECHK.TRANS64.TRYWAIT P0, [R3+URZ+0x30840], R0 ;  /* 0x03084000030075a7 */ /* 0x000ee4000800017f */
[----:B---3--:R-:W-:Y:S09]  /*9e90*/  @!P0 BRA `(.L_x_1403) ;  /* 0x0000000800988947 */ /* 0x008ff20003800000 */
.L_x_1431:
[----:B------:R-:W-:Y:S05]  /*9ea0*/  @P1 BRA `(.L_x_1404) ;  /* 0x0000000000181947 */ /* 0x000fea0003800000 */
[----:B------:R-:W1:Y:S01]  /*9eb0*/  S2R R2, SR_TID.X ;  /* 0x0000000000027919 */ /* 0x000e620000002100 */
[----:B---3--:R-:W-:-:S04]  /*9ec0*/  IMAD.MOV.U32 R0, RZ, RZ, 0x4100 ;  /* 0x00004100ff007424 */ /* 0x008fc800078e00ff */
[----:B------:R3:W-:Y:S01]  /*9ed0*/  SYNCS.ARRIVE.TRANS64 RZ, [R3+URZ+0x30830], R0 ;  /* 0x0308300003ff79a7 */ /* 0x0007e2000800003f */
[----:B-1----:R-:W-:-:S13]  /*9ee0*/  LOP3.LUT P0, RZ, R2, 0x1f, RZ, 0xc0, !PT ;  /* 0x0000001f02ff7812 */ /* 0x002fda000780c0ff */
[----:B---3--:R-:W-:Y:S05]  /*9ef0*/  @!P0 BRA `(.L_x_1404) ;  /* 0x0000000000048947 */ /* 0x008fea0003800000 */
[----:B------:R-:W-:Y:S01]  /*9f00*/  BPT.TRAP 0x1 ;  /* 0x000000040000795c */ /* 0x000fe20000300000 */
.L_x_1404:
        /* <DEDUP_REMOVED lines=40> */
.L_x_1385:
[----:B------:R-:W-:Y:S05]  /*a190*/  BSYNC B0 ;  /* 0x0000000000007941 */ /* 0x000fea0003800000 */
.L_x_1383:
[----:B------:R-:W-:-:S03]  /*a1a0*/  UMOV UR7, 0xffffffff ;  /* 0xffffffff00077882 */ /* 0x000fc60000000000 */
[----:B------:R-:W-:Y:S05]  /*a1b0*/  BRA.DIV UR7, `(.L_x_1405) ;  /* 0x0000000607e47947 */ /* 0x000fea000b800000 */
[----:B------:R-:W-:-:S13]  /*a1c0*/  ELECT P6, URZ, PT ;  /* 0x00000000003f782f */ /* 0x000fda00038c0000 */
.L_x_1434:
[----:B------:R-:W-:Y:S05]  /*a1d0*/  @!P6 BRA `(.L_x_1273) ;  /* 0x000000000084e947 */ /* 0x000fea0003800000 */
[----:B------:R-:W-:-:S06]  /*a1e0*/  ULOP3.LUT UR7, UR38, 0x2, URZ, 0xfc, !UPT ;  /* 0x0000000226077892 */ /* 0x000fcc000f8efc3f */
[----:B------:R-:W-:-:S05]  /*a1f0*/  IMAD.U32 R2, RZ, RZ, UR7 ;  /* 0x00000007ff027e24 */ /* 0x000fca000f8e00ff */
[----:B------:R-:W-:-:S13]  /*a200*/  ISETP.NE.AND P2, PT, R2, 0x3, PT ;  /* 0x000000030200780c */ /* 0x000fda0003f45270 */
[----:B------:R-:W-:Y:S05]  /*a210*/  @!P2 BRA `(.L_x_1406) ;  /* 0x000000000004a947 */ /* 0x000fea0003800000 */
[----:B------:R-:W-:Y:S01]  /*a220*/  BPT.TRAP 0x1 ;  /* 0x000000040000795c */ /* 0x000fe20000300000 */
.L_x_1406:
        /* <DEDUP_REMOVED lines=15> */
.L_x_1435:
[----:B------:R-:W2:Y:S02]  /*a320*/  SYNCS.PHASECHK.TRANS64.TRYWAIT P0, [R3+URZ], R2 ;  /* 0x00000002030075a7 */ /* 0x000ea4000800017f */
[----:B--2---:R-:W-:Y:S05]  /*a330*/  @!P0 BRA `(.L_x_1408) ;  /* 0x0000000400b88947 */ /* 0x004fea0003800000 */
.L_x_1436:
[----:B------:R-:W-:Y:S05]  /*a340*/  @!P2 BRA `(.L_x_1409) ;  /* 0x000000000004a947 */ /* 0x000fea0003800000 */
[----:B------:R-:W-:Y:S01]  /*a350*/  BPT.TRAP 0x1 ;  /* 0x000000040000795c */ /* 0x000fe20000300000 */
.L_x_1409:
[----:B--2---:R-:W-:-:S04]  /*a360*/  VIADD R3, R7, 0x30840 ;  /* 0x0003084007037836 */ /* 0x004fc80000000000 */
[----:B------:R-:W-:-:S04]  /*a370*/  IMAD R0, R0, 0x8, R3 ;  /* 0x0000000800007824 */ /* 0x000fc800078e0203 */
[----:B------:R-:W2:Y:S02]  /*a380*/  SYNCS.PHASECHK.TRANS64.TRYWAIT P0, [R0+URZ], R5 ;  /* 0x00000005000075a7 */ /* 0x000ea4000800017f */
[----:B--2---:R-:W-:Y:S05]  /*a390*/  @!P0 BRA `(.L_x_1410) ;  /* 0x0000000400b48947 */ /* 0x004fea0003800000 */
.L_x_1437:
[----:B------:R-:W-:-:S07]  /*a3a0*/  IMAD R3, R4, 0x8, R3 ;  /* 0x0000000804037824 */ /* 0x000fce00078e0203 */
.L_x_1411:
[----:B---3--:R3:W4:Y:S02]  /*a3b0*/  SYNCS.PHASECHK.TRANS64.TRYWAIT P0, [R3+URZ], R2 ;  /* 0x00000002030075a7 */ /* 0x008724000800017f */
[----:B----4-:R-:W-:Y:S05]  /*a3c0*/  @!P0 NANOSLEEP.SYNCS 0x989680 ;  /* 0x009896800000895d */ /* 0x010fea0003900000 */
[----:B------:R-:W4:Y:S02]  /*a3d0*/  @!P0 SYNCS.PHASECHK.TRANS64 P0, [R3+URZ], R2 ;  /* 0x00000002030085a7 */ /* 0x000f24000800007f */
[----:B----4-:R-:W-:Y:S05]  /*a3e0*/  @!P0 BRA `(.L_x_1411) ;  /* 0xfffffffc00f08947 */ /* 0x010fea000383ffff */
.L_x_1273:
[----:B------:R-:W-:Y:S05]  /*a3f0*/  BSYNC B6 ;  /* 0x0000000000067941 */ /* 0x000fea0003800000 */
.L_x_1270:
[----:B------:R-:W-:Y:S05]  /*a400*/  EXIT ;  /* 0x000000000000794d */ /* 0x000fea0003800000 */
.L_x_1280:
[----:B------:R-:W-:Y:S02]  /*a410*/  IMAD.MOV.U32 R12, RZ, RZ, RZ ;  /* 0x000000ffff0c7224 */ /* 0x000fe400078e00ff */
[----:B------:R-:W-:Y:S02]  /*a420*/  IMAD.MOV.U32 R11, RZ, RZ, 0x1f ;  /* 0x0000001fff0b7424 */ /* 0x000fe400078e00ff */
[----:B------:R-:W-:-:S07]  /*a430*/  IMAD.MOV.U32 R15, RZ, RZ, -0x1 ;  /* 0xffffffffff0f7424 */ /* 0x000fce00078e00ff */
[----:B------:R-:W-:Y:S05]  /*a440*/  WARPSYNC.COLLECTIVE R15, `(.L_x_1412) ;  /* 0x000000000f087348 */ /* 0x000fea0003c00000 */
[----:B------:R1:W2:Y:S02]  /*a450*/  SHFL.IDX P6, R14, R13, R12, R11 ;  /* 0x0000000c0d0e7389 */ /* 0x0002a400000c000b */
[----:B-12---:R-:W-:Y:S01]  /*a460*/  ENDCOLLECTIVE ;  /* 0x000000000000791b */ /* 0x006fe20003800000 */
.L_x_1412:
[----:B------:R-:W-:Y:S05]  /*a470*/  BRA `(.L_x_1413) ;  /* 0xffffff6c005c7947 */ /* 0x000fea000383ffff */
.L_x_1282:
[----:B--2---:R2:W3:Y:S02]  /*a480*/  SYNCS.PHASECHK.TRANS64.TRYWAIT P0, [R231+URZ+0x30800], R8 ;  /* 0x03080008e70075a7 */ /* 0x0044e4000800017f */
[----:B---3--:R-:W-:Y:S05]  /*a490*/  @!P0 NANOSLEEP.SYNCS 0x989680 ;  /* 0x009896800000895d */ /* 0x008fea0003900000 */
[----:B------:R-:W3:Y:S02]  /*a4a0*/  @!P0 SYNCS.PHASECHK.TRANS64 P0, [R231+URZ+0x30800], R8 ;  /* 0x03080008e70085a7 */ /* 0x000ee4000800007f */
[----:B---3--:R-:W-:Y:S05]  /*a4b0*/  @!P0 BRA `(.L_x_1282) ;  /* 0xfffffffc00f08947 */ /* 0x008fea000383ffff */
[----:B------:R-:W-:Y:S05]  /*a4c0*/  BRA `(.L_x_1281) ;  /* 0xffffff6c00a47947 */ /* 0x000fea000383ffff */
.L_x_1286:
[----:B---3--:R3:W4:Y:S02]  /*a4d0*/  SYNCS.PHASECHK.TRANS64.TRYWAIT P0, [R0+URZ+0x30810], R7 ;  /* 0x03081007000075a7 */ /* 0x008724000800017f */
[----:B----4-:R-:W-:Y:S05]  /*a4e0*/  @!P0 NANOSLEEP.SYNCS 0x989680 ;  /* 0x009896800000895d */ /* 0x010fea0003900000 */
[----:B------:R-:W4:Y:S02]  /*a4f0*/  @!P0 SYNCS.PHASECHK.TRANS64 P0, [R0+URZ+0x30810], R7 ;  /* 0x03081007000085a7 */ /* 0x000f24000800007f */
[----:B----4-:R-:W-:Y:S05]  /*a500*/  @!P0 BRA `(.L_x_1286) ;  /* 0xfffffffc00f08947 */ /* 0x010fea000383ffff */
[----:B------:R-:W-:Y:S05]  /*a510*/  BRA `(.L_x_1285) ;  /* 0xffffff7400447947 */ /* 0x000fea000383ffff */
.L_x_1290:
[----:B------:R1:W1:Y:S02]  /*a520*/  SYNCS.PHASECHK.TRANS64.TRYWAIT P0, [R0+URZ+0x30830], R7 ;  /* 0x03083007000075a7 */ /* 0x000264000800017f */
[----:B-1----:R-:W-:Y:S05]  /*a530*/  @!P0 NANOSLEEP.SYNCS 0x989680 ;  /* 0x009896800000895d */ /* 0x002fea0003900000 */
[----:B------:R-:W1:Y:S02]  /*a540*/  @!P0 SYNCS.PHASECHK.TRANS64 P0, [R0+URZ+0x30830], R7 ;  /* 0x03083007000085a7 */ /* 0x000e64000800007f */
[----:B-1----:R-:W-:Y:S05]  /*a550*/  @!P0 BRA `(.L_x_1290) ;  /* 0xfffffffc00f08947 */ /* 0x002fea000383ffff */
[----:B------:R-:W-:Y:S05]  /*a560*/  BRA `(.L_x_1289) ;  /* 0xffffff78009c7947 */ /* 0x000fea000383ffff */
.L_x_1339:
[----:B------:R-:W-:Y:S01]  /*a570*/  BSSY B0, `(.L_x_1414) ;  /* 0x0000005000007945 */ /* 0x000fe20003800000 */
[----:B------:R-:W-:-:S07]  /*a580*/  IMAD.MOV.U32 R15, RZ, RZ, -0x1 ;  /* 0xffffffffff0f7424 */ /* 0x000fce00078e00ff */
[----:B------:R-:W-:Y:S05]  /*a590*/  WARPSYNC.COLLECTIVE R15, `(.L_x_1415) ;  /* 0x000000000f087348 */ /* 0x000fea0003c00000 */
[----:B------:R-:W-:Y:S01]  /*a5a0*/  NOP ;  /* 0x0000000000007918 */ /* 0x000fe20000000000 */
[----:B------:R-:W-:Y:S01]  /*a5b0*/  ENDCOLLECTIVE ;  /* 0x000000000000791b */ /* 0x000fe20003800000 */
.L_x_1415:
[----:B------:R-:W-:Y:S05]  /*a5c0*/  BSYNC B0 ;  /* 0x0000000000007941 */ /* 0x000fea0003800000 */
.L_x_1414:
[----:B------:R-:W-:Y:S05]  /*a5d0*/  BRA `(.L_x_1416) ;  /* 0xffffffc4009c7947 */ /* 0x000fea000383ffff */
.L_x_1352:
[----:B------:R-:W-:Y:S01]  /*a5e0*/  BSSY B0, `(.L_x_1417) ;  /* 0x0000005000007945 */ /* 0x000fe20003800000 */
[----:B------:R-:W-:-:S07]  /*a5f0*/  IMAD.MOV.U32 R15, RZ, RZ, -0x1 ;  /* 0xffffffffff0f7424 */ /* 0x000fce00078e00ff */
[----:B------:R-:W-:Y:S05]  /*a600*/  WARPSYNC.COLLECTIVE R15, `(.L_x_1418) ;  /* 0x000000000f087348 */ /* 0x000fea0003c00000 */
[----:B------:R-:W-:Y:S01]  /*a610*/  NOP ;  /* 0x0000000000007918 */ /* 0x000fe20000000000 */
[----:B------:R-:W-:Y:S01]  /*a620*/  ENDCOLLECTIVE ;  /* 0x000000000000791b */ /* 0x000fe20003800000 */
.L_x_1418:
[----:B------:R-:W-:Y:S05]  /*a630*/  BSYNC B0 ;  /* 0x0000000000007941 */ /* 0x000fea0003800000 */
.L_x_1417:
[----:B------:R-:W-:Y:S05]  /*a640*/  BRA `(.L_x_1419) ;  /* 0xffffffcc00207947 */ /* 0x000fea000383ffff */
.L_x_1364:
[----:B------:R-:W-:Y:S01]  /*a650*/  BSSY B0, `(.L_x_1420) ;  /* 0x0000005000007945 */ /* 0x000fe20003800000 */
[----:B------:R-:W-:-:S07]  /*a660*/  IMAD.MOV.U32 R15, RZ, RZ, -0x1 ;  /* 0xffffffffff0f7424 */ /* 0x000fce00078e00ff */
[----:B------:R-:W-:Y:S05]  /*a670*/  WARPSYNC.COLLECTIVE R15, `(.L_x_1421) ;  /* 0x000000000f087348 */ /* 0x000fea0003c00000 */
[----:B------:R-:W-:Y:S01]  /*a680*/  NOP ;  /* 0x0000000000007918 */ /* 0x000fe20000000000 */
[----:B------:R-:W-:Y:S01]  /*a690*/  ENDCOLLECTIVE ;  /* 0x000000000000791b */ /* 0x000fe20003800000 */
.L_x_1421:
[----:B------:R-:W-:Y:S05]  /*a6a0*/  BSYNC B0 ;  /* 0x0000000000007941 */ /* 0x000fea0003800000 */
.L_x_1420:
[----:B------:R-:W-:Y:S05]  /*a6b0*/  BRA `(.L_x_1422) ;  /* 0xffffffd000407947 */ /* 0x000fea000383ffff */
.L_x_1386:
[----:B-1----:R1:W2:Y:S02]  /*a6c0*/  SYNCS.PHASECHK.TRANS64.TRYWAIT P0, [R16+URZ+0x30820], R3 ;  /* 0x03082003100075a7 */ /* 0x0022a4000800017f */
[----:B--2---:R-:W-:Y:S05]  /*a6d0*/  @!P0 NANOSLEEP.SYNCS 0x989680 ;  /* 0x009896800000895d */ /* 0x004fea0003900000 */
[----:B------:R-:W2:Y:S02]  /*a6e0*/  @!P0 SYNCS.PHASECHK.TRANS64 P0, [R16+URZ+0x30820], R3 ;  /* 0x03082003100085a7 */ /* 0x000ea4000800007f */
[----:B--2---:R-:W-:Y:S05]  /*a6f0*/  @!P0 BRA `(.L_x_1386) ;  /* 0xfffffffc00f08947 */ /* 0x004fea000383ffff */
[----:B------:R-:W-:Y:S05]  /*a700*/  BRA `(.L_x_1423) ;  /* 0xffffffe000107947 */ /* 0x000fea000383ffff */
.L_x_1390:
[----:B-1----:R1:W3:Y:S02]  /*a710*/  SYNCS.PHASECHK.TRANS64.TRYWAIT P1, [R16+URZ+0x30840], R21 ;  /* 0x03084015100075a7 */ /* 0x0022e4000802017f */
[----:B---3--:R-:W-:Y:S05]  /*a720*/  @!P1 NANOSLEEP.SYNCS 0x989680 ;  /* 0x009896800000995d */ /* 0x008fea0003900000 */
[----:B------:R-:W3:Y:S02]  /*a730*/  @!P1 SYNCS.PHASECHK.TRANS64 P1, [R16+URZ+0x30840], R21 ;  /* 0x03084015100095a7 */ /* 0x000ee4000802007f */
[----:B---3--:R-:W-:Y:S05]  /*a740*/  @!P1 BRA `(.L_x_1390) ;  /* 0xfffffffc00f09947 */ /* 0x008fea000383ffff */
[----:B------:R-:W-:Y:S05]  /*a750*/  BRA `(.L_x_1424) ;  /* 0xffffffe400cc7947 */ /* 0x000fea000383ffff */
.L_x_1392:
[----:B--2---:R2:W3:Y:S02]  /*a760*/  SYNCS.PHASECHK.TRANS64.TRYWAIT P1, [R16+URZ+0x30828], R21 ;  /* 0x03082815100075a7 */ /* 0x0044e4000802017f */
[----:B---3--:R-:W-:Y:S05]  /*a770*/  @!P1 NANOSLEEP.SYNCS 0x989680 ;  /* 0x009896800000995d */ /* 0x008fea0003900000 */
[----:B------:R-:W3:Y:S02]  /*a780*/  @!P1 SYNCS.PHASECHK.TRANS64 P1, [R16+URZ+0x30828], R21 ;  /* 0x03082815100095a7 */ /* 0x000ee4000802007f */
[----:B---3--:R-:W-:Y:S05]  /*a790*/  @!P1 BRA `(.L_x_1392) ;  /* 0xfffffffc00f09947 */ /* 0x008fea000383ffff */
[----:B------:R-:W-:Y:S05]  /*a7a0*/  BRA `(.L_x_1425) ;  /* 0xffffffe800607947 */ /* 0x000fea000383ffff */
.L_x_1394:
[----:B---3--:R3:W4:Y:S02]  /*a7b0*/  SYNCS.PHASECHK.TRANS64.TRYWAIT P1, [R16+URZ+0x30848], R21 ;  /* 0x03084815100075a7 */ /* 0x008724000802017f */
[----:B----4-:R-:W-:Y:S05]  /*a7c0*/  @!P1 NANOSLEEP.SYNCS 0x989680 ;  /* 0x009896800000995d */ /* 0x010fea0003900000 */
[----:B------:R-:W4:Y:S02]  /*a7d0*/  @!P1 SYNCS.PHASECHK.TRANS64 P1, [R16+URZ+0x30848], R21 ;  /* 0x03084815100095a7 */ /* 0x000f24000802007f */
[----:B----4-:R-:W-:Y:S05]  /*a7e0*/  @!P1 BRA `(.L_x_1394) ;  /* 0xfffffffc00f09947 */ /* 0x010fea000383ffff */
[----:B------:R-:W-:Y:S05]  /*a7f0*/  BRA `(.L_x_1426) ;  /* 0xffffffe800f47947 */ /* 0x000fea000383ffff */
.L_x_1396:
[----:B------:R-:W-:-:S07]  /*a800*/  SHF.L.U32 R5, R11, 0x1f, RZ ;  /* 0x0000001f0b057819 */ /* 0x000fce00000006ff */
.L_x_1427:
[----:B------:R1:W1:Y:S02]  /*a810*/  SYNCS.PHASECHK.TRANS64.TRYWAIT P1, [R16+URZ+0x30820], R5 ;  /* 0x03082005100075a7 */ /* 0x000264000802017f */
[----:B-1----:R-:W-:Y:S05]  /*a820*/  @!P1 NANOSLEEP.SYNCS 0x989680 ;  /* 0x009896800000995d */ /* 0x002fea0003900000 */
[----:B------:R-:W1:Y:S02]  /*a830*/  @!P1 SYNCS.PHASECHK.TRANS64 P1, [R16+URZ+0x30820], R5 ;  /* 0x03082005100095a7 */ /* 0x000e64000802007f */
[----:B-1----:R-:W-:Y:S05]  /*a840*/  @!P1 BRA `(.L_x_1427) ;  /* 0xfffffffc00f09947 */ /* 0x002fea000383ffff */
[----:B------:R-:W-:Y:S05]  /*a850*/  BRA `(.L_x_1428) ;  /* 0xffffffec00707947 */ /* 0x000fea000383ffff */
.L_x_1399:
[----:B-1----:R1:W3:Y:S02]  /*a860*/  SYNCS.PHASECHK.TRANS64.TRYWAIT P1, [R16+URZ+0x30840], R13 ;  /* 0x0308400d100075a7 */ /* 0x0022e4000802017f */
[----:B---3--:R-:W-:Y:S05]  /*a870*/  @!P1 NANOSLEEP.SYNCS 0x989680 ;  /* 0x009896800000995d */ /* 0x008fea0003900000 */
[----:B------:R-:W3:Y:S02]  /*a880*/  @!P1 SYNCS.PHASECHK.TRANS64 P1, [R16+URZ+0x30840], R13 ;  /* 0x0308400d100095a7 */ /* 0x000ee4000802007f */
[----:B---3--:R-:W-:Y:S05]  /*a890*/  @!P1 BRA `(.L_x_1399) ;  /* 0xfffffffc00f09947 */ /* 0x008fea000383ffff */
[----:B------:R-:W-:Y:S05]  /*a8a0*/  BRA `(.L_x_1429) ;  /* 0xfffffff000247947 */ /* 0x000fea000383ffff */
.L_x_1401:
[----:B--2---:R2:W3:Y:S02]  /*a8b0*/  SYNCS.PHASECHK.TRANS64.TRYWAIT P1, [R16+URZ+0x30828], R13 ;  /* 0x0308280d100075a7 */ /* 0x0044e4000802017f */
[----:B---3--:R-:W-:Y:S05]  /*a8c0*/  @!P1 NANOSLEEP.SYNCS 0x989680 ;  /* 0x009896800000995d */ /* 0x008fea0003900000 */
[----:B------:R-:W3:Y:S02]  /*a8d0*/  @!P1 SYNCS.PHASECHK.TRANS64 P1, [R16+URZ+0x30828], R13 ;  /* 0x0308280d100095a7 */ /* 0x000ee4000802007f */
[----:B---3--:R-:W-:Y:S05]  /*a8e0*/  @!P1 BRA `(.L_x_1401) ;  /* 0xfffffffc00f09947 */ /* 0x008fea000383ffff */
[----:B------:R-:W-:Y:S05]  /*a8f0*/  BRA `(.L_x_1430) ;  /* 0xfffffff000ac7947 */ /* 0x000fea000383ffff */
.L_x_1403:
[----:B---3--:R3:W1:Y:S02]  /*a900*/  SYNCS.PHASECHK.TRANS64.TRYWAIT P0, [R3+URZ+0x30840], R0 ;  /* 0x03084000030075a7 */ /* 0x008664000800017f */
[----:B-1----:R-:W-:Y:S05]  /*a910*/  @!P0 NANOSLEEP.SYNCS 0x989680 ;  /* 0x009896800000895d */ /* 0x002fea0003900000 */
[----:B------:R-:W1:Y:S02]  /*a920*/  @!P0 SYNCS.PHASECHK.TRANS64 P0, [R3+URZ+0x30840], R0 ;  /* 0x03084000030085a7 */ /* 0x000e64000800007f */
[----:B-1----:R-:W-:Y:S05]  /*a930*/  @!P0 BRA `(.L_x_1403) ;  /* 0xfffffffc00f08947 */ /* 0x002fea000383ffff */
[----:B------:R-:W-:Y:S05]  /*a940*/  BRA `(.L_x_1431) ;  /* 0xfffffff400547947 */ /* 0x000fea000383ffff */
.L_x_1405:
[----:B------:R-:W-:Y:S01]  /*a950*/  BSSY B0, `(.L_x_1432) ;  /* 0x0000006000007945 */ /* 0x000fe20003800000 */
[----:B------:R-:W-:-:S07]  /*a960*/  IMAD.MOV.U32 R15, RZ, RZ, -0x1 ;  /* 0xffffffffff0f7424 */ /* 0x000fce00078e00ff */
[----:B------:R-:W-:Y:S05]  /*a970*/  WARPSYNC.COLLECTIVE R15, `(.L_x_1433) ;  /* 0x000000000f0c7348 */ /* 0x000fea0003c00000 */
[----:B------:R-:W-:Y:S02]  /*a980*/  ELECT P6, UR62, PT ;  /* 0x00000000003e782f */ /* 0x000fe400038c0000 */
[----:B------:R-:W-:Y:S01]  /*a990*/  MOV R14, UR62 ;  /* 0x0000003e000e7c02 */ /* 0x000fe20008000f00 */
[----:B------:R-:W-:Y:S10]  /*a9a0*/  ENDCOLLECTIVE ;  /* 0x000000000000791b */ /* 0x000ff40003800000 */
.L_x_1433:
[----:B------:R-:W-:Y:S05]  /*a9b0*/  BSYNC B0 ;  /* 0x0000000000007941 */ /* 0x000fea0003800000 */
.L_x_1432:
[----:B------:R-:W-:Y:S05]  /*a9c0*/  BRA `(.L_x_1434) ;  /* 0xfffffff800007947 */ /* 0x000fea000383ffff */
.L_x_1407:
[----:B-1----:R1:W2:Y:S02]  /*a9d0*/  SYNCS.PHASECHK.TRANS64.TRYWAIT P0, [R6+URZ], R5 ;  /* 0x00000005060075a7 */ /* 0x0022a4000800017f */
[----:B--2---:R-:W-:Y:S05]  /*a9e0*/  @!P0 NANOSLEEP.SYNCS 0x989680 ;  /* 0x009896800000895d */ /* 0x004fea0003900000 */
[----:B------:R-:W2:Y:S02]  /*a9f0*/  @!P0 SYNCS.PHASECHK.TRANS64 P0, [R6+URZ], R5 ;  /* 0x00000005060085a7 */ /* 0x000ea4000800007f */
[----:B--2---:R-:W-:Y:S05]  /*aa00*/  @!P0 BRA `(.L_x_1407) ;  /* 0xfffffffc00f08947 */ /* 0x004fea000383ffff */
[----:B------:R-:W-:Y:S05]  /*aa10*/  BRA `(.L_x_1435) ;  /* 0xfffffff800407947 */ /* 0x000fea000383ffff */
.L_x_1408:
[----:B--2---:R2:W3:Y:S02]  /*aa20*/  SYNCS.PHASECHK.TRANS64.TRYWAIT P0, [R3+URZ], R2 ;  /* 0x00000002030075a7 */ /* 0x0044e4000800017f */
[----:B---3--:R-:W-:Y:S05]  /*aa30*/  @!P0 NANOSLEEP.SYNCS 0x989680 ;  /* 0x009896800000895d */ /* 0x008fea0003900000 */
[----:B------:R-:W3:Y:S02]  /*aa40*/  @!P0 SYNCS.PHASECHK.TRANS64 P0, [R3+URZ], R2 ;  /* 0x00000002030085a7 */ /* 0x000ee4000800007f */
[----:B---3--:R-:W-:Y:S05]  /*aa50*/  @!P0 BRA `(.L_x_1408) ;  /* 0xfffffffc00f08947 */ /* 0x008fea000383ffff */
[----:B------:R-:W-:Y:S05]  /*aa60*/  BRA `(.L_x_1436) ;  /* 0xfffffff800347947 */ /* 0x000fea000383ffff */
.L_x_1410:
[----:B--2---:R2:W3:Y:S02]  /*aa70*/  SYNCS.PHASECHK.TRANS64.TRYWAIT P0, [R0+URZ], R5 ;  /* 0x00000005000075a7 */ /* 0x0044e4000800017f */
[----:B---3--:R-:W-:Y:S05]  /*aa80*/  @!P0 NANOSLEEP.SYNCS 0x989680 ;  /* 0x009896800000895d */ /* 0x008fea0003900000 */
[----:B------:R-:W3:Y:S02]  /*aa90*/  @!P0 SYNCS.PHASECHK.TRANS64 P0, [R0+URZ], R5 ;  /* 0x00000005000085a7 */ /* 0x000ee4000800007f */
[----:B---3--:R-:W-:Y:S05]  /*aaa0*/  @!P0 BRA `(.L_x_1410) ;  /* 0xfffffffc00f08947 */ /* 0x008fea000383ffff */
[----:B------:R-:W-:Y:S05]  /*aab0*/  BRA `(.L_x_1437) ;  /* 0xfffffff800387947 */ /* 0x000fea000383ffff */
.L_x_1438:
        /* <DEDUP_REMOVED lines=12> */
.L_x_3694:


//--------------------- .text._ZN7cutlass13device_kernelIN5flash11enable_sm90INS1_16FlashAttnBwdSm90INS1_25CollectiveMainloopBwdSm90ILi2ELi2ELi2EN4cute5tupleIJNS5_1CILi1EEES8_S8_EEENS6_IJNS7_ILi64EEENS7_ILi128EEESB_EEENS_10bfloat16_tEfNS_4arch4Sm90ELb0ELb1ELb0ELb0ELb0ELb1ELb0ELb0ELi2ELi1ELi2ELi1ELb0EEENS1_24CollectiveEpilogueBwdGQAISC_fSF_Li256ELb0ELb0EEENS1_19SingleTileSchedulerILb0ELb0ELb0ELi128EEEEEEEEEvNT_6ParamsE --------------------------
	.section	.text._ZN7cutlass13device_kernelIN5flash11enable_sm90INS1_16FlashAttnBwdSm90INS1_25CollectiveMainloopBwdSm90ILi2ELi2ELi2EN4cute5tupleIJNS5_1CILi1EEES8_S8_EEENS6_IJNS7_ILi64EEENS7_ILi128EEESB_EEENS_10bfloat16_tEfNS_4arch4Sm90ELb0ELb1ELb0ELb0ELb0ELb1ELb0ELb0ELi2ELi1ELi2ELi1ELb0EEENS1_24CollectiveEpilogueBwdGQAISC_fSF_Li256ELb0ELb0EEENS1_19SingleTileSchedulerILb0ELb0ELb0ELi128EEEEEEEEEvNT_6ParamsE,"ax",@progbits
	.align	128
.text._ZN7cutlass13device_kernelIN5flash11enable_sm90INS1_16FlashAttnBwdSm90INS1_25CollectiveMainloopBwdSm90ILi2ELi2ELi2EN4cute5tupleIJNS5_1CILi1EEES8_S8_EEENS6_IJNS7_ILi64EEENS7_ILi128EEESB_EEENS_10bfloat16_tEfNS_4arch4Sm90ELb0ELb1ELb0ELb0ELb0ELb1ELb0ELb0ELi2ELi1ELi2ELi1ELb0EEENS1_24CollectiveEpilogueBwdGQAISC_fSF_Li256ELb0ELb0EEENS1_19SingleTileSchedulerILb0ELb0ELb0ELi128EEEEEEEEEvNT_6ParamsE:
        .type           _ZN7cutlass13device_kernelIN5flash11enable_sm90INS1_16FlashAttnBwdSm90INS1_25CollectiveMainloopBwdSm90ILi2ELi2ELi2EN4cute5tupleIJNS5_1CILi1EEES8_S8_EEENS6_IJNS7_ILi64EEENS7_ILi128EEESB_EEENS_10bfloat16_tEfNS_4arch4Sm90ELb0ELb1ELb0ELb0ELb0ELb1ELb0ELb0ELi2ELi1ELi2ELi1ELb0EEENS1_24CollectiveEpilogueBwdGQAISC_fSF_Li256ELb0ELb0EEENS1_19SingleTileSchedulerILb0ELb0ELb0ELi128EEEEEEEEEvNT_6ParamsE,@function
        .size           _ZN7cutlass13device_kernelIN5flash11enable_sm90INS1_16FlashAttnBwdSm90INS1_25CollectiveMainloopBwdSm90ILi2ELi2ELi2EN4cute5tupleIJNS5_1CILi1EEES8_S8_EEENS6_IJNS7_ILi64EEENS7_ILi128EEESB_EEENS_10bfloat16_tEfNS_4arch4Sm90ELb0ELb1ELb0ELb0ELb0ELb1ELb0ELb0ELi2ELi1ELi2ELi1ELb0EEENS1_24CollectiveEpilogueBwdGQAISC_fSF_Li256ELb0ELb0EEENS1_19SingleTileSchedulerILb0ELb0ELb0ELi128EEEEEEEEEvNT_6ParamsE,(.L_x_3695 - _ZN7cutlass13device_kernelIN5flash11enable_sm90INS1_16FlashAttnBwdSm90INS1_25CollectiveMainloopBwdSm90ILi2ELi2ELi2EN4cute5tupleIJNS5_1CILi1EEES8_S8_EEENS6_IJNS7_ILi64EEENS7_ILi128EEESB_EEENS_10bfloat16_tEfNS_4arch4Sm90ELb0ELb1ELb0ELb0ELb0ELb1ELb0ELb0ELi2ELi1ELi2ELi1ELb0EEENS1_24CollectiveEpilogueBwdGQAISC_fSF_Li256ELb0ELb0EEENS1_19SingleTileSchedulerILb0ELb0ELb0ELi128EEEEEEEEEvNT_6ParamsE)
        .other          _ZN7cutlass13device_kernelIN5flash11enable_sm90INS1_16FlashAttnBwdSm90INS1_25CollectiveMainloopBwdSm90ILi2ELi2ELi2EN4cute5tupleIJNS5_1CILi1EEES8_S8_EEENS6_IJNS7_ILi64EEENS7_ILi128EEESB_EEENS_10bfloat16_tEfNS_4arch4Sm90ELb0ELb1ELb0ELb0ELb0ELb1ELb0ELb0ELi2ELi1ELi2ELi1ELb0EEENS1_24CollectiveEpilogueBwdGQAISC_fSF_Li256ELb0ELb0EEENS1_19SingleTileSchedulerILb0ELb0ELb0ELi128EEEEEEEEEvNT_6ParamsE,@"STO_CUDA_ENTRY STV_DEFAULT"
_ZN7cutlass13device_kernelIN5flash11enable_sm90INS1_16FlashAttnBwdSm90INS1_25CollectiveMainloopBwdSm90ILi2ELi2ELi2EN4cute5tupleIJNS5_1CILi1EEES8_S8_EEENS6_IJNS7_ILi64EEENS7_ILi128EEESB_EEENS_10bfloat16_tEfNS_4arch4Sm90ELb0ELb1ELb0ELb0ELb0ELb1ELb0ELb0ELi2ELi1ELi2ELi1ELb0EEENS1_24CollectiveEpilogueBwdGQAISC_fSF_Li256ELb0ELb0EEENS1_19SingleTileSchedulerILb0ELb0ELb0ELi128EEEEEEEEEvNT_6ParamsE:
        /* <DEDUP_REMOVED lines=24> */
.L_x_1440:
[----:B------:R-:W-:Y:S05]  /*0180*/  BSYNC B0 ;  /* 0x0000000000007941 */ /* 0x000fea0003800000 */
.L_x_1439:
        /* <DEDUP_REMOVED lines=37> */
.L_x_1441:
        /* <DEDUP_REMOVED lines=22> */
.L_x_1442:
[----:B------:R-:W-:Y:S01]  /*0540*/  PLOP3.LUT P0, PT, PT, PT, UP0, 0x80, 0x0 ;  /* 0x000000000000781c */ /* 0x000fe20003f0f008 */
[----:B------:R-:W-:Y:S01]  /*0550*/  NOP ;  /* 0x0000000000007918 */ /* 0x000fe20000000000 */
[----:B------:R-:W-:Y:S01]  /*0560*/  BSSY B6, `(.L_x_1443) ;  /* 0x0000747000067945 */ /* 0x000fe20003800000 */
[----:B-12-4-:R-:W-:Y:S10]  /*0570*/  BAR.SYNC.DEFER_BLOCKING 0x0 ;  /* 0x0000000000007b1d */ /* 0x016ff40000010000 */
[----:B------:R-:W-:Y:S05]  /*0580*/  @!P0 BRA `(.L_x_1444) ;  /* 0x00000044007c8947 */ /* 0x000fea0003800000 */
.L_x_1445:
        /* <DEDUP_REMOVED lines=101> */
.L_x_1447:
        /* <DEDUP_REMOVED lines=30> */
.L_x_1450:
        /* <DEDUP_REMOVED lines=15> */
.L_x_1449:
        /* <DEDUP_REMOVED lines=22> */
.L_x_1452:
        /* <DEDUP_REMOVED lines=15> */
.L_x_1451:
        /* <DEDUP_REMOVED lines=8> */
.L_x_1524:
        /* <DEDUP_REMOVED lines=23> */
.L_x_1454:
        /* <DEDUP_REMOVED lines=97> */
.L_x_1466:
[----:B------:R-:W-:-:S13]  /*1900*/  ISETP.NE.AND P6, PT, R233, 0x3, PT ;  /* 0x00000003e900780c */ /* 0x000fda0003fc5270 */
[----:B-1----:R-:W-:Y:S05]  /*1910*/  @!P6 BRA `(.L_x_1456) ;  /* 0x000000000004e947 */ /* 0x002fea0003800000 */
[----:B------:R-:W-:Y:S01]  /*1920*/  BPT.TRAP 0x1 ;  /* 0x000000040000795c */ /* 0x000fe20000300000 */
.L_x_1456:
[----:B------:R-:W-:Y:S01]  /*1930*/  IMAD R0, R4, 0x8, R229 ;  /* 0x0000000804007824 */ /* 0x000fe200078e02e5 */
[----:B------:R-:W-:-:S04]  /*1940*/  SHF.L.U32 R9, R223, 0x1f, RZ ;  /* 0x0000001fdf097819 */ /* 0x000fc800000006ff */
[----:B------:R2:W3:Y:S01]  /*1950*/  SYNCS.PHASECHK.TRANS64.TRYWAIT P0, [R0+URZ+0x30810], R9 ;  /* 0x03081009000075a7 */ /* 0x0004e2000800017f */
[----:B------:R-:W-:Y:S05]  /*1960*/  @!P6 BRA `(.L_x_1457) ;  /* 0x000000000004e947 */ /* 0x000fea0003800000 */
[----:B------:R-:W-:Y:S01]  /*1970*/  BPT.TRAP 0x1 ;  /* 0x000000040000795c */ /* 0x000fe20000300000 */
.L_x_1457:
[----:B---3--:R-:W-:Y:S05]  /*1980*/  @P0 BRA `(.L_x_1458) ;  /* 0x0000000000080947 */ /* 0x008fea0003800000 */
[----:B------:R-:W3:Y:S02]  /*1990*/  SYNCS.PHASECHK.TRANS64.TRYWAIT P0, [R0+URZ+0x30810], R9 ;  /* 0x03081009000075a7 */ /* 0x000ee4000800017f */
[----:B---3--:R-:W-:Y:S05]  /*19a0*/  @!P0 BRA `(.L_x_1459) ;  /* 0x0000006000408947 */ /* 0x008fea0003800000 */
.L_x_1458:
        /* <DEDUP_REMOVED lines=81> */
.L_x_1460:
[----:B------:R1:W1:Y:S01]  /*1ec0*/  SYNCS.PHASECHK.TRANS64.TRYWAIT P0, [R0+URZ+0x30830], R9 ;  /* 0x03083009000075a7 */ /* 0x000262000800017f */
[----:B------:R-:W-:Y:S05]  /*1ed0*/  @!P6 BRA `(.L_x_1461) ;  /* 0x000000000004e947 */ /* 0x000fea0003800000 */
[----:B------:R-:W-:Y:S01]  /*1ee0*/  BPT.TRAP 0x1 ;  /* 0x000000040000795c */ /* 0x000fe20000300000 */
.L_x_1461:
[----:B------:R-:W-:-:S05]  /*1ef0*/  VIADD R5, R229, 0x20000 ;  /* 0x00020000e5057836 */ /* 0x000fca0000000000 */
[----:B------:R-:W-:-:S04]  /*1f00*/  SHF.R.U32.HI R5, RZ, 0x4, R5 ;  /* 0x00000004ff057819 */ /* 0x000fc80000011605 */
[----:B------:R-:W-:-:S04]  /*1f10*/  LOP3.LUT R230, R5, 0x3fff, RZ, 0xc0, !PT ;  /* 0x00003fff05e67812 */ /* 0x000fc800078ec0ff */
[----:B------:R-:W-:Y:S01]  /*1f20*/  LOP3.LUT R5, R230, 0x10000, RZ, 0xfc, !PT ;  /* 0x00010000e6057812 */ /* 0x000fe200078efcff */
[----:B-1----:R-:W-:Y:S06]  /*1f30*/  @P0 BRA `(.L_x_1462) ;  /* 0x0000000000080947 */ /* 0x002fec0003800000 */
[----:B------:R-:W1:Y:S02]  /*1f40*/  SYNCS.PHASECHK.TRANS64.TRYWAIT P0, [R0+URZ+0x30830], R9 ;  /* 0x03083009000075a7 */ /* 0x000e64000800017f */
[----:B-1----:R-:W-:Y:S05]  /*1f50*/  @!P0 BRA `(.L_x_1463) ;  /* 0x0000005800e88947 */ /* 0x002fea0003800000 */
.L_x_1462:
        /* <DEDUP_REMOVED lines=446> */
.L_x_1464:
        /* <DEDUP_REMOVED lines=49> */
.L_x_1465:
        /* <DEDUP_REMOVED lines=78> */
.L_x_1448:
[----:B------:R-:W-:Y:S05]  /*4330*/  @P0 BRA `(.L_x_1446) ;  /* 0x0000003400a40947 */ /* 0x000fea0003800000 */
[----:B------:R-:W1:Y:S01]  /*4340*/  S2R R4, SR_TID.X ;  /* 0x0000000000047919 */ /* 0x000e620000002100 */
[----:B------:R-:W2:Y:S01]  /*4350*/  S2UR UR6, SR_CgaCtaId ;  /* 0x00000000000679c3 */ /* 0x000ea20000008800 */
[----:B------:R-:W-:Y:S01]  /*4360*/  ULDC UR7, c[0x0][0x850] ;  /* 0x0002140000077ab9 */ /* 0x000fe20000000800 */
[----:B------:R-:W-:Y:S01]  /*4370*/  UMOV UR4, 0x400 ;  /* 0x0000040000047882 */ /* 0x000fe20000000000 */
[----:B------:R-:W-:Y:S01]  /*4380*/  UISETP.NE.AND UP0, UPT, UR7, 0x1, UPT ;  /* 0x000000010700788c */ /* 0x000fe2000bf05270 */
[----:B------:R-:W-:Y:S01]  /*4390*/  BSSY B0, `(.L_x_1467) ;  /* 0x0000056000007945 */ /* 0x000fe20003800000 */
[----:B------:R-:W-:Y:S01]  /*43a0*/  ULDC.64 UR12, c[0x0][0x818] ;  /* 0x00020600000c7ab9 */ /* 0x000fe20000000a00 */
[----:B------:R-:W-:Y:S01]  /*43b0*/  ULDC.64 UR14, c[0x0][0x820] ;  /* 0x00020800000e7ab9 */ /* 0x000fe20000000a00 */
[----:B------:R-:W-:Y:S01]  /*43c0*/  ULDC.64 UR16, c[0x0][0x848] ;  /* 0x0002120000107ab9 */ /* 0x000fe20000000a00 */
[----:B------:R-:W3:Y:S06]  /*43d0*/  S2UR UR5, SR_CTAID.Y ;  /* 0x00000000000579c3 */ /* 0x000eec0000002600 */
[----:B------:R-:W-:-:S02]  /*43e0*/  @UP0 ULDC UR9, c[0x0][0x858] ;  /* 0x0002160000090ab9 */ /* 0x000fc40000000800 */
[----:B------:R-:W4:Y:S01]  /*43f0*/  S2UR UR8, SR_CTAID.X ;  /* 0x00000000000879c3 */ /* 0x000f220000002500 */
[----:B--2---:R-:W-:-:S07]  /*4400*/  ULEA UR4, UR6, UR4, 0x18 ;  /* 0x0000000406047291 */ /* 0x004fce000f8ec03f */
[----:B------:R-:W2:Y:S01]  /*4410*/  S2UR UR18, SR_CTAID.Z ;  /* 0x00000000001279c3 */ /* 0x000ea20000002700 */
[----:B------:R-:W-:Y:S01]  /*4420*/  @UP0 ULDC UR6, c[0x0][0x854] ;  /* 0x0002150000060ab9 */ /* 0x000fe20000000800 */
[----:B-1----:R-:W-:Y:S01]  /*4430*/  VIADD R5, R4, 0xffffff80 ;  /* 0xffffff8004057836 */ /* 0x002fe20000000000 */
[----:B---3--:R-:W-:-:S04]  /*4440*/  UIMAD.WIDE.U32 UR6, UR5, UR6, URZ ;  /* 0x00000006050672a5 */ /* 0x008fc8000f8e003f */
[----:B------:R-:W-:Y:S01]  /*4450*/  SHF.R.S32.HI R0, RZ, 0x1f, R5 ;  /* 0x0000001fff007819 */ /* 0x000fe20000011405 */
[----:B------:R-:W-:Y:S01]  /*4460*/  @UP0 USHF.R.U32.HI UR5, URZ, UR9, UR7 ;  /* 0x000000093f050299 */ /* 0x000fe20008011607 */
[----:B------:R-:W-:Y:S01]  /*4470*/  BAR.SYNC.DEFER_BLOCKING 0x1, 0x100 ;  /* 0x0044000000007b1d */ /* 0x000fe20000010000 */
[----:B------:R-:W-:Y:S01]  /*4480*/  ISETP.NE.AND P0, PT, R5, RZ, PT ;  /* 0x000000ff0500720c */ /* 0x000fe20003f05270 */
[----:B----4-:R-:W-:Y:S01]  /*4490*/  USHF.L.U32 UR8, UR8, 0xe, URZ ;  /* 0x0000000e08087899 */ /* 0x010fe2000800063f */
[----:B------:R-:W-:Y:S01]  /*44a0*/  LEA.HI R2, R0, R5, RZ, 0x7 ;  /* 0x0000000500027211 */ /* 0x000fe200078f38ff */
[----:B------:R-:W-:Y:S02]  /*44b0*/  USHF.R.S32.HI UR10, URZ, 0x1f, UR5 ;  /* 0x0000001f3f0a7899 */ /* 0x000fe40008011405 */
[----:B------:R-:W-:Y:S01]  /*44c0*/  USHF.R.S32.HI UR9, URZ, 0x1f, UR8 ;  /* 0x0000001f3f097899 */ /* 0x000fe20008011408 */
[C---:B------:R-:W-:Y:S01]  /*44d0*/  LOP3.LUT R0, R2.reuse, 0xfffff80, RZ, 0xc0, !PT ;  /* 0x0fffff8002007812 */ /* 0x040fe200078ec0ff */
[----:B------:R-:W-:Y:S01]  /*44e0*/  IMAD.SHL.U32 R2, R2, 0x40, RZ ;  /* 0x0000004002027824 */ /* 0x000fe200078e00ff */
[----:B------:R-:W-:-:S02]  /*44f0*/  UIMAD UR11, UR10, UR12, URZ ;  /* 0x0000000c0a0b72a4 */ /* 0x000fc4000f8e023f */
[----:B------:R-:W-:Y:S01]  /*4500*/  UIMAD.WIDE.U32 UR6, UR5, UR12, UR8 ;  /* 0x0000000c050672a5 */ /* 0x000fe2000f8e0008 */
[----:B------:R-:W-:Y:S01]  /*4510*/  IMAD.IADD R0, R5, 0x1, -R0 ;  /* 0x0000000105007824 */ /* 0x000fe200078e0a00 */
[----:B------:R-:W-:Y:S01]  /*4520*/  LOP3.LUT R3, R2, 0x3fffe000, RZ, 0xc0, !PT ;  /* 0x3fffe00002037812 */ /* 0x000fe200078ec0ff */
[----:B------:R-:W-:-:S03]  /*4530*/  UIMAD UR11, UR5, UR13, UR11 ;  /* 0x0000000d050b72a4 */ /* 0x000fc6000f8e020b */
[----:B------:R-:W-:Y:S01]  /*4540*/  ULDC.64 UR12, c[0x0][0x840] ;  /* 0x00021000000c7ab9 */ /* 0x000fe20000000a00 */
[----:B------:R-:W-:Y:S01]  /*4550*/  IMAD R0, R0, 0x4, R3 ;  /* 0x0000000400007824 */ /* 0x000fe200078e0203 */
[----:B------:R-:W-:Y:S02]  /*4560*/  UIMAD UR10, UR10, UR12, URZ ;  /* 0x0000000c0a0a72a4 */ /* 0x000fe4000f8e023f */
[----:B------:R-:W-:Y:S02]  /*4570*/  UIMAD.WIDE.U32 UR8, UR5, UR12, UR8 ;  /* 0x0000000c050872a5 */ /* 0x000fe4000f8e0008 */
[----:B------:R-:W-:Y:S01]  /*4580*/  LEA R0, R0, UR4, 0x2 ;  /* 0x0000000400007c11 */ /* 0x000fe2000f8e10ff */
[----:B------:R-:W-:Y:S02]  /*4590*/  UIMAD UR12, UR5, UR13, UR10 ;  /* 0x0000000d050c72a4 */ /* 0x000fe4000f8e020a */
[----:B--2---:R-:W-:Y:S02]  /*45a0*/  USHF.R.S32.HI UR5, URZ, 0x1f, UR18 ;  /* 0x0000001f3f057899 */ /* 0x004fe40008011412 */
[----:B------:R1:W-:Y:S01]  /*45b0*/  STS.128 [R0], R24 ;  /* 0x0000001800007388 */ /* 0x0003e20000000c00 */
[----:B------:R-:W-:-:S02]  /*45c0*/  UIADD3 UR7, UR7, UR11, URZ ;  /* 0x0000000b07077290 */ /* 0x000fc4000fffe03f */
[----:B------:R-:W-:Y:S01]  /*45d0*/  UIMAD UR10, UR5, UR14, URZ ;  /* 0x0000000e050a72a4 */ /* 0x000fe2000f8e023f */
[----:B------:R1:W-:Y:S01]  /*45e0*/  STS.128 [R0+0x800], R28 ;  /* 0x0008001c00007388 */ /* 0x0003e20000000c00 */
[----:B------:R-:W-:Y:S02]  /*45f0*/  UIMAD UR5, UR5, UR16, URZ ;  /* 0x00000010050572a4 */ /* 0x000fe4000f8e023f */
[----:B------:R-:W-:Y:S01]  /*4600*/  UIADD3 UR9, UR9, UR12, URZ ;  /* 0x0000000c09097290 */ /* 0x000fe2000fffe03f */
[----:B------:R1:W-:Y:S01]  /*4610*/  STS.128 [R0+0x1000], R32 ;  /* 0x0010002000007388 */ /* 0x0003e20000000c00 */
[----:B------:R-:W-:Y:S02]  /*4620*/  UIMAD UR10, UR18, UR15, UR10 ;  /* 0x0000000f120a72a4 */ /* 0x000fe4000f8e020a */
[----:B------:R-:W-:Y:S01]  /*4630*/  UIMAD.WIDE.U32 UR6, UR18, UR14, UR6 ;  /* 0x0000000e120672a5 */ /* 0x000fe2000f8e0006 */
[----:B------:R1:W-:Y:S01]  /*4640*/  STS.128 [R0+0x1800], R36 ;  /* 0x0018002400007388 */ /* 0x0003e20000000c00 */
[----:B------:R-:W-:-:S02]  /*4650*/  UIMAD UR5, UR18, UR17, UR5 ;  /* 0x00000011120572a4 */ /* 0x000fc4000f8e0205 */
[----:B------:R-:W-:Y:S01]  /*4660*/  UIMAD.WIDE.U32 UR8, UR18, UR16, UR8 ;  /* 0x00000010120872a5 */ /* 0x000fe2000f8e0008 */
[----:B------:R1:W-:Y:S01]  /*4670*/  STS.128 [R0+0x2000], R40 ;  /* 0x0020002800007388 */ /* 0x0003e20000000c00 */
[----:B------:R-:W-:Y:S01]  /*4680*/  ULDC.64 UR12, c[0x0][0x800] ;  /* 0x00020000000c7ab9 */ /* 0x000fe20000000a00 */
[----:B------:R-:W-:Y:S01]  /*4690*/  ULDC.64 UR14, c[0x0][0x828] ;  /* 0x00020a00000e7ab9 */ /* 0x000fe20000000a00 */
[----:B------:R-:W-:Y:S01]  /*46a0*/  UIADD3 UR7, UR7, UR10, URZ ;  /* 0x0000000a07077290 */ /* 0x000fe2000fffe03f */
[----:B------:R1:W-:Y:S01]  /*46b0*/  STS.128 [R0+0x2800], R44 ;  /* 0x0028002c00007388 */ /* 0x0003e20000000c00 */
[----:B------:R-:W-:Y:S02]  /*46c0*/  ULEA UR12, UP0, UR6, UR12, 0x2 ;  /* 0x0000000c060c7291 */ /* 0x000fe4000f80103f */
[----:B------:R-:W-:Y:S01]  /*46d0*/  UIADD3 UR5, UR9, UR5, URZ ;  /* 0x0000000509057290 */ /* 0x000fe2000fffe03f */
[----:B------:R1:W-:Y:S01]  /*46e0*/  STS.128 [R0+0x3000], R48 ;  /* 0x0030003000007388 */ /* 0x0003e20000000c00 */
[----:B------:R-:W-:-:S02]  /*46f0*/  ULEA UR14, UP1, UR8, UR14, 0x2 ;  /* 0x0000000e080e7291 */ /* 0x000fc4000f82103f */
[----:B------:R-:W-:Y:S01]  /*4700*/  ULEA.HI.X UR13, UR6, UR13, UR7, 0x2, UP0 ;  /* 0x0000000d060d7291 */ /* 0x000fe200080f1407 */
[----:B------:R1:W-:Y:S01]  /*4710*/  STS.128 [R0+0x3800], R52 ;  /* 0x0038003400007388 */ /* 0x0003e20000000c00 */
[----:B------:R-:W-:-:S03]  /*4720*/  ULEA.HI.X UR7, UR8, UR15, UR5, 0x2, UP1 ;  /* 0x0000000f08077291 */ /* 0x000fc600088f1405 */
        /* <DEDUP_REMOVED lines=14> */
[----:B--2---:R-:W-:Y:S06]  /*4810*/  BAR.SYNC.DEFER_BLOCKING 0x1, 0x100 ;  /* 0x0044000000007b1d */ /* 0x004fec0000010000 */
[----:B------:R-:W-:Y:S05]  /*4820*/  @P0 BRA `(.L_x_1468) ;  /* 0x0000000000300947 */ /* 0x000fea0003800000 */
[----:B------:R-:W-:Y:S01]  /*4830*/  PLOP3.LUT P0, PT, PT, PT, PT, 0x80, 0x0 ;  /* 0x000000000000781c */ /* 0x000fe20003f0f070 */
[----:B------:R-:W-:Y:S01]  /*4840*/  UMOV UR5, 0x1000 ;  /* 0x0000100000057882 */ /* 0x000fe20000000000 */
[----:B------:R-:W-:Y:S01]  /*4850*/  UMOV UR8, 0x0 ;  /* 0x0000000000087882 */ /* 0x000fe20000000000 */
[----:B------:R-:W-:Y:S01]  /*4860*/  UMOV UR9, 0x14f00000 ;  /* 0x14f0000000097882 */ /* 0x000fe20000000000 */
[----:B------:R-:W-:-:S09]  /*4870*/  UMOV UR6, UR14 ;  /* 0x0000000e00067c82 */ /* 0x000fd20008000000 */
.L_x_1469:
[----:B------:R-:W-:Y:S01]  /*4880*/  @P0 ELECT P1, URZ, PT ;  /* 0x00000000003f082f */ /* 0x000fe20003820000 */
[----:B------:R2:W-:-:S12]  /*4890*/  UBLKRED.G.S.ADD.F32.RN [UR6], [UR4], UR5, desc[UR8] ;  /* 0x00000806040073bb */ /* 0x0005d800080a1405 */
[----:B------:R-:W-:Y:S02]  /*48a0*/  @P1 PLOP3.LUT P0, PT, P1, PT, PT, 0x8, 0x0 ;  /* 0x000000000000181c */ /* 0x000fe40000f0e170 */
[----:B------:R-:W-:-:S11]  /*48b0*/  PLOP3.LUT P1, PT, PT, PT, PT, 0x8, 0x0 ;  /* 0x000000000000781c */ /* 0x000fd60003f2e170 */
[----:B--2---:R-:W-:Y:S05]  /*48c0*/  @P0 BRA.U.ANY `(.L_x_1469) ;  /* 0xfffffffd00ec0947 */ /* 0x004fea000393ffff */
[----:B------:R0:W-:Y:S01]  /*48d0*/  UTMACMDFLUSH ;  /* 0x00000000000079b7 */ /* 0x0001e20000000000 */
[----:B------:R-:W-:-:S04]  /*48e0*/  DEPBAR.LE SB0, 0x0 ;  /* 0x000080000000791a */ /* 0x000fc80000000000 */
.L_x_1468:
[----:B------:R-:W-:Y:S05]  /*48f0*/  BSYNC B0 ;  /* 0x0000000000007941 */ /* 0x000fea0003800000 */
.L_x_1467:
        /* <DEDUP_REMOVED lines=23> */
[----:B---3--:R-:W3:Y:S02]  /*4a70*/  FENCE.VIEW.ASYNC.S ;  /* 0x00000000000073c6 */ /* 0x008ee40000000000 */
[----:B---3--:R-:W-:Y:S06]  /*4a80*/  BAR.SYNC.DEFER_BLOCKING 0x1, 0x100 ;  /* 0x0044000000007b1d */ /* 0x008fec0000010000 */
[----:B------:R-:W-:Y:S05]  /*4a90*/  @P0 BRA `(.L_x_1446) ;  /* 0x0000002c00cc0947 */ /* 0x000fea0003800000 */
[----:B------:R-:W-:Y:S01]  /*4aa0*/  PLOP3.LUT P0, PT, PT, PT, PT, 0x80, 0x0 ;  /* 0x000000000000781c */ /* 0x000fe20003f0f070 */
[----:B------:R-:W-:Y:S01]  /*4ab0*/  UMOV UR5, 0x1000 ;  /* 0x0000100000057882 */ /* 0x000fe20000000000 */
[----:B------:R-:W-:Y:S01]  /*4ac0*/  UMOV UR8, 0x0 ;  /* 0x0000000000087882 */ /* 0x000fe20000000000 */
[----:B------:R-:W-:Y:S01]  /*4ad0*/  UMOV UR9, 0x14f00000 ;  /* 0x14f0000000097882 */ /* 0x000fe20000000000 */
[----:B------:R-:W-:Y:S01]  /*4ae0*/  UMOV UR6, UR12 ;  /* 0x0000000c00067c82 */ /* 0x000fe20008000000 */
[----:B------:R-:W-:-:S08]  /*4af0*/  UMOV UR7, UR13 ;  /* 0x0000000d00077c82 */ /* 0x000fd00008000000 */
.L_x_1470:
[----:B------:R-:W-:Y:S01]  /*4b00*/  @P0 ELECT P1, URZ, PT ;  /* 0x00000000003f082f */ /* 0x000fe20003820000 */
[----:B------:R3:W-:-:S12]  /*4b10*/  UBLKRED.G.S.ADD.F32.RN [UR6], [UR4], UR5, desc[UR8] ;  /* 0x00000806040073bb */ /* 0x0007d800080a1405 */
[----:B------:R-:W-:Y:S02]  /*4b20*/  @P1 PLOP3.LUT P0, PT, P1, PT, PT, 0x8, 0x0 ;  /* 0x000000000000181c */ /* 0x000fe40000f0e170 */
[----:B------:R-:W-:-:S11]  /*4b30*/  PLOP3.LUT P1, PT, PT, PT, PT, 0x8, 0x0 ;  /* 0x000000000000781c */ /* 0x000fd60003f2e170 */
[----:B---3--:R-:W-:Y:S05]  /*4b40*/  @P0 BRA.U.ANY `(.L_x_1470) ;  /* 0xfffffffd00ec0947 */ /* 0x008fea000393ffff */
[----:B------:R0:W-:Y:S01]  /*4b50*/  UTMACMDFLUSH ;  /* 0x00000000000079b7 */ /* 0x0001e20000000000 */
[----:B------:R-:W-:-:S04]  /*4b60*/  DEPBAR.LE SB0, 0x0 ;  /* 0x000080000000791a */ /* 0x000fc80000000000 */
[----:B------:R-:W-:Y:S05]  /*4b70*/  BRA `(.L_x_1446) ;  /* 0x0000002c00947947 */ /* 0x000fea0003800000 */
.L_x_1444:
        /* <DEDUP_REMOVED lines=40> */
.L_x_1472:
[----:B------:R-:W-:Y:S02]  /*4e00*/  UISETP.GT.AND UP0, UPT, UR8, UR5, UPT ;  /* 0x000000050800728c */ /* 0x000fe4000bf04270 */
[----:B------:R-:W-:Y:S02]  /*4e10*/  USHF.R.S32.HI UR14, URZ, 0x1f, UR12 ;  /* 0x0000001f3f0e7899 */ /* 0x000fe4000801140c */
[----:B------:R-:W-:Y:S02]  /*4e20*/  USHF.R.S32.HI UR4, URZ, 0x1f, UR13 ;  /* 0x0000001f3f047899 */ /* 0x000fe4000801140d */
[----:B------:R-:W-:-:S13]  /*4e30*/  PLOP3.LUT P0, PT, PT, PT, UP0, 0x80, 0x0 ;  /* 0x000000000000781c */ /* 0x000fda0003f0f008 */
[----:B------:R-:W-:Y:S05]  /*4e40*/  @!P0 BRA `(.L_x_1446) ;  /* 0x0000002800e08947 */ /* 0x000fea0003800000 */
[----:B------:R-:W-:Y:S01]  /*4e50*/  ULDC.64 UR10, c[0x0][0x2d8] ;  /* 0x0000b600000a7ab9 */ /* 0x000fe20000000a00 */
[----:B------:R-:W-:Y:S01]  /*4e60*/  ELECT P0, URZ, PT ;  /* 0x00000000003f782f */ /* 0x000fe20003800000 */
[----:B------:R-:W-:Y:S02]  /*4e70*/  UIMAD UR9, UR4, UR10, URZ ;  /* 0x0000000a040972a4 */ /* 0x000fe4000f8e023f */
[----:B------:R-:W-:Y:S02]  /*4e80*/  UIADD3 UR4, -UR5, UR8, URZ ;  /* 0x0000000805047290 */ /* 0x000fe4000fffe13f */
[----:B------:R-:W-:Y:S02]  /*4e90*/  UIMAD.WIDE.U32 UR6, UR13, UR10, URZ ;  /* 0x0000000a0d0672a5 */ /* 0x000fe4000f8e003f */
[----:B------:R-:W-:Y:S02]  /*4ea0*/  ULOP3.LUT UR4, UR4, 0x1, URZ, 0xc0, !UPT ;  /* 0x0000000104047892 */ /* 0x000fe4000f8ec03f */
[----:B------:R-:W-:-:S02]  /*4eb0*/  UIMAD UR9, UR13, UR11, UR9 ;  /* 0x0000000b0d0972a4 */ /* 0x000fc4000f8e0209 */
[----:B------:R-:W-:Y:S01]  /*4ec0*/  UISETP.NE.U32.AND UP0, UPT, UR4, 0x1, UPT ;  /* 0x000000010400788c */ /* 0x000fe2000bf05070 */
[----:B------:R-:W-:Y:S01]  /*4ed0*/  ULDC.64 UR10, c[0x0][0x2e0] ;  /* 0x0000b800000a7ab9 */ /* 0x000fe20000000a00 */
[----:B------:R-:W-:Y:S02]  /*4ee0*/  UIADD3 UR7, UR7, UR9, URZ ;  /* 0x0000000907077290 */ /* 0x000fe4000fffe03f */
[----:B------:R-:W-:Y:S02]  /*4ef0*/  UIMAD UR9, UR14, UR10, URZ ;  /* 0x0000000a0e0972a4 */ /* 0x000fe4000f8e023f */
[----:B------:R-:W-:Y:S01]  /*4f00*/  PLOP3.LUT P1, PT, PT, PT, UP0, 0x80, 0x0 ;  /* 0x000000000000781c */ /* 0x000fe20003f2f008 */
[----:B------:R-:W-:Y:S02]  /*4f10*/  UIMAD.WIDE.U32 UR6, UR12, UR10, UR6 ;  /* 0x0000000a0c0672a5 */ /* 0x000fe4000f8e0006 */
[----:B------:R-:W-:-:S04]  /*4f20*/  UIMAD UR9, UR12, UR11, UR9 ;  /* 0x0000000b0c0972a4 */ /* 0x000fc8000f8e0209 */
[----:B------:R-:W-:-:S06]  /*4f30*/  UIADD3 UR9, UR7, UR9, URZ ;  /* 0x0000000907097290 */ /* 0x000fcc000fffe03f */
[----:B------:R-:W-:Y:S06]  /*4f40*/  @P1 BRA `(.L_x_1473) ;  /* 0x0000000000bc1947 */ /* 0x000fec0003800000 */
        /* <DEDUP_REMOVED lines=18> */
.L_x_1475:
[----:B------:R-:W-:Y:S05]  /*5070*/  BSYNC B0 ;  /* 0x0000000000007941 */ /* 0x000fea0003800000 */
.L_x_1474:
        /* <DEDUP_REMOVED lines=19> */
.L_x_1477:
[----:B------:R-:W-:Y:S05]  /*51b0*/  BSYNC B0 ;  /* 0x0000000000007941 */ /* 0x000fea0003800000 */
.L_x_1476:
[----:B------:R-:W-:Y:S06]  /*51c0*/  BAR.ARV 0xa, 0xa0 ;  /* 0x0282800000007b1d */ /* 0x000fec0000002000 */
[----:B------:R-:W-:Y:S04]  /*51d0*/  BSSY B0, `(.L_x_1478) ;  /* 0x0000003000007945 */ /* 0x000fe80003800000 */
[----:B------:R-:W-:Y:S05]  /*51e0*/  @!P0 BRA `(.L_x_1479) ;  /* 0x0000000000048947 */ /* 0x000fea0003800000 */
[----:B------:R-:W-:-:S04]  /*51f0*/  DEPBAR.LE SB0, 0x0 ;  /* 0x000080000000791a */ /* 0x000fc80000000000 */
.L_x_1479:
[----:B------:R-:W-:Y:S05]  /*5200*/  BSYNC B0 ;  /* 0x0000000000007941 */ /* 0x000fea0003800000 */
.L_x_1478:
[----:B------:R-:W-:Y:S06]  /*5210*/  BAR.ARV 0xb, 0xa0 ;  /* 0x02c2800000007b1d */ /* 0x000fec0000002000 */
[----:B------:R-:W-:Y:S01]  /*5220*/  UIADD3 UR12, UR5, 0x1, URZ ;  /* 0x00000001050c7890 */ /* 0x000fe2000fffe03f */
[----:B------:R-:W-:Y:S11]  /*5230*/  BRA `(.L_x_1480) ;  /* 0x0000000000047947 */ /* 0x000ff60003800000 */
.L_x_1473:
[----:B------:R-:W-:-:S05]  /*5240*/  UMOV UR12, UR5 ;  /* 0x00000005000c7c82 */ /* 0x000fca0008000000 */
.L_x_1480:
        /* <DEDUP_REMOVED lines=17> */
.L_x_1493:
        /* <DEDUP_REMOVED lines=20> */
.L_x_1482:
[----:B------:R-:W-:Y:S05]  /*54a0*/  BSYNC B0 ;  /* 0x0000000000007941 */ /* 0x000fea0003800000 */
.L_x_1481:
        /* <DEDUP_REMOVED lines=13> */
.L_x_1484:
[----:B------:R-:W-:Y:S05]  /*5580*/  BSYNC B0 ;  /* 0x0000000000007941 */ /* 0x000fea0003800000 */
.L_x_1483:
[----:B------:R-:W-:Y:S06]  /*5590*/  BAR.ARV 0xa, 0xa0 ;  /* 0x0282800000007b1d */ /* 0x000fec0000002000 */
[----:B------:R-:W-:Y:S04]  /*55a0*/  BSSY B0, `(.L_x_1485) ;  /* 0x0000003000007945 */ /* 0x000fe80003800000 */
[----:B------:R-:W-:Y:S05]  /*55b0*/  @!P0 BRA `(.L_x_1486) ;  /* 0x0000000000048947 */ /* 0x000fea0003800000 */
[----:B------:R-:W-:-:S04]  /*55c0*/  DEPBAR.LE SB0, 0x0 ;  /* 0x000080000000791a */ /* 0x000fc80000000000 */
.L_x_1486:
[----:B------:R-:W-:Y:S05]  /*55d0*/  BSYNC B0 ;  /* 0x0000000000007941 */ /* 0x000fea0003800000 */
.L_x_1485:
        /* <DEDUP_REMOVED lines=13> */
.L_x_1488:
[----:B------:R-:W-:Y:S05]  /*56b0*/  BSYNC B0 ;  /* 0x0000000000007941 */ /* 0x000fea0003800000 */
.L_x_1487:
        /* <DEDUP_REMOVED lines=13> */
.L_x_1490:
[----:B------:R-:W-:Y:S05]  /*5790*/  BSYNC B0 ;  /* 0x0000000000007941 */ /* 0x000fea0003800000 */
.L_x_1489:
[----:B------:R-:W-:Y:S01]  /*57a0*/  UIADD3 UR12, UR12, 0x2, URZ ;  /* 0x000000020c0c7890 */ /* 0x000fe2000fffe03f */
[----:B------:R-:W-:Y:S06]  /*57b0*/  BAR.ARV 0xa, 0xa0 ;  /* 0x0282800000007b1d */ /* 0x000fec0000002000 */
[----:B------:R-:W-:Y:S01]  /*57c0*/  UISETP.GE.AND UP0, UPT, UR12, UR8, UPT ;  /* 0x000000080c00728c */ /* 0x000fe2000bf06270 */
[----:B------:R-:W-:Y:S04]  /*57d0*/  BSSY B0, `(.L_x_1491) ;  /* 0x0000003000007945 */ /* 0x000fe80003800000 */
[----:B------:R-:W-:Y:S06]  /*57e0*/  @!P0 BRA `(.L_x_1492) ;  /* 0x0000000000048947 */ /* 0x000fec0003800000 */
[----:B------:R-:W-:-:S04]  /*57f0*/  DEPBAR.LE SB0, 0x0 ;  /* 0x000080000000791a */ /* 0x000fc80000000000 */
.L_x_1492:
[----:B------:R-:W-:Y:S05]  /*5800*/  BSYNC B0 ;  /* 0x0000000000007941 */ /* 0x000fea0003800000 */
.L_x_1491:
[----:B------:R-:W-:Y:S06]  /*5810*/  BAR.ARV 0xb, 0xa0 ;  /* 0x02c2800000007b1d */ /* 0x000fec0000002000 */
[----:B------:R-:W-:Y:S01]  /*5820*/  PLOP3.LUT P1, PT, PT, PT, UP0, 0x80, 0x0 ;  /* 0x000000000000781c */ /* 0x000fe20003f2f008 */
[----:B------:R-:W-:Y:S02]  /*5830*/  UIADD3 UR20, UR20, 0x4000, URZ ;  /* 0x0000400014147890 */ /* 0x000fe4000fffe03f */
[----:B------:R-:W-:-:S10]  /*5840*/  UIADD3 UR4, UR4, 0x4000, URZ ;  /* 0x0000400004047890 */ /* 0x000fd4000fffe03f */
[----:B------:R-:W-:Y:S05]  /*5850*/  @!P1 BRA `(.L_x_1493) ;  /* 0xfffffff800c09947 */ /* 0x000fea000383ffff */
[----:B------:R-:W-:Y:S05]  /*5860*/  BRA `(.L_x_1446) ;  /* 0x0000002000587947 */ /* 0x000fea0003800000 */
.L_x_1471:
        /* <DEDUP_REMOVED lines=33> */
.L_x_1495:
        /* <DEDUP_REMOVED lines=43> */
.L_x_1525:
        /* <DEDUP_REMOVED lines=15> */
.L_x_1498:
        /* <DEDUP_REMOVED lines=98> */
.L_x_1509:
[----:B--234-:R-:W-:-:S04]  /*6440*/  SHF.L.U32 R21, R11, 0x1f, RZ ;  /* 0x0000001f0b157819 */ /* 0x01cfc800000006ff */
[----:B------:R-:W1:Y:S02]  /*6450*/  SYNCS.PHASECHK.TRANS64.TRYWAIT P1, [R16+URZ+0x30840], R21 ;  /* 0x03084015100075a7 */ /* 0x000e64000802017f */
[----:B-1----:R-:W-:Y:S05]  /*6460*/  @!P1 BRA `(.L_x_1501) ;  /* 0x0000001400cc9947 */ /* 0x002fea0003800000 */
.L_x_1526:
[----:B------:R-:W-:Y:S05]  /*6470*/  @P0 BRA `(.L_x_1502) ;  /* 0x0000000000140947 */ /* 0x000fea0003800000 */
[----:B------:R-:W-:Y:S01]  /*6480*/  ISETP.NE.AND P1, PT, R6, RZ, PT ;  /* 0x000000ff0600720c */ /* 0x000fe20003f25270 */
[----:B------:R-:W-:-:S04]  /*6490*/  IMAD.MOV.U32 R3, RZ, RZ, 0x4100 ;  /* 0x00004100ff037424 */ /* 0x000fc800078e00ff */
[----:B------:R3:W-:Y:S08]  /*64a0*/  SYNCS.ARRIVE.TRANS64 RZ, [R16+URZ+0x30830], R3 ;  /* 0x0308300310ff79a7 */ /* 0x0007f0000800003f */
[----:B------:R-:W-:Y:S05]  /*64b0*/  @!P1 BRA `(.L_x_1502) ;  /* 0x0000000000049947 */ /* 0x000fea0003800000 */
[----:B------:R-:W-:Y:S01]  /*64c0*/  BPT.TRAP 0x1 ;  /* 0x000000040000795c */ /* 0x000fe20000300000 */
.L_x_1502:
        /* <DEDUP_REMOVED lines=36> */
.L_x_1527:
[----:B------:R-:W-:Y:S05]  /*6710*/  @P0 BRA `(.L_x_1504) ;  /* 0x0000000000140947 */ /* 0x000fea0003800000 */
[----:B------:R-:W-:Y:S01]  /*6720*/  ISETP.NE.AND P1, PT, R6, RZ, PT ;  /* 0x000000ff0600720c */ /* 0x000fe20003f25270 */
[----:B------:R-:W-:-:S04]  /*6730*/  IMAD.MOV.U32 R2, RZ, RZ, 0x4100 ;  /* 0x00004100ff027424 */ /* 0x000fc800078e00ff */
[----:B------:R3:W-:Y:S08]  /*6740*/  SYNCS.ARRIVE.TRANS64 RZ, [R16+URZ+0x30818], R2 ;  /* 0x0308180210ff79a7 */ /* 0x0007f0000800003f */
[----:B------:R-:W-:Y:S05]  /*6750*/  @!P1 BRA `(.L_x_1504) ;  /* 0x0000000000049947 */ /* 0x000fea0003800000 */
[----:B------:R-:W-:Y:S01]  /*6760*/  BPT.TRAP 0x1 ;  /* 0x000000040000795c */ /* 0x000fe20000300000 */
.L_x_1504:
        /* <DEDUP_REMOVED lines=36> */
.L_x_1528:
[----:B------:R-:W-:Y:S05]  /*69b0*/  @P0 BRA `(.L_x_1506) ;  /* 0x0000000000140947 */ /* 0x000fea0003800000 */
[----:B------:R-:W-:Y:S01]  /*69c0*/  ISETP.NE.AND P1, PT, R6, RZ, PT ;  /* 0x000000ff0600720c */ /* 0x000fe20003f25270 */
[----:B-123--:R-:W-:-:S04]  /*69d0*/  IMAD.MOV.U32 R21, RZ, RZ, 0x4100 ;  /* 0x00004100ff157424 */ /* 0x00efc800078e00ff */
[----:B------:R4:W-:Y:S08]  /*69e0*/  SYNCS.ARRIVE.TRANS64 RZ, [R16+URZ+0x30838], R21 ;  /* 0x0308381510ff79a7 */ /* 0x0009f0000800003f */
[----:B------:R-:W-:Y:S05]  /*69f0*/  @!P1 BRA `(.L_x_1506) ;  /* 0x0000000000049947 */ /* 0x000fea0003800000 */
[----:B------:R-:W-:Y:S01]  /*6a00*/  BPT.TRAP 0x1 ;  /* 0x000000040000795c */ /* 0x000fe20000300000 */
.L_x_1506:
        /* <DEDUP_REMOVED lines=31> */
.L_x_1530:
[----:B------:R-:W-:Y:S05]  /*6c00*/  @P0 BRA `(.L_x_1508) ;  /* 0x0000000000140947 */ /* 0x000fea0003800000 */
[----:B------:R-:W-:Y:S01]  /*6c10*/  ISETP.NE.AND P1, PT, R6, RZ, PT ;  /* 0x000000ff0600720c */ /* 0x000fe20003f25270 */
[----:B------:R-:W-:-:S04]  /*6c20*/  IMAD.MOV.U32 R5, RZ, RZ, 0x4100 ;  /* 0x00004100ff057424 */ /* 0x000fc800078e00ff */
[----:B------:R1:W-:Y:S08]  /*6c30*/  SYNCS.ARRIVE.TRANS64 RZ, [R16+URZ+0x30810], R5 ;  /* 0x0308100510ff79a7 */ /* 0x0003f0000800003f */
[----:B------:R-:W-:Y:S05]  /*6c40*/  @!P1 BRA `(.L_x_1508) ;  /* 0x0000000000049947 */ /* 0x000fea0003800000 */
[----:B------:R-:W-:Y:S01]  /*6c50*/  BPT.TRAP 0x1 ;  /* 0x000000040000795c */ /* 0x000fe20000300000 */
.L_x_1508:
        /* <DEDUP_REMOVED lines=37> */
.L_x_1500:
[----:B------:R-:W3:Y:S02]  /*6eb0*/  LDL.LU R4, [R1+0x4] ;  /* 0x0000040001047983 */ /* 0x000ee40000300800 */
[----:B---3--:R-:W-:Y:S02]  /*6ec0*/  ISETP.NE.AND P1, PT, R4, RZ, PT ;  /* 0x000000ff0400720c */ /* 0x008fe40003f25270 */
[----:B------:R1:W5:Y:S11]  /*6ed0*/  LDL R4, [R1] ;  /* 0x0000000001047983 */ /* 0x0003760000100800 */
[----:B-1----:R-:W-:Y:S05]  /*6ee0*/  @!P1 BRA `(.L_x_1499) ;  /* 0x0000000400489947 */ /* 0x002fea0003800000 */
[----:B------:R-:W-:-:S04]  /*6ef0*/  SHF.L.U32 R13, R11, 0x1f, RZ ;  /* 0x0000001f0b0d7819 */ /* 0x000fc800000006ff */
[----:B------:R-:W1:Y:S02]  /*6f00*/  SYNCS.PHASECHK.TRANS64.TRYWAIT P1, [R16+URZ+0x30840], R13 ;  /* 0x0308400d100075a7 */ /* 0x000e64000802017f */
[----:B-1----:R-:W-:Y:S05]  /*6f10*/  @!P1 BRA `(.L_x_1510) ;  /* 0x0000000c00749947 */ /* 0x002fea0003800000 */
.L_x_1531:
[----:B------:R-:W-:Y:S05]  /*6f20*/  @P0 BRA `(.L_x_1511) ;  /* 0x0000000000140947 */ /* 0x000fea0003800000 */
[----:B------:R-:W-:Y:S01]  /*6f30*/  ISETP.NE.AND P1, PT, R6, RZ, PT ;  /* 0x000000ff0600720c */ /* 0x000fe20003f25270 */
[----:B--2---:R-:W-:-:S04]  /*6f40*/  IMAD.MOV.U32 R5, RZ, RZ, 0x4100 ;  /* 0x00004100ff057424 */ /* 0x004fc800078e00ff */
[----:B------:R3:W-:Y:S08]  /*6f50*/  SYNCS.ARRIVE.TRANS64 RZ, [R16+URZ+0x30830], R5 ;  /* 0x0308300510ff79a7 */ /* 0x0007f0000800003f */
[----:B------:R-:W-:Y:S05]  /*6f60*/  @!P1 BRA `(.L_x_1511) ;  /* 0x0000000000049947 */ /* 0x000fea0003800000 */
[----:B------:R-:W-:Y:S01]  /*6f70*/  BPT.TRAP 0x1 ;  /* 0x000000040000795c */ /* 0x000fe20000300000 */
.L_x_1511:
        /* <DEDUP_REMOVED lines=33> */
.L_x_1532:
[----:B------:R-:W-:Y:S05]  /*7190*/  @P0 BRA `(.L_x_1513) ;  /* 0x0000000000140947 */ /* 0x000fea0003800000 */
[----:B------:R-:W-:Y:S01]  /*71a0*/  ISETP.NE.AND P0, PT, R6, RZ, PT ;  /* 0x000000ff0600720c */ /* 0x000fe20003f05270 */
[----:B------:R-:W-:-:S04]  /*71b0*/  IMAD.MOV.U32 R5, RZ, RZ, 0x4100 ;  /* 0x00004100ff057424 */ /* 0x000fc800078e00ff */
[----:B------:R3:W-:Y:S08]  /*71c0*/  SYNCS.ARRIVE.TRANS64 RZ, [R16+URZ+0x30818], R5 ;  /* 0x0308180510ff79a7 */ /* 0x0007f0000800003f */
[----:B------:R-:W-:Y:S05]  /*71d0*/  @!P0 BRA `(.L_x_1513) ;  /* 0x0000000000048947 */ /* 0x000fea0003800000 */
[----:B------:R-:W-:Y:S01]  /*71e0*/  BPT.TRAP 0x1 ;  /* 0x000000040000795c */ /* 0x000fe20000300000 */
.L_x_1513:
        /* <DEDUP_REMOVED lines=34> */
.L_x_1499:
[----:B------:R-:W3:Y:S01]  /*7410*/  S2R R0, SR_TID.X ;  /* 0x0000000000007919 */ /* 0x000ee20000002100 */
[----:B------:R-:W-:Y:S01]  /*7420*/  IMAD R3, R19, 0x8, R16 ;  /* 0x0000000813037824 */ /* 0x000fe200078e0210 */
[----:B---3--:R-:W-:Y:S02]  /*7430*/  LOP3.LUT R2, R0, 0x7f, RZ, 0xc0, !PT ;  /* 0x0000007f00027812 */ /* 0x008fe400078ec0ff */
[----:B------:R-:W-:Y:S02]  /*7440*/  SHF.L.U32 R0, R11, 0x1f, RZ ;  /* 0x0000001f0b007819 */ /* 0x000fe400000006ff */
[----:B------:R-:W-:Y:S02]  /*7450*/  ISETP.NE.AND P1, PT, R2, RZ, PT ;  /* 0x000000ff0200720c */ /* 0x000fe40003f25270 */
[----:B------:R-:W3:Y:S02]  /*7460*/  SYNCS.PHASECHK.TRANS64.TRYWAIT P0, [R3+URZ+0x30840], R0 ;  /* 0x03084000030075a7 */ /* 0x000ee4000800017f */
[----:B---3--:R-:W-:Y:S09]  /*7470*/  @!P0 BRA `(.L_x_1514) ;  /* 0x0000000800448947 */ /* 0x008ff20003800000 */
.L_x_1533:
[----:B------:R-:W-:Y:S05]  /*7480*/  @P1 BRA `(.L_x_1515) ;  /* 0x0000000000181947 */ /* 0x000fea0003800000 */
[----:B------:R-:W1:Y:S01]  /*7490*/  S2R R2, SR_TID.X ;  /* 0x0000000000027919 */ /* 0x000e620000002100 */
[----:B---3--:R-:W-:-:S04]  /*74a0*/  IMAD.MOV.U32 R0, RZ, RZ, 0x4100 ;  /* 0x00004100ff007424 */ /* 0x008fc800078e00ff */
[----:B------:R3:W-:Y:S01]  /*74b0*/  SYNCS.ARRIVE.TRANS64 RZ, [R3+URZ+0x30830], R0 ;  /* 0x0308300003ff79a7 */ /* 0x0007e2000800003f */
[----:B-1----:R-:W-:-:S13]  /*74c0*/  LOP3.LUT P0, RZ, R2, 0x1f, RZ, 0xc0, !PT ;  /* 0x0000001f02ff7812 */ /* 0x002fda000780c0ff */
[----:B---3--:R-:W-:Y:S05]  /*74d0*/  @!P0 BRA `(.L_x_1515) ;  /* 0x0000000000048947 */ /* 0x008fea0003800000 */
[----:B------:R-:W-:Y:S01]  /*74e0*/  BPT.TRAP 0x1 ;  /* 0x000000040000795c */ /* 0x000fe20000300000 */
.L_x_1515:
        /* <DEDUP_REMOVED lines=40> */
.L_x_1496:
[----:B------:R-:W-:Y:S05]  /*7770*/  BSYNC B0 ;  /* 0x0000000000007941 */ /* 0x000fea0003800000 */
.L_x_1494:
[----:B------:R-:W-:-:S03]  /*7780*/  UMOV UR7, 0xffffffff ;  /* 0xffffffff00077882 */ /* 0x000fc60000000000 */
[----:B------:R-:W-:Y:S05]  /*7790*/  BRA.DIV UR7, `(.L_x_1516) ;  /* 0x0000000607907947 */ /* 0x000fea000b800000 */
[----:B------:R-:W-:-:S13]  /*77a0*/  ELECT P6, URZ, PT ;  /* 0x00000000003f782f */ /* 0x000fda00038c0000 */
.L_x_1536:
[----:B------:R-:W-:Y:S05]  /*77b0*/  @!P6 BRA `(.L_x_1446) ;  /* 0x000000000084e947 */ /* 0x000fea0003800000 */
[----:B------:R-:W-:-:S06]  /*77c0*/  ULOP3.LUT UR7, UR38, 0x2, URZ, 0xfc, !UPT ;  /* 0x0000000226077892 */ /* 0x000fcc000f8efc3f */
[----:B------:R-:W-:-:S05]  /*77d0*/  IMAD.U32 R2, RZ, RZ, UR7 ;  /* 0x00000007ff027e24 */ /* 0x000fca000f8e00ff */
[----:B------:R-:W-:-:S13]  /*77e0*/  ISETP.NE.AND P2, PT, R2, 0x3, PT ;  /* 0x000000030200780c */ /* 0x000fda0003f45270 */
[----:B------:R-:W-:Y:S05]  /*77f0*/  @!P2 BRA `(.L_x_1517) ;  /* 0x000000000004a947 */ /* 0x000fea0003800000 */
[----:B------:R-:W-:Y:S01]  /*7800*/  BPT.TRAP 0x1 ;  /* 0x000000040000795c */ /* 0x000fe20000300000 */
.L_x_1517:
        /* <DEDUP_REMOVED lines=15> */
.L_x_1537:
[----:B------:R-:W2:Y:S02]  /*7900*/  SYNCS.PHASECHK.TRANS64.TRYWAIT P0, [R3+URZ], R2 ;  /* 0x00000002030075a7 */ /* 0x000ea4000800017f */
[----:B--2---:R-:W-:Y:S05]  /*7910*/  @!P0 BRA `(.L_x_1519) ;  /* 0x0000000400648947 */ /* 0x004fea0003800000 */
.L_x_1538:
[----:B------:R-:W-:Y:S05]  /*7920*/  @!P2 BRA `(.L_x_1520) ;  /* 0x000000000004a947 */ /* 0x000fea0003800000 */
[----:B------:R-:W-:Y:S01]  /*7930*/  BPT.TRAP 0x1 ;  /* 0x000000040000795c */ /* 0x000fe20000300000 */
.L_x_1520:
[----:B--2---:R-:W-:-:S04]  /*7940*/  VIADD R3, R7, 0x30840 ;  /* 0x0003084007037836 */ /* 0x004fc80000000000 */
[----:B------:R-:W-:-:S04]  /*7950*/  IMAD R0, R0, 0x8, R3 ;  /* 0x0000000800007824 */ /* 0x000fc800078e0203 */
[----:B------:R-:W2:Y:S02]  /*7960*/  SYNCS.PHASECHK.TRANS64.TRYWAIT P0, [R0+URZ], R5 ;  /* 0x00000005000075a7 */ /* 0x000ea4000800017f */
[----:B--2---:R-:W-:Y:S05]  /*7970*/  @!P0 BRA `(.L_x_1521) ;  /* 0x0000000400608947 */ /* 0x004fea0003800000 */
.L_x_1539:
[----:B------:R-:W-:-:S07]  /*7980*/  IMAD R3, R4, 0x8, R3 ;  /* 0x0000000804037824 */ /* 0x000fce00078e0203 */
.L_x_1522:
[----:B---3--:R3:W4:Y:S02]  /*7990*/  SYNCS.PHASECHK.TRANS64.TRYWAIT P0, [R3+URZ], R2 ;  /* 0x00000002030075a7 */ /* 0x008724000800017f */
[----:B----4-:R-:W-:Y:S05]  /*79a0*/  @!P0 NANOSLEEP.SYNCS 0x989680 ;  /* 0x009896800000895d */ /* 0x010fea0003900000 */
[----:B------:R-:W4:Y:S02]  /*79b0*/  @!P0 SYNCS.PHASECHK.TRANS64 P0, [R3+URZ], R2 ;  /* 0x00000002030085a7 */ /* 0x000f24000800007f */
[----:B----4-:R-:W-:Y:S05]  /*79c0*/  @!P0 BRA `(.L_x_1522) ;  /* 0xfffffffc00f08947 */ /* 0x010fea000383ffff */
.L_x_1446:
[----:B------:R-:W-:Y:S05]  /*79d0*/  BSYNC B6 ;  /* 0x0000000000067941 */ /* 0x000fea0003800000 */
.L_x_1443:
[----:B------:R-:W-:Y:S05]  /*79e0*/  EXIT ;  /* 0x000000000000794d */ /* 0x000fea0003800000 */
.L_x_1453:
[----:B------:R-:W-:Y:S02]  /*79f0*/  IMAD.MOV.U32 R12, RZ, RZ, RZ ;  /* 0x000000ffff0c7224 */ /* 0x000fe400078e00ff */
[----:B------:R-:W-:Y:S02]  /*7a00*/  IMAD.MOV.U32 R11, RZ, RZ, 0x1f ;  /* 0x0000001fff0b7424 */ /* 0x000fe400078e00ff */
[----:B------:R-:W-:-:S07]  /*7a10*/  IMAD.MOV.U32 R15, RZ, RZ, -0x1 ;  /* 0xffffffffff0f7424 */ /* 0x000fce00078e00ff */
[----:B------:R-:W-:Y:S05]  /*7a20*/  WARPSYNC.COLLECTIVE R15, `(.L_x_1523) ;  /* 0x000000000f087348 */ /* 0x000fea0003c00000 */
[----:B------:R1:W2:Y:S02]  /*7a30*/  SHFL.IDX P6, R14, R13, R12, R11 ;  /* 0x0000000c0d0e7389 */ /* 0x0002a400000c000b */
[----:B-12---:R-:W-:Y:S01]  /*7a40*/  ENDCOLLECTIVE ;  /* 0x000000000000791b */ /* 0x006fe20003800000 */
.L_x_1523:
[----:B------:R-:W-:Y:S05]  /*7a50*/  BRA `(.L_x_1524) ;  /* 0xffffff9400c87947 */ /* 0x000fea000383ffff */
.L_x_1455:
[----:B--2---:R2:W3:Y:S02]  /*7a60*/  SYNCS.PHASECHK.TRANS64.TRYWAIT P0, [R229+URZ+0x30800], R8 ;  /* 0x03080008e50075a7 */ /* 0x0044e4000800017f */
[----:B---3--:R-:W-:Y:S05]  /*7a70*/  @!P0 NANOSLEEP.SYNCS 0x989680 ;  /* 0x009896800000895d */ /* 0x008fea0003900000 */
[----:B------:R-:W3:Y:S02]  /*7a80*/  @!P0 SYNCS.PHASECHK.TRANS64 P0, [R229+URZ+0x30800], R8 ;  /* 0x03080008e50085a7 */ /* 0x000ee4000800007f */
[----:B---3--:R-:W-:Y:S05]  /*7a90*/  @!P0 BRA `(.L_x_1455) ;  /* 0xfffffffc00f08947 */ /* 0x008fea000383ffff */
[----:B------:R-:W-:Y:S05]  /*7aa0*/  BRA `(.L_x_1454) ;  /* 0xffffff9800107947 */ /* 0x000fea000383ffff */
.L_x_1459:
[----:B---3--:R3:W4:Y:S02]  /*7ab0*/  SYNCS.PHASECHK.TRANS64.TRYWAIT P0, [R0+URZ+0x30810], R9 ;  /* 0x03081009000075a7 */ /* 0x008724000800017f */
[----:B----4-:R-:W-:Y:S05]  /*7ac0*/  @!P0 NANOSLEEP.SYNCS 0x989680 ;  /* 0x009896800000895d */ /* 0x010fea0003900000 */
[----:B------:R-:W4:Y:S02]  /*7ad0*/  @!P0 SYNCS.PHASECHK.TRANS64 P0, [R0+URZ+0x30810], R9 ;  /* 0x03081009000085a7 */ /* 0x000f24000800007f */
[----:B----4-:R-:W-:Y:S05]  /*7ae0*/  @!P0 BRA `(.L_x_1459) ;  /* 0xfffffffc00f08947 */ /* 0x010fea000383ffff */
[----:B------:R-:W-:Y:S05]  /*7af0*/  BRA `(.L_x_1458) ;  /* 0xffffff9c00ac7947 */ /* 0x000fea000383ffff */
.L_x_1463:
[----:B------:R1:W1:Y:S02]  /*7b00*/  SYNCS.PHASECHK.TRANS64.TRYWAIT P0, [R0+URZ+0x30830], R9 ;  /* 0x03083009000075a7 */ /* 0x000264000800017f */
[----:B-1----:R-:W-:Y:S05]  /*7b10*/  @!P0 NANOSLEEP.SYNCS 0x989680 ;  /* 0x009896800000895d */ /* 0x002fea0003900000 */
[----:B------:R-:W1:Y:S02]  /*7b20*/  @!P0 SYNCS.PHASECHK.TRANS64 P0, [R0+URZ+0x30830], R9 ;  /* 0x03083009000085a7 */ /* 0x000e64000800007f */
[----:B-1----:R-:W-:Y:S05]  /*7b30*/  @!P0 BRA `(.L_x_1463) ;  /* 0xfffffffc00f08947 */ /* 0x002fea000383ffff */
[----:B------:R-:W-:Y:S05]  /*7b40*/  BRA `(.L_x_1462) ;  /* 0xffffffa400047947 */ /* 0x000fea000383ffff */
.L_x_1497:
[----:B-1----:R1:W2:Y:S02]  /*7b50*/  SYNCS.PHASECHK.TRANS64.TRYWAIT P0, [R16+URZ+0x30820], R3 ;  /* 0x03082003100075a7 */ /* 0x0022a4000800017f */
[----:B--2---:R-:W-:Y:S05]  /*7b60*/  @!P0 NANOSLEEP.SYNCS 0x989680 ;  /* 0x009896800000895d */ /* 0x004fea0003900000 */
[----:B------:R-:W2:Y:S02]  /*7b70*/  @!P0 SYNCS.PHASECHK.TRANS64 P0, [R16+URZ+0x30820], R3 ;  /* 0x03082003100085a7 */ /* 0x000ea4000800007f */
[----:B--2---:R-:W-:Y:S05]  /*7b80*/  @!P0 BRA `(.L_x_1497) ;  /* 0xfffffffc00f08947 */ /* 0x004fea000383ffff */
[----:B------:R-:W-:Y:S05]  /*7b90*/  BRA `(.L_x_1525) ;  /* 0xffffffe000647947 */ /* 0x000fea000383ffff */
.L_x_1501:
[----:B-1----:R1:W3:Y:S02]  /*7ba0*/  SYNCS.PHASECHK.TRANS64.TRYWAIT P1, [R16+URZ+0x30840], R21 ;  /* 0x03084015100075a7 */ /* 0x0022e4000802017f */
[----:B---3--:R-:W-:Y:S05]  /*7bb0*/  @!P1 NANOSLEEP.SYNCS 0x989680 ;  /* 0x009896800000995d */ /* 0x008fea0003900000 */
[----:B------:R-:W3:Y:S02]  /*7bc0*/  @!P1 SYNCS.PHASECHK.TRANS64 P1, [R16+URZ+0x30840], R21 ;  /* 0x03084015100095a7 */ /* 0x000ee4000802007f */
[----:B---3--:R-:W-:Y:S05]  /*7bd0*/  @!P1 BRA `(.L_x_1501) ;  /* 0xfffffffc00f09947 */ /* 0x008fea000383ffff */
[----:B------:R-:W-:Y:S05]  /*7be0*/  BRA `(.L_x_1526) ;  /* 0xffffffe800207947 */ /* 0x000fea000383ffff */
.L_x_1503:
[----:B--2---:R2:W3:Y:S02]  /*7bf0*/  SYNCS.PHASECHK.TRANS64.TRYWAIT P1, [R16+URZ+0x30828], R21 ;  /* 0x03082815100075a7 */ /* 0x0044e4000802017f */
[----:B---3--:R-:W-:Y:S05]  /*7c00*/  @!P1 NANOSLEEP.SYNCS 0x989680 ;  /* 0x009896800000995d */ /* 0x008fea0003900000 */
[----:B------:R-:W3:Y:S02]  /*7c10*/  @!P1 SYNCS.PHASECHK.TRANS64 P1, [R16+URZ+0x30828], R21 ;  /* 0x03082815100095a7 */ /* 0x000ee4000802007f */
[----:B---3--:R-:W-:Y:S05]  /*7c20*/  @!P1 BRA `(.L_x_1503) ;  /* 0xfffffffc00f09947 */ /* 0x008fea000383ffff */
[----:B------:R-:W-:Y:S05]  /*7c30*/  BRA `(.L_x_1527) ;  /* 0xffffffe800b47947 */ /* 0x000fea000383ffff */
.L_x_1505:
[----:B---3--:R3:W4:Y:S02]  /*7c40*/  SYNCS.PHASECHK.TRANS64.TRYWAIT P1, [R16+URZ+0x30848], R21 ;  /* 0x03084815100075a7 */ /* 0x008724000802017f */
[----:B----4-:R-:W-:Y:S05]  /*7c50*/  @!P1 NANOSLEEP.SYNCS 0x989680 ;  /* 0x009896800000995d */ /* 0x010fea0003900000 */
[----:B------:R-:W4:Y:S02]  /*7c60*/  @!P1 SYNCS.PHASECHK.TRANS64 P1, [R16+URZ+0x30848], R21 ;  /* 0x03084815100095a7 */ /* 0x000f24000802007f */
[----:B----4-:R-:W-:Y:S05]  /*7c70*/  @!P1 BRA `(.L_x_1505) ;  /* 0xfffffffc00f09947 */ /* 0x010fea000383ffff */
[----:B------:R-:W-:Y:S05]  /*7c80*/  BRA `(.L_x_1528) ;  /* 0xffffffec00487947 */ /* 0x000fea000383ffff */
.L_x_1507:
[----:B------:R-:W-:-:S07]  /*7c90*/  SHF.L.U32 R5, R11, 0x1f, RZ ;  /* 0x0000001f0b057819 */ /* 0x000fce00000006ff */
.L_x_1529:
[----:B------:R1:W1:Y:S02]  /*7ca0*/  SYNCS.PHASECHK.TRANS64.TRYWAIT P1, [R16+URZ+0x30820], R5 ;  /* 0x03082005100075a7 */ /* 0x000264000802017f */
[----:B-1----:R-:W-:Y:S05]  /*7cb0*/  @!P1 NANOSLEEP.SYNCS 0x989680 ;  /* 0x009896800000995d */ /* 0x002fea0003900000 */
[----:B------:R-:W1:Y:S02]  /*7cc0*/  @!P1 SYNCS.PHASECHK.TRANS64 P1, [R16+URZ+0x30820], R5 ;  /* 0x03082005100095a7 */ /* 0x000e64000802007f */
[----:B-1----:R-:W-:Y:S05]  /*7cd0*/  @!P1 BRA `(.L_x_1529) ;  /* 0xfffffffc00f09947 */ /* 0x002fea000383ffff */
[----:B------:R-:W-:Y:S05]  /*7ce0*/  BRA `(.L_x_1530) ;  /* 0xffffffec00c47947 */ /* 0x000fea000383ffff */
.L_x_1510:
[----:B-1----:R1:W3:Y:S02]  /*7cf0*/  SYNCS.PHASECHK.TRANS64.TRYWAIT P1, [R16+URZ+0x30840], R13 ;  /* 0x0308400d100075a7 */ /* 0x0022e4000802017f */
[----:B---3--:R-:W-:Y:S05]  /*7d00*/  @!P1 NANOSLEEP.SYNCS 0x989680 ;  /* 0x009896800000995d */ /* 0x008fea0003900000 */
[----:B------:R-:W3:Y:S02]  /*7d10*/  @!P1 SYNCS.PHASECHK.TRANS64 P1, [R16+URZ+0x30840], R13 ;  /* 0x0308400d100095a7 */ /* 0x000ee4000802007f */
[----:B---3--:R-:W-:Y:S05]  /*7d20*/  @!P1 BRA `(.L_x_1510) ;  /* 0xfffffffc00f09947 */ /* 0x008fea000383ffff */
[----:B------:R-:W-:Y:S05]  /*7d30*/  BRA `(.L_x_1531) ;  /* 0xfffffff000787947 */ /* 0x000fea000383ffff */
.L_x_1512:
[----:B--2---:R2:W3:Y:S02]  /*7d40*/  SYNCS.PHASECHK.TRANS64.TRYWAIT P1, [R16+URZ+0x30828], R13 ;  /* 0x0308280d100075a7 */ /* 0x0044e4000802017f */
[----:B---3--:R-:W-:Y:S05]  /*7d50*/  @!P1 NANOSLEEP.SYNCS 0x989680 ;  /* 0x009896800000995d */ /* 0x008fea0003900000 */
[----:B------:R-:W3:Y:S02]  /*7d60*/  @!P1 SYNCS.PHASECHK.TRANS64 P1, [R16+URZ+0x30828], R13 ;  /* 0x0308280d100095a7 */ /* 0x000ee4000802007f */
[----:B---3--:R-:W-:Y:S05]  /*7d70*/  @!P1 BRA `(.L_x_1512) ;  /* 0xfffffffc00f09947 */ /* 0x008fea000383ffff */
[----:B------:R-:W-:Y:S05]  /*7d80*/  BRA `(.L_x_1532) ;  /* 0xfffffff400007947 */ /* 0x000fea000383ffff */
.L_x_1514:
[----:B---3--:R3:W1:Y:S02]  /*7d90*/  SYNCS.PHASECHK.TRANS64.TRYWAIT P0, [R3+URZ+0x30840], R0 ;  /* 0x03084000030075a7 */ /* 0x008664000800017f */
[----:B-1----:R-:W-:Y:S05]  /*7da0*/  @!P0 NANOSLEEP.SYNCS 0x989680 ;  /* 0x009896800000895d */ /* 0x002fea0003900000 */
[----:B------:R-:W1:Y:S02]  /*7db0*/  @!P0 SYNCS.PHASECHK.TRANS64 P0, [R3+URZ+0x30840], R0 ;  /* 0x03084000030085a7 */ /* 0x000e64000800007f */
[----:B-1----:R-:W-:Y:S05]  /*7dc0*/  @!P0 BRA `(.L_x_1514) ;  /* 0xfffffffc00f08947 */ /* 0x002fea000383ffff */
[----:B------:R-:W-:Y:S05]  /*7dd0*/  BRA `(.L_x_1533) ;  /* 0xfffffff400a87947 */ /* 0x000fea000383ffff */
.L_x_1516:
[----:B------:R-:W-:Y:S01]  /*7de0*/  BSSY B0, `(.L_x_1534) ;  /* 0x0000006000007945 */ /* 0x000fe20003800000 */
[----:B------:R-:W-:-:S07]  /*7df0*/  IMAD.MOV.U32 R15, RZ, RZ, -0x1 ;  /* 0xffffffffff0f7424 */ /* 0x000fce00078e00ff */
[----:B------:R-:W-:Y:S05]  /*7e00*/  WARPSYNC.COLLECTIVE R15, `(.L_x_1535) ;  /* 0x000000000f0c7348 */ /* 0x000fea0003c00000 */
[----:B------:R-:W-:Y:S02]  /*7e10*/  ELECT P6, UR62, PT ;  /* 0x00000000003e782f */ /* 0x000fe400038c0000 */
[----:B------:R-:W-:Y:S01]  /*7e20*/  MOV R14, UR62 ;  /* 0x0000003e000e7c02 */ /* 0x000fe20008000f00 */
[----:B------:R-:W-:Y:S10]  /*7e30*/  ENDCOLLECTIVE ;  /* 0x000000000000791b */ /* 0x000ff40003800000 */
.L_x_1535:
[----:B------:R-:W-:Y:S05]  /*7e40*/  BSYNC B0 ;  /* 0x0000000000007941 */ /* 0x000fea0003800000 */
.L_x_1534:
[----:B------:R-:W-:Y:S05]  /*7e50*/  BRA `(.L_x_1536) ;  /* 0xfffffff800547947 */ /* 0x000fea000383ffff */
.L_x_1518:
[----:B-1----:R1:W2:Y:S02]  /*7e60*/  SYNCS.PHASECHK.TRANS64.TRYWAIT P0, [R6+URZ], R5 ;  /* 0x00000005060075a7 */ /* 0x0022a4000800017f */
[----:B--2---:R-:W-:Y:S05]  /*7e70*/  @!P0 NANOSLEEP.SYNCS 0x989680 ;  /* 0x009896800000895d */ /* 0x004fea0003900000 */
[----:B------:R-:W2:Y:S02]  /*7e80*/  @!P0 SYNCS.PHASECHK.TRANS64 P0, [R6+URZ], R5 ;  /* 0x00000005060085a7 */ /* 0x000ea4000800007f */
[----:B--2---:R-:W-:Y:S05]  /*7e90*/  @!P0 BRA `(.L_x_1518) ;  /* 0xfffffffc00f08947 */ /* 0x004fea000383ffff */
[----:B------:R-:W-:Y:S05]  /*7ea0*/  BRA `(.L_x_1537) ;  /* 0xfffffff800947947 */ /* 0x000fea000383ffff */
.L_x_1519:
[----:B--2---:R2:W3:Y:S02]  /*7eb0*/  SYNCS.PHASECHK.TRANS64.TRYWAIT P0, [R3+URZ], R2 ;  /* 0x00000002030075a7 */ /* 0x0044e4000800017f */
[----:B---3--:R-:W-:Y:S05]  /*7ec0*/  @!P0 NANOSLEEP.SYNCS 0x989680 ;  /* 0x009896800000895d */ /* 0x008fea0003900000 */
[----:B------:R-:W3:Y:S02]  /*7ed0*/  @!P0 SYNCS.PHASECHK.TRANS64 P0, [R3+URZ], R2 ;  /* 0x00000002030085a7 */ /* 0x000ee4000800007f */
[----:B---3--:R-:W-:Y:S05]  /*7ee0*/  @!P0 BRA `(.L_x_1519) ;  /* 0xfffffffc00f08947 */ /* 0x008fea000383ffff */
[----:B------:R-:W-:Y:S05]  /*7ef0*/  BRA `(.L_x_1538) ;  /* 0xfffffff800887947 */ /* 0x000fea000383ffff */
.L_x_1521:
[----:B--2---:R2:W3:Y:S02]  /*7f00*/  SYNCS.PHASECHK.TRANS64.TRYWAIT P0, [R0+URZ], R5 ;  /* 0x00000005000075a7 */ /* 0x0044e4000800017f */
[----:B---3--:R-:W-:Y:S05]  /*7f10*/  @!P0 NANOSLEEP.SYNCS 0x989680 ;  /* 0x009896800000895d */ /* 0x008fea0003900000 */
[----:B------:R-:W3:Y:S02]  /*7f20*/  @!P0 SYNCS.PHASECHK.TRANS64 P0, [R0+URZ], R5 ;  /* 0x00000005000085a7 */ /* 0x000ee4000800007f */
[----:B---3--:R-:W-:Y:S05]  /*7f30*/  @!P0 BRA `(.L_x_1521) ;  /* 0xfffffffc00f08947 */ /* 0x008fea000383ffff */
[----:B------:R-:W-:Y:S05]  /*7f40*/  BRA `(.L_x_1539) ;  /* 0xfffffff8008c7947 */ /* 0x000fea000383ffff */
.L_x_1540:
        /* <DEDUP_REMOVED lines=11> */
.L_x_3695:


//--------------------- .text._ZN7cutlass13device_kernelIN5flash11enable_sm90INS1_16FlashAttnBwdSm90INS1_25CollectiveMainloopBwdSm90ILi2ELi2ELi2EN4cute5tupleIJNS5_1CILi1EEES8_S8_EEENS6_IJNS7_ILi64EEENS7_ILi128EEESB_EEENS_10bfloat16_tEfNS_4arch4Sm90ELb0ELb1ELb0ELb0ELb1ELb1ELb0ELb0ELi2ELi1ELi2ELi1ELb0EEENS1_24CollectiveEpilogueBwdGQAISC_fSF_Li256ELb0ELb1EEENS1_19SingleTileSchedulerILb0ELb0ELb0ELi128EEEEEEEEEvNT_6ParamsE --------------------------
	.section	.text._ZN7cutlass13device_kernelIN5flash11enable_sm90INS1_16FlashAttnBwdSm90INS1_25CollectiveMainloopBwdSm90ILi2ELi2ELi2EN4cute5tupleIJNS5_1CILi1EEES8_S8_EEENS6_IJNS7_ILi64EEENS7_ILi128EEESB_EEENS_10bfloat16_tEfNS_4arch4Sm90ELb0ELb1ELb0ELb0ELb1ELb1ELb0ELb0ELi2ELi1ELi2ELi1ELb0EEENS1_24CollectiveEpilogueBwdGQAISC_fSF_Li256ELb0ELb1EEENS1_19SingleTileSchedulerILb0ELb0ELb0ELi128EEEEEEEEEvNT_6ParamsE,"ax",@progbits
	.align	128
.text._ZN7cutlass13device_kernelIN5flash11enable_sm90INS1_16FlashAttnBwdSm90INS1_25CollectiveMainloopBwdSm90ILi2ELi2ELi2EN4cute5tupleIJNS5_1CILi1EEES8_S8_EEENS6_IJNS7_ILi64EEENS7_ILi128EEESB_EEENS_10bfloat16_tEfNS_4arch4Sm90ELb0ELb1ELb0ELb0ELb1ELb1ELb0ELb0ELi2ELi1ELi2ELi1ELb0EEENS1_24CollectiveEpilogueBwdGQAISC_fSF_Li256ELb0ELb1EEENS1_19SingleTileSchedulerILb0ELb0ELb0ELi128EEEEEEEEEvNT_6ParamsE:
        .type           _ZN7cutlass13device_kernelIN5flash11enable_sm90INS1_16FlashAttnBwdSm90INS1_25CollectiveMainloopBwdSm90ILi2ELi2ELi2EN4cute5tupleIJNS5_1CILi1EEES8_S8_EEENS6_IJNS7_ILi64EEENS7_ILi128EEESB_EEENS_10bfloat16_tEfNS_4arch4Sm90ELb0ELb1ELb0ELb0ELb1ELb1ELb0ELb0ELi2ELi1ELi2ELi1ELb0EEENS1_24CollectiveEpilogueBwdGQAISC_fSF_Li256ELb0ELb1EEENS1_19SingleTileSchedulerILb0ELb0ELb0ELi128EEEEEEEEEvNT_6ParamsE,@function
        .size           _ZN7cutlass13device_kernelIN5flash11enable_sm90INS1_16FlashAttnBwdSm90INS1_25CollectiveMainloopBwdSm90ILi2ELi2ELi2EN4cute5tupleIJNS5_1CILi1EEES8_S8_EEENS6_IJNS7_ILi64EEENS7_ILi128EEESB_EEENS_10bfloat16_tEfNS_4arch4Sm90ELb0ELb1ELb0ELb0ELb1ELb1ELb0ELb0ELi2ELi1ELi2ELi1ELb0EEENS1_24CollectiveEpilogueBwdGQAISC_fSF_Li256ELb0ELb1EEENS1_19SingleTileSchedulerILb0ELb0ELb0ELi128EEEEEEEEEvNT_6ParamsE,(.L_x_3696 - _ZN7cutlass13device_kernelIN5flash11enable_sm90INS1_16FlashAttnBwdSm90INS1_25CollectiveMainloopBwdSm90ILi2ELi2ELi2EN4cute5tupleIJNS5_1CILi1EEES8_S8_EEENS6_IJNS7_ILi64EEENS7_ILi128EEESB_EEENS_10bfloat16_tEfNS_4arch4Sm90ELb0ELb1ELb0ELb0ELb1ELb1ELb0ELb0ELi2ELi1ELi2ELi1ELb0EEENS1_24CollectiveEpilogueBwdGQAISC_fSF_Li256ELb0ELb1EEENS1_19SingleTileSchedulerILb0ELb0ELb0ELi128EEEEEEEEEvNT_6ParamsE)
        .other          _ZN7cutlass13device_kernelIN5flash11enable_sm90INS1_16FlashAttnBwdSm90INS1_25CollectiveMainloopBwdSm90ILi2ELi2ELi2EN4cute5tupleIJNS5_1CILi1EEES8_S8_EEENS6_IJNS7_ILi64EEENS7_ILi128EEESB_EEENS_10bfloat16_tEfNS_4arch4Sm90ELb0ELb1ELb0ELb0ELb1ELb1ELb0ELb0ELi2ELi1ELi2ELi1ELb0EEENS1_24CollectiveEpilogueBwdGQAISC_fSF_Li256ELb0ELb1EEENS1_19SingleTileSchedulerILb0ELb0ELb0ELi128EEEEEEEEEvNT_6ParamsE,@"STO_CUDA_ENTRY STV_DEFAULT"
_ZN7cutlass13device_kernelIN5flash11enable_sm90INS1_16FlashAttnBwdSm90INS1_25CollectiveMainloopBwdSm90ILi2ELi2ELi2EN4cute5tupleIJNS5_1CILi1EEES8_S8_EEENS6_IJNS7_ILi64EEENS7_ILi128EEESB_EEENS_10bfloat16_tEfNS_4arch4Sm90ELb0ELb1ELb0ELb0ELb1ELb1ELb0ELb0ELi2ELi1ELi2ELi1ELb0EEENS1_24CollectiveEpilogueBwdGQAISC_fSF_Li256ELb0ELb1EEENS1_19SingleTileSchedulerILb0ELb0ELb0ELi128EEEEEEEEEvNT_6ParamsE:
        /* <DEDUP_REMOVED lines=24> */
.L_x_1542:
[----:B------:R-:W-:Y:S05]  /*0180*/  BSYNC B0 ;  /* 0x0000000000007941 */ /* 0x000fea0003800000 */
.L_x_1541:
        /* <DEDUP_REMOVED lines=37> */
.L_x_1543:
        /* <DEDUP_REMOVED lines=22> */
.L_x_1544:
[----:B------:R-:W-:Y:S01]  /*0540*/  PLOP3.LUT P0, PT, PT, PT, UP0, 0x80, 0x0 ;  /* 0x000000000000781c */ /* 0x000fe20003f0f008 */
[----:B------:R-:W-:Y:S01]  /*0550*/  NOP ;  /* 0x0000000000007918 */ /* 0x000fe20000000000 */
[----:B------:R-:W-:Y:S01]  /*0560*/  ULDC.64 UR46, c[0x0][0x208] ;  /* 0x00008200002e7ab9 */ /* 0x000fe20000000a00 */
[----:B------:R-:W-:Y:S01]  /*0570*/  BSSY B6, `(.L_x_1545) ;  /* 0x0000885000067945 */ /* 0x000fe20003800000 */
[----:B-12-4-:R-:W-:Y:S09]  /*0580*/  BAR.SYNC.DEFER_BLOCKING 0x0 ;  /* 0x0000000000007b1d */ /* 0x016ff20000010000 */
[----:B------:R-:W-:Y:S05]  /*0590*/  @!P0 BRA `(.L_x_1546) ;  /* 0x0000004800b48947 */ /* 0x000fea0003800000 */
.L_x_1547:
        /* <DEDUP_REMOVED lines=101> */
.L_x_1549:
        /* <DEDUP_REMOVED lines=30> */
.L_x_1552:
        /* <DEDUP_REMOVED lines=15> */
.L_x_1551:
        /* <DEDUP_REMOVED lines=22> */
.L_x_1554:
        /* <DEDUP_REMOVED lines=15> */
.L_x_1553:
        /* <DEDUP_REMOVED lines=8> */
.L_x_1667:
        /* <DEDUP_REMOVED lines=23> */
.L_x_1556:
        /* <DEDUP_REMOVED lines=97> */
.L_x_1568:
[----:B------:R-:W-:-:S13]  /*1910*/  ISETP.NE.AND P6, PT, R235, 0x3, PT ;  /* 0x00000003eb00780c */ /* 0x000fda0003fc5270 */
[----:B------:R-:W-:Y:S05]  /*1920*/  @!P6 BRA `(.L_x_1558) ;  /* 0x000000000004e947 */ /* 0x000fea0003800000 */
[----:B------:R-:W-:Y:S01]  /*1930*/  BPT.TRAP 0x1 ;  /* 0x000000040000795c */ /* 0x000fe20000300000 */
.L_x_1558:
[----:B------:R-:W-:Y:S01]  /*1940*/  IMAD R0, R4, 0x8, R231 ;  /* 0x0000000804007824 */ /* 0x000fe200078e02e7 */
[----:B------:R-:W-:-:S04]  /*1950*/  SHF.L.U32 R7, R226, 0x1f, RZ ;  /* 0x0000001fe2077819 */ /* 0x000fc800000006ff */
[----:B------:R2:W3:Y:S01]  /*1960*/  SYNCS.PHASECHK.TRANS64.TRYWAIT P0, [R0+URZ+0x30810], R7 ;  /* 0x03081007000075a7 */ /* 0x0004e2000800017f */
[----:B------:R-:W-:Y:S05]  /*1970*/  @!P6 BRA `(.L_x_1559) ;  /* 0x000000000004e947 */ /* 0x000fea0003800000 */
[----:B------:R-:W-:Y:S01]  /*1980*/  BPT.TRAP 0x1 ;  /* 0x000000040000795c */ /* 0x000fe20000300000 */
.L_x_1559:
[----:B---3--:R-:W-:Y:S05]  /*1990*/  @P0 BRA `(.L_x_1560) ;  /* 0x0000000000080947 */ /* 0x008fea0003800000 */
[----:B------:R-:W3:Y:S02]  /*19a0*/  SYNCS.PHASECHK.TRANS64.TRYWAIT P0, [R0+URZ+0x30810], R7 ;  /* 0x03081007000075a7 */ /* 0x000ee4000800017f */
[----:B---3--:R-:W-:Y:S05]  /*19b0*/  @!P0 BRA `(.L_x_1561) ;  /* 0x0000007400388947 */ /* 0x008fea0003800000 */
.L_x_1560:
        /* <DEDUP_REMOVED lines=81> */
.L_x_1562:
[----:B------:R1:W1:Y:S01]  /*1ed0*/  SYNCS.PHASECHK.TRANS64.TRYWAIT P0, [R0+URZ+0x30830], R7 ;  /* 0x03083007000075a7 */ /* 0x000262000800017f */
[----:B------:R-:W-:Y:S05]  /*1ee0*/  @!P6 BRA `(.L_x_1563) ;  /* 0x000000000004e947 */ /* 0x000fea0003800000 */
[----:B------:R-:W-:Y:S01]  /*1ef0*/  BPT.TRAP 0x1 ;  /* 0x000000040000795c */ /* 0x000fe20000300000 */
.L_x_1563:
[----:B------:R-:W-:-:S05]  /*1f00*/  VIADD R5, R231, 0x20000 ;  /* 0x00020000e7057836 */ /* 0x000fca0000000000 */
[----:B------:R-:W-:-:S04]  /*1f10*/  SHF.R.U32.HI R5, RZ, 0x4, R5 ;  /* 0x00000004ff057819 */ /* 0x000fc80000011605 */
[----:B------:R-:W-:-:S04]  /*1f20*/  LOP3.LUT R234, R5, 0x3fff, RZ, 0xc0, !PT ;  /* 0x00003fff05ea7812 */ /* 0x000fc800078ec0ff */
[----:B------:R-:W-:Y:S01]  /*1f30*/  LOP3.LUT R5, R234, 0x10000, RZ, 0xfc, !PT ;  /* 0x00010000ea057812 */ /* 0x000fe200078efcff */
[----:B-1----:R-:W-:Y:S06]  /*1f40*/  @P0 BRA `(.L_x_1564) ;  /* 0x0000000000080947 */ /* 0x002fec0003800000 */
[----:B------:R-:W1:Y:S02]  /*1f50*/  SYNCS.PHASECHK.TRANS64.TRYWAIT P0, [R0+URZ+0x30830], R7 ;  /* 0x03083007000075a7 */ /* 0x000e64000800017f */
[----:B-1----:R-:W-:Y:S05]  /*1f60*/  @!P0 BRA `(.L_x_1565) ;  /* 0x0000006c00e08947 */ /* 0x002fea0003800000 */
.L_x_1564:
        /* <DEDUP_REMOVED lines=446> */
.L_x_1566:
        /* <DEDUP_REMOVED lines=49> */
.L_x_1567:
        /* <DEDUP_REMOVED lines=78> */
.L_x_1550:
[----:B------:R-:W-:Y:S05]  /*4340*/  @P0 BRA `(.L_x_1548) ;  /* 0x00000048009c0947 */ /* 0x000fea0003800000 */
[----:B------:R-:W1:Y:S01]  /*4350*/  S2R R4, SR_TID.X ;  /* 0x0000000000047919 */ /* 0x000e620000002100 */
[----:B------:R-:W2:Y:S01]  /*4360*/  S2UR UR8, SR_CTAID.Y ;  /* 0x00000000000879c3 */ /* 0x000ea20000002600 */
[----:B------:R-:W-:Y:S01]  /*4370*/  ULDC UR9, c[0x0][0x850] ;  /* 0x0002140000097ab9 */ /* 0x000fe20000000800 */
[----:B------:R-:W-:Y:S01]  /*4380*/  ULDC.64 UR12, c[0x0][0x818] ;  /* 0x00020600000c7ab9 */ /* 0x000fe20000000a00 */
[----:B------:R-:W-:Y:S01]  /*4390*/  UISETP.NE.AND UP0, UPT, UR9, 0x1, UPT ;  /* 0x000000010900788c */ /* 0x000fe2000bf05270 */
[----:B------:R-:W-:Y:S01]  /*43a0*/  BSSY B0, `(.L_x_1569) ;  /* 0x000005c000007945 */ /* 0x000fe20003800000 */
[----:B------:R-:W-:Y:S01]  /*43b0*/  ULDC UR18, c[0x0][0x870] ;  /* 0x00021c0000127ab9 */ /* 0x000fe20000000800 */
[----:B------:R-:W-:Y:S01]  /*43c0*/  ULDC UR20, c[0x0][0x80c] ;  /* 0x0002030000147ab9 */ /* 0x000fe20000000800 */
[----:B------:R-:W-:Y:S01]  /*43d0*/  ULDC.64 UR16, c[0x0][0x840] ;  /* 0x0002100000107ab9 */ /* 0x000fe20000000a00 */
[----:B------:R-:W3:Y:S01]  /*43e0*/  S2UR UR15, SR_CTAID.X ;  /* 0x00000000000f79c3 */ /* 0x000ee20000002500 */
[----:B------:R-:W-:-:S05]  /*43f0*/  ULDC.64 UR24, c[0x0][0x848] ;  /* 0x0002120000187ab9 */ /* 0x000fca0000000a00 */
[----:B------:R-:W-:Y:S01]  /*4400*/  @UP0 ULDC UR4, c[0x0][0x854] ;  /* 0x0002150000040ab9 */ /* 0x000fe20000000800 */
[----:B------:R-:W-:Y:S01]  /*4410*/  @UP0 ULDC UR7, c[0x0][0x858] ;  /* 0x0002160000070ab9 */ /* 0x000fe20000000800 */
[----:B------:R-:W4:Y:S08]  /*4420*/  S2UR UR14, SR_CTAID.Z ;  /* 0x00000000000e79c3 */ /* 0x000f300000002700 */
[----:B------:R-:W5:Y:S01]  /*4430*/  S2UR UR21, SR_CgaCtaId ;  /* 0x00000000001579c3 */ /* 0x000f620000008800 */
[----:B--2---:R-:W-:-:S02]  /*4440*/  UIMAD.WIDE.U32 UR4, UR8, UR4, URZ ;  /* 0x00000004080472a5 */ /* 0x004fc4000f8e003f */
[----:B------:R-:W-:Y:S02]  /*4450*/  UMOV UR11, UR8 ;  /* 0x00000008000b7c82 */ /* 0x000fe40008000000 */
[----:B------:R-:W-:Y:S01]  /*4460*/  @UP0 USHF.R.U32.HI UR11, URZ, UR7, UR5 ;  /* 0x000000073f0b0299 */ /* 0x000fe20008011605 */
[C---:B-1----:R-:W-:Y:S01]  /*4470*/  VIADD R5, R4.reuse, 0xffffff80 ;  /* 0xffffff8004057836 */ /* 0x042fe20000000000 */
[----:B---3--:R-:W-:Y:S01]  /*4480*/  UIMAD UR18, UR15, UR18, URZ ;  /* 0x000000120f1272a4 */ /* 0x008fe2000f8e023f */
[----:B------:R-:W-:Y:S01]  /*4490*/  BAR.SYNC.DEFER_BLOCKING 0x1, 0x100 ;  /* 0x0044000000007b1d */ /* 0x000fe20000010000 */
[----:B------:R-:W-:Y:S01]  /*44a0*/  USHF.R.S32.HI UR19, URZ, 0x1f, UR11 ;  /* 0x0000001f3f137899 */ /* 0x000fe2000801140b */
[----:B------:R-:W-:Y:S01]  /*44b0*/  ISETP.NE.AND P1, PT, R4, 0x80, PT ;  /* 0x000000800400780c */ /* 0x000fe20003f25270 */
[----:B------:R-:W-:Y:S01]  /*44c0*/  USHF.L.U32 UR6, UR15, 0xe, URZ ;  /* 0x0000000e0f067899 */ /* 0x000fe2000800063f */
[----:B------:R-:W-:Y:S01]  /*44d0*/  SHF.R.S32.HI R0, RZ, 0x1f, R5 ;  /* 0x0000001fff007819 */ /* 0x000fe20000011405 */
[----:B------:R-:W-:Y:S01]  /*44e0*/  UIMAD UR10, UR19, UR12, URZ ;  /* 0x0000000c130a72a4 */ /* 0x000fe2000f8e023f */
[----:B------:R-:W-:Y:S01]  /*44f0*/  ISETP.NE.AND P0, PT, R5, RZ, PT ;  /* 0x000000ff0500720c */ /* 0x000fe20003f05270 */
[----:B------:R-:W-:Y:S01]  /*4500*/  UIMAD UR18, UR18, UR20, URZ ;  /* 0x00000014121272a4 */ /* 0x000fe2000f8e023f */
[----:B------:R-:W-:Y:S01]  /*4510*/  LEA.HI R2, R0, R5, RZ, 0x7 ;  /* 0x0000000500027211 */ /* 0x000fe200078f38ff */
[----:B------:R-:W-:-:S02]  /*4520*/  UIMAD UR22, UR11, UR13, UR10 ;  /* 0x0000000d0b1672a4 */ /* 0x000fc4000f8e020a */
[----:B----4-:R-:W-:Y:S01]  /*4530*/  UIMAD UR15, UR14, UR20, URZ ;  /* 0x000000140e0f72a4 */ /* 0x010fe2000f8e023f */
[C---:B------:R-:W-:Y:S01]  /*4540*/  LOP3.LUT R0, R2.reuse, 0xfffff80, RZ, 0xc0, !PT ;  /* 0x0fffff8002007812 */ /* 0x040fe200078ec0ff */
[----:B------:R-:W-:Y:S01]  /*4550*/  IMAD.SHL.U32 R2, R2, 0x40, RZ ;  /* 0x0000004002027824 */ /* 0x000fe200078e00ff */
[----:B------:R-:W-:Y:S01]  /*4560*/  UMOV UR10, 0x400 ;  /* 0x00000400000a7882 */ /* 0x000fe20000000000 */
[----:B------:R-:W-:Y:S02]  /*4570*/  USHF.R.S32.HI UR7, URZ, 0x1f, UR6 ;  /* 0x0000001f3f077899 */ /* 0x000fe40008011406 */
[----:B------:R-:W-:Y:S01]  /*4580*/  IMAD.IADD R0, R5, 0x1, -R0 ;  /* 0x0000000105007824 */ /* 0x000fe200078e0a00 */
[----:B------:R-:W-:Y:S01]  /*4590*/  LOP3.LUT R3, R2, 0x3fffe000, RZ, 0xc0, !PT ;  /* 0x3fffe00002037812 */ /* 0x000fe200078ec0ff */
[----:B-----5:R-:W-:Y:S02]  /*45a0*/  ULEA UR10, UR21, UR10, 0x18 ;  /* 0x0000000a150a7291 */ /* 0x020fe4000f8ec03f */
[----:B------:R-:W-:-:S02]  /*45b0*/  USHF.R.S32.HI UR21, URZ, 0x1f, UR18 ;  /* 0x0000001f3f157899 */ /* 0x000fc40008011412 */
[----:B------:R-:W-:Y:S01]  /*45c0*/  USHF.R.S32.HI UR20, URZ, 0x1f, UR15 ;  /* 0x0000001f3f147899 */ /* 0x000fe2000801140f */
[----:B------:R-:W-:Y:S01]  /*45d0*/  IMAD R0, R0, 0x4, R3 ;  /* 0x0000000400007824 */ /* 0x000fe200078e0203 */
[----:B------:R-:W-:Y:S02]  /*45e0*/  UIADD3 UR18, UP0, UP1, UR18, UR15, UR11 ;  /* 0x0000000f12127290 */ /* 0x000fe4000f91e00b */
[----:B------:R-:W-:Y:S02]  /*45f0*/  UIMAD.WIDE.U32 UR4, UR11, UR12, UR6 ;  /* 0x0000000c0b0472a5 */ /* 0x000fe4000f8e0006 */
[----:B------:R-:W-:Y:S01]  /*4600*/  UIMAD.WIDE.U32 UR6, UR11, UR16, UR6 ;  /* 0x000000100b0672a5 */ /* 0x000fe2000f8e0006 */
[----:B------:R-:W-:Y:S01]  /*4610*/  LEA R0, R0, UR10, 0x2 ;  /* 0x0000000a00007c11 */ /* 0x000fe2000f8e10ff */
[----:B------:R-:W-:Y:S02]  /*4620*/  UIMAD UR23, UR19, UR16, URZ ;  /* 0x00000010131772a4 */ /* 0x000fe4000f8e023f */
[----:B------:R-:W-:-:S02]  /*4630*/  UIADD3.X UR16, UR21, UR20, UR19, UP0, UP1 ;  /* 0x0000001415107290 */ /* 0x000fc400087e2413 */
[----:B------:R-:W-:Y:S01]  /*4640*/  USHF.L.U32 UR15, UR18, 0x2, URZ ;  /* 0x00000002120f7899 */ /* 0x000fe2000800063f */
[----:B------:R1:W-:Y:S01]  /*4650*/  STS.128 [R0], R24 ;  /* 0x0000001800007388 */ /* 0x0003e20000000c00 */
[----:B------:R-:W-:Y:S01]  /*4660*/  ULDC.64 UR12, c[0x0][0x868] ;  /* 0x00021a00000c7ab9 */ /* 0x000fe20000000a00 */
[----:B------:R-:W-:Y:S02]  /*4670*/  USHF.L.U64.HI UR16, UR18, 0x2, UR16 ;  /* 0x0000000212107899 */ /* 0x000fe40008010210 */
[----:B------:R-:W-:Y:S01]  /*4680*/  UIADD3 UR18, UP0, UR15, UR12, URZ ;  /* 0x0000000c0f127290 */ /* 0x000fe2000ff1e03f */
[----:B------:R1:W-:Y:S01]  /*4690*/  STS.128 [R0+0x800], R28 ;  /* 0x0008001c00007388 */ /* 0x0003e20000000c00 */
[----:B------:R-:W-:Y:S02]  /*46a0*/  USHF.R.S32.HI UR12, URZ, 0x1f, UR14 ;  /* 0x0000001f3f0c7899 */ /* 0x000fe4000801140e */
[----:B------:R-:W-:Y:S01]  /*46b0*/  UIMAD UR17, UR11, UR17, UR23 ;  /* 0x000000110b1172a4 */ /* 0x000fe2000f8e0217 */
[----:B------:R1:W-:Y:S01]  /*46c0*/  STS.128 [R0+0x1000], R32 ;  /* 0x0010002000007388 */ /* 0x0003e20000000c00 */
[----:B------:R-:W-:Y:S01]  /*46d0*/  ULDC.64 UR20, c[0x0][0x820] ;  /* 0x0002080000147ab9 */ /* 0x000fe20000000a00 */
[----:B------:R-:W-:Y:S01]  /*46e0*/  UIADD3.X UR19, UR16, UR13, URZ, UP0, !UPT ;  /* 0x0000000d10137290 */ /* 0x000fe200087fe43f */
[----:B------:R-:W-:Y:S01]  /*46f0*/  IMAD.U32 R2, RZ, RZ, UR18 ;  /* 0x00000012ff027e24 */ /* 0x000fe2000f8e00ff */
[----:B------:R1:W-:Y:S01]  /*4700*/  STS.128 [R0+0x1800], R36 ;  /* 0x0018002400007388 */ /* 0x0003e20000000c00 */
[----:B------:R-:W-:-:S02]  /*4710*/  UIMAD UR13, UR12, UR20, URZ ;  /* 0x000000140c0d72a4 */ /* 0x000fc4000f8e023f */
[----:B------:R-:W-:Y:S01]  /*4720*/  UIADD3 UR5, UR5, UR22, URZ ;  /* 0x0000001605057290 */ /* 0x000fe2000fffe03f */
[----:B------:R1:W-:Y:S01]  /*4730*/  STS.128 [R0+0x2000], R40 ;  /* 0x0020002800007388 */ /* 0x0003e20000000c00 */
[----:B------:R-:W-:Y:S01]  /*4740*/  UIMAD UR12, UR12, UR24, URZ ;  /* 0x000000180c0c72a4 */ /* 0x000fe2000f8e023f */
[----:B------:R-:W-:Y:S01]  /*4750*/  IMAD.U32 R3, RZ, RZ, UR19 ;  /* 0x00000013ff037e24 */ /* 0x000fe2000f8e00ff */
        /* <DEDUP_REMOVED lines=10> */
[----:B------:R-:W-:Y:S01]  /*4800*/  UIADD3 UR14, -UR11, URZ, URZ ;  /* 0x0000003f0b0e7290 */ /* 0x000fe2000fffe13f */
[----:B------:R1:W-:Y:S01]  /*4810*/  STS.128 [R0+0x4000], R56 ;  /* 0x0040003800007388 */ /* 0x0003e20000000c00 */
[----:B------:R-:W-:Y:S02]  /*4820*/  UIADD3 UR11, UR5, UR13, URZ ;  /* 0x0000000d050b7290 */ /* 0x000fe4000fffe03f */
[----:B------:R-:W-:Y:S01]  /*4830*/  ULEA UR20, UP0, UR4, UR20, 0x2 ;  /* 0x0000001404147291 */ /* 0x000fe2000f80103f */
[----:B------:R1:W-:Y:S01]  /*4840*/  STS.128 [R0+0x4800], R60 ;  /* 0x0048003c00007388 */ /* 0x0003e20000000c00 */
[----:B------:R-:W-:-:S02]  /*4850*/  UIADD3 UR5, UR7, UR12, URZ ;  /* 0x0000000c07057290 */ /* 0x000fc4000fffe03f */
[----:B------:R-:W-:Y:S01]  /*4860*/  ULEA UR22, UP1, UR6, UR22, 0x2 ;  /* 0x0000001606167291 */ /* 0x000fe2000f82103f */
[----:B------:R1:W-:Y:S01]  /*4870*/  STS.128 [R0+0x5000], R64 ;  /* 0x0050004000007388 */ /* 0x0003e20000000c00 */
[----:B------:R-:W-:Y:S02]  /*4880*/  ULEA.HI.X UR21, UR4, UR21, UR11, 0x2, UP0 ;  /* 0x0000001504157291 */ /* 0x000fe400080f140b */
[----:B------:R-:W-:Y:S01]  /*4890*/  ULEA.HI.X UR5, UR6, UR23, UR5, 0x2, UP1 ;  /* 0x0000001706057291 */ /* 0x000fe200088f1405 */
[----:B------:R1:W-:Y:S01]  /*48a0*/  STS.128 [R0+0x5800], R68 ;  /* 0x0058004400007388 */ /* 0x0003e20000000c00 */
[----:B------:R-:W-:-:S03]  /*48b0*/  UIMAD UR14, UR9, UR14, UR8 ;  /* 0x0000000e090e72a4 */ /* 0x000fc6000f8e0208 */
[----:B------:R1:W-:Y:S04]  /*48c0*/  STS.128 [R0+0x6000], R72 ;  /* 0x0060004800007388 */ /* 0x0003e80000000c00 */
[----:B------:R1:W-:Y:S04]  /*48d0*/  STS.128 [R0+0x6800], R76 ;  /* 0x0068004c00007388 */ /* 0x0003e80000000c00 */
[----:B------:R1:W-:Y:S04]  /*48e0*/  STS.128 [R0+0x7000], R80 ;  /* 0x0070005000007388 */ /* 0x0003e80000000c00 */
[----:B------:R1:W-:Y:S01]  /*48f0*/  STS.128 [R0+0x7800], R84 ;  /* 0x0078005400007388 */ /* 0x0003e20000000c00 */
[----:B------:R-:W-:Y:S05]  /*4900*/  @P0 BRA `(.L_x_1570) ;  /* 0x0000000000140947 */ /* 0x000fea0003800000 */
.L_x_1571:
[----:B------:R-:W2:Y:S04]  /*4910*/  LDG.E.STRONG.GPU R4, desc[UR46][R2.64] ;  /* 0x0000002e02047981 */ /* 0x000ea8000c1ef900 */
[----:B--2---:R-:W-:Y:S01]  /*4920*/  CCTL.IVALL ;  /* 0x00000000ff00798f */ /* 0x004fe20002000000 */
[----:B------:R-:W-:Y:S05]  /*4930*/  YIELD ;  /* 0x0000000000007946 */ /* 0x000fea0003800000 */
[----:B------:R-:W-:-:S13]  /*4940*/  ISETP.NE.AND P0, PT, R4, UR14, PT ;  /* 0x0000000e04007c0c */ /* 0x000fda000bf05270 */
[----:B------:R-:W-:Y:S05]  /*4950*/  @P0 BRA `(.L_x_1571) ;  /* 0xfffffffc00ec0947 */ /* 0x000fea000383ffff */
.L_x_1570:
[----:B------:R-:W-:Y:S05]  /*4960*/  BSYNC B0 ;  /* 0x0000000000007941 */ /* 0x000fea0003800000 */
.L_x_1569:
[----:B------:R-:W-:-:S03]  /*4970*/  UMOV UR4, 0xffffffff ;  /* 0xffffffff00047882 */ /* 0x000fc60000000000 */
[----:B------:R-:W-:Y:S05]  /*4980*/  BRA.DIV UR4, `(.L_x_1572) ;  /* 0x00000046046c7947 */ /* 0x000fea000b800000 */
[----:B------:R-:W-:Y:S01]  /*4990*/  NOP ;  /* 0x0000000000007918 */ /* 0x000fe20000000000 */
.L_x_1670:
        /* <DEDUP_REMOVED lines=10> */
[----:B------:R-:W-:Y:S01]  /*4a40*/  PLOP3.LUT P0, PT, PT, PT, PT, 0x80, 0x0 ;  /* 0x000000000000781c */ /* 0x000fe20003f0f070 */
[----:B------:R-:W-:Y:S01]  /*4a50*/  UMOV UR6, 0x1000 ;  /* 0x0000100000067882 */ /* 0x000fe20000000000 */
[----:B------:R-:W-:Y:S01]  /*4a60*/  UMOV UR8, 0x0 ;  /* 0x0000000000087882 */ /* 0x000fe20000000000 */
[----:B------:R-:W-:Y:S01]  /*4a70*/  UMOV UR9, 0x14f00000 ;  /* 0x14f0000000097882 */ /* 0x000fe20000000000 */
[----:B------:R-:W-:-:S09]  /*4a80*/  UMOV UR4, UR22 ;  /* 0x0000001600047c82 */ /* 0x000fd20008000000 */
.L_x_1575:
[----:B------:R-:W-:Y:S01]  /*4a90*/  @P0 ELECT P2, URZ, PT ;  /* 0x00000000003f082f */ /* 0x000fe20003840000 */
[----:B------:R2:W-:-:S12]  /*4aa0*/  UBLKRED.G.S.ADD.F32.RN [UR4], [UR10], UR6, desc[UR8] ;  /* 0x000008040a0073bb */ /* 0x0005d800080a1406 */
[----:B------:R-:W-:Y:S02]  /*4ab0*/  @P2 PLOP3.LUT P0, PT, P2, PT, PT, 0x8, 0x0 ;  /* 0x000000000000281c */ /* 0x000fe4000170e170 */
[----:B------:R-:W-:-:S11]  /*4ac0*/  PLOP3.LUT P2, PT, PT, PT, PT, 0x8, 0x0 ;  /* 0x000000000000781c */ /* 0x000fd60003f4e170 */
[----:B--2---:R-:W-:Y:S05]  /*4ad0*/  @P0 BRA.U.ANY `(.L_x_1575) ;  /* 0xfffffffd00ec0947 */ /* 0x004fea000393ffff */
[----:B------:R0:W-:Y:S01]  /*4ae0*/  UTMACMDFLUSH ;  /* 0x00000000000079b7 */ /* 0x0001e20000000000 */
[----:B------:R-:W-:-:S04]  /*4af0*/  DEPBAR.LE SB0, 0x0 ;  /* 0x000080000000791a */ /* 0x000fc80000000000 */
.L_x_1574:
[----:B------:R-:W-:Y:S05]  /*4b00*/  BSYNC B0 ;  /* 0x0000000000007941 */ /* 0x000fea0003800000 */
.L_x_1573:
        /* <DEDUP_REMOVED lines=12> */
[----:B------:R-:W-:-:S05]  /*4bd0*/  IMAD.MOV.U32 R5, RZ, RZ, 0x1 ;  /* 0x00000001ff057424 */ /* 0x000fca00078e00ff */
[----:B------:R2:W-:Y:S02]  /*4be0*/  REDG.E.ADD.S32.STRONG.GPU desc[UR46][R2.64], R5 ;  /* 0x000000050200798e */ /* 0x0005e4000c10e3ae */
.L_x_1577:
[----:B------:R-:W-:Y:S05]  /*4bf0*/  BSYNC B0 ;  /* 0x0000000000007941 */ /* 0x000fea0003800000 */
.L_x_1576:
[----:B------:R-:W-:Y:S06]  /*4c00*/  BAR.SYNC.DEFER_BLOCKING 0x1, 0x100 ;  /* 0x0044000000007b1d */ /* 0x000fec0000010000 */
[----:B------:R-:W-:Y:S01]  /*4c10*/  ULDC.64 UR4, c[0x0][0x860] ;  /* 0x0002180000047ab9 */ /* 0x000fe20000000a00 */
[----:B------:R-:W-:Y:S01]  /*4c20*/  BSSY B0, `(.L_x_1578) ;  /* 0x000001b000007945 */ /* 0x000fe20003800000 */
[----:B------:R-:W-:-:S04]  /*4c30*/  UIADD3 UR15, UP0, UR15, UR4, URZ ;  /* 0x000000040f0f7290 */ /* 0x000fc8000ff1e03f */
[----:B------:R-:W-:Y:S02]  /*4c40*/  UIADD3.X UR16, UR16, UR5, URZ, UP0, !UPT ;  /* 0x0000000510107290 */ /* 0x000fe400087fe43f */
[----:B--2---:R-:W-:-:S04]  /*4c50*/  IMAD.U32 R2, RZ, RZ, UR15 ;  /* 0x0000000fff027e24 */ /* 0x004fc8000f8e00ff */
[----:B------:R-:W-:Y:S01]  /*4c60*/  IMAD.U32 R3, RZ, RZ, UR16 ;  /* 0x00000010ff037e24 */ /* 0x000fe2000f8e00ff */
        /* <DEDUP_REMOVED lines=17> */
.L_x_1580:
[----:B-12---:R-:W2:Y:S04]  /*4d80*/  LDG.E.STRONG.GPU R0, desc[UR46][R2.64] ;  /* 0x0000002e02007981 */ /* 0x006ea8000c1ef900 */
[----:B--2---:R-:W-:Y:S01]  /*4d90*/  CCTL.IVALL ;  /* 0x00000000ff00798f */ /* 0x004fe20002000000 */
[----:B------:R-:W-:Y:S05]  /*4da0*/  YIELD ;  /* 0x0000000000007946 */ /* 0x000fea0003800000 */
[----:B------:R-:W-:-:S13]  /*4db0*/  ISETP.NE.AND P0, PT, R0, UR14, PT ;  /* 0x0000000e00007c0c */ /* 0x000fda000bf05270 */
[----:B------:R-:W-:Y:S05]  /*4dc0*/  @P0 BRA `(.L_x_1580) ;  /* 0xfffffffc00ec0947 */ /* 0x000fea000383ffff */
.L_x_1579:
[----:B------:R-:W-:Y:S05]  /*4dd0*/  BSYNC B0 ;  /* 0x0000000000007941 */ /* 0x000fea0003800000 */
.L_x_1578:
[----:B------:R-:W-:-:S03]  /*4de0*/  UMOV UR4, 0xffffffff ;  /* 0xffffffff00047882 */ /* 0x000fc60000000000 */
[----:B------:R-:W-:Y:S05]  /*4df0*/  BRA.DIV UR4, `(.L_x_1581) ;  /* 0x00000042046c7947 */ /* 0x000fea000b800000 */
[----:B------:R-:W-:Y:S01]  /*4e00*/  NOP ;  /* 0x0000000000007918 */ /* 0x000fe20000000000 */
.L_x_1673:
[----:B------:R-:W-:Y:S01]  /*4e10*/  @!PT LDS RZ, [RZ] ;  /* 0x00000000fffff984 */ /* 0x000fe20000000800 */
[----:B------:R-:W-:Y:S01]  /*4e20*/  @!PT LDS RZ, [RZ] ;  /* 0x00000000fffff984 */ /* 0x000fe20000000800 */
[----:B------:R-:W-:Y:S01]  /*4e30*/  @!PT LDS RZ, [RZ] ;  /* 0x00000000fffff984 */ /* 0x000fe20000000800 */
[----:B------:R-:W-:Y:S01]  /*4e40*/  @!PT LDS RZ, [RZ] ;  /* 0x00000000fffff984 */ /* 0x000fe20000000800 */
[----:B------:R3:W-:Y:S06]  /*4e50*/  MEMBAR.ALL.CTA ;  /* 0x0000000000007992 */ /* 0x0007ec0000008000 */
[----:B---3--:R-:W3:Y:S01]  /*4e60*/  FENCE.VIEW.ASYNC.S ;  /* 0x00000000000073c6 */ /* 0x008ee20000000000 */
[----:B------:R-:W-:Y:S05]  /*4e70*/  WARPSYNC.ALL ;  /* 0x0000000000007948 */ /* 0x000fea0003800000 */
[----:B------:R-:W-:Y:S01]  /*4e80*/  BSSY B0, `(.L_x_1582) ;  /* 0x0000010000007945 */ /* 0x000fe20003800000 */
        /* <DEDUP_REMOVED lines=8> */
.L_x_1584:
[----:B------:R-:W-:Y:S01]  /*4f10*/  @P0 ELECT P2, URZ, PT ;  /* 0x00000000003f082f */ /* 0x000fe20003840000 */
[----:B------:R3:W-:-:S12]  /*4f20*/  UBLKRED.G.S.ADD.F32.RN [UR4], [UR10], UR6, desc[UR8] ;  /* 0x000008040a0073bb */ /* 0x0007d800080a1406 */
[----:B------:R-:W-:Y:S02]  /*4f30*/  @P2 PLOP3.LUT P0, PT, P2, PT, PT, 0x8, 0x0 ;  /* 0x000000000000281c */ /* 0x000fe4000170e170 */
[----:B------:R-:W-:-:S11]  /*4f40*/  PLOP3.LUT P2, PT, PT, PT, PT, 0x8, 0x0 ;  /* 0x000000000000781c */ /* 0x000fd60003f4e170 */
[----:B---3--:R-:W-:Y:S05]  /*4f50*/  @P0 BRA.U.ANY `(.L_x_1584) ;  /* 0xfffffffd00ec0947 */ /* 0x008fea000393ffff */
[----:B------:R0:W-:Y:S01]  /*4f60*/  UTMACMDFLUSH ;  /* 0x00000000000079b7 */ /* 0x0001e20000000000 */
[----:B------:R-:W-:-:S04]  /*4f70*/  DEPBAR.LE SB0, 0x0 ;  /* 0x000080000000791a */ /* 0x000fc80000000000 */
.L_x_1583:
[----:B------:R-:W-:Y:S05]  /*4f80*/  BSYNC B0 ;  /* 0x0000000000007941 */ /* 0x000fea0003800000 */
.L_x_1582:
        /* <DEDUP_REMOVED lines=11> */
[----:B012345:R-:W-:Y:S04]  /*5040*/  CCTL.IVALL ;  /* 0x00000000ff00798f */ /* 0x03ffe80002000000 */
[----:B------:R3:W-:Y:S01]  /*5050*/  REDG.E.ADD.S32.STRONG.GPU desc[UR46][R2.64], R5 ;  /* 0x000000050200798e */ /* 0x0007e2000c10e3ae */
[----:B------:R-:W-:Y:S05]  /*5060*/  BRA `(.L_x_1548) ;  /* 0x0000003c00547947 */ /* 0x000fea0003800000 */
.L_x_1546:
        /* <DEDUP_REMOVED lines=33> */
.L_x_1586:
[----:B------:R-:W-:-:S05]  /*5280*/  UMOV UR11, UR5 ;  /* 0x00000005000b7c82 */ /* 0x000fca0008000000 */
.L_x_1587:
[----:B------:R-:W-:Y:S01]  /*5290*/  ULEA UR6, UR23, UR6, 0x7 ;  /* 0x0000000617067291 */ /* 0x000fe2000f8e383f */
[----:B------:R-:W-:Y:S01]  /*52a0*/  ULDC UR7, c[0x0][0x290] ;  /* 0x0000a40000077ab9 */ /* 0x000fe20000000800 */
[----:B------:R-:W-:Y:S01]  /*52b0*/  ULDC UR8, c[0x0][0x74c] ;  /* 0x0001d30000087ab9 */ /* 0x000fe20000000800 */
[----:B------:R-:W-:Y:S01]  /*52c0*/  ULDC.64 UR12, c[0x0][0x2d8] ;  /* 0x0000b600000c7ab9 */ /* 0x000fe20000000a00 */
[----:B------:R-:W-:Y:S02]  /*52d0*/  UIADD3 UR7, -UR8, UR6, -UR7 ;  /* 0x0000000608077290 */ /* 0x000fe4000fffe907 */
[----:B------:R-:W-:Y:S02]  /*52e0*/  UIMAD UR6, UR4, UR12, URZ ;  /* 0x0000000c040672a4 */ /* 0x000fe4000f8e023f */
[----:B------:R-:W-:Y:S02]  /*52f0*/  USHF.R.S32.HI UR8, URZ, 0x1f, UR7 ;  /* 0x0000001f3f087899 */ /* 0x000fe40008011407 */
[----:B------:R-:W-:-:S02]  /*5300*/  UIMAD UR6, UR17, UR13, UR6 ;  /* 0x0000000d110672a4 */ /* 0x000fc4000f8e0206 */
[----:B------:R-:W-:Y:S02]  /*5310*/  ULEA.HI UR7, UR8, UR7, URZ, 0x6 ;  /* 0x0000000708077291 */ /* 0x000fe4000f8f303f */
[----:B------:R-:W-:Y:S02]  /*5320*/  UIMAD.WIDE.U32 UR8, UR17, UR12, URZ ;  /* 0x0000000c110872a5 */ /* 0x000fe4000f8e003f */
[----:B------:R-:W-:Y:S02]  /*5330*/  USHF.R.S32.HI UR10, URZ, 0x6, UR7 ;  /* 0x000000063f0a7899 */ /* 0x000fe40008011407 */
[----:B------:R-:W-:Y:S02]  /*5340*/  UIADD3 UR9, UR9, UR6, URZ ;  /* 0x0000000609097290 */ /* 0x000fe4000fffe03f */
[----:B------:R-:W-:Y:S02]  /*5350*/  UISETP.LT.AND UP0, UPT, URZ, UR10, UPT ;  /* 0x0000000a3f00728c */ /* 0x000fe4000bf01270 */
[----:B------:R-:W-:-:S02]  /*5360*/  USHF.R.S32.HI UR7, URZ, 0x1f, UR16 ;  /* 0x0000001f3f077899 */ /* 0x000fc40008011410 */
[----:B------:R-:W-:Y:S01]  /*5370*/  USEL UR6, URZ, UR10, !UP0 ;  /* 0x0000000a3f067287 */ /* 0x000fe2000c000000 */
[----:B------:R-:W-:Y:S01]  /*5380*/  ULDC.64 UR12, c[0x0][0x2e0] ;  /* 0x0000b800000c7ab9 */ /* 0x000fe20000000a00 */
[----:B------:R-:W-:Y:S02]  /*5390*/  ULDC UR15, c[0x0][0x288] ;  /* 0x0000a200000f7ab9 */ /* 0x000fe40000000800 */
[----:B------:R-:W-:Y:S02]  /*53a0*/  UISETP.GT.AND UP0, UPT, UR11, UR6, UPT ;  /* 0x000000060b00728c */ /* 0x000fe4000bf04270 */
[----:B------:R-:W-:Y:S02]  /*53b0*/  UIMAD UR7, UR7, UR12, URZ ;  /* 0x0000000c070772a4 */ /* 0x000fe4000f8e023f */
[----:B------:R-:W-:Y:S02]  /*53c0*/  UIMAD UR10, UR16, UR15, URZ ;  /* 0x0000000f100a72a4 */ /* 0x000fe4000f8e023f */
[----:B------:R-:W-:Y:S01]  /*53d0*/  PLOP3.LUT P1, PT, PT, PT, UP0, 0x80, 0x0 ;  /* 0x000000000000781c */ /* 0x000fe20003f2f008 */
[----:B------:R-:W-:-:S02]  /*53e0*/  UIMAD UR14, UR16, UR13, UR7 ;  /* 0x0000000d100e72a4 */ /* 0x000fc4000f8e0207 */
        /* <DEDUP_REMOVED lines=26> */
.L_x_1592:
[----:B------:R-:W2:Y:S04]  /*5590*/  LDG.E.STRONG.GPU R0, desc[UR46][R2.64] ;  /* 0x0000002e02007981 */ /* 0x000ea8000c1ef900 */
[----:B--2---:R-:W-:Y:S01]  /*55a0*/  CCTL.IVALL ;  /* 0x00000000ff00798f */ /* 0x004fe20002000000 */
[----:B------:R-:W-:Y:S05]  /*55b0*/  YIELD ;  /* 0x0000000000007946 */ /* 0x000fea0003800000 */
[----:B------:R-:W-:-:S13]  /*55c0*/  ISETP.NE.AND P1, PT, R0, UR23, PT ;  /* 0x0000001700007c0c */ /* 0x000fda000bf25270 */
[----:B------:R-:W-:Y:S05]  /*55d0*/  @P1 BRA `(.L_x_1592) ;  /* 0xfffffffc00ec1947 */ /* 0x000fea000383ffff */
.L_x_1591:
[----:B------:R-:W-:Y:S05]  /*55e0*/  BSYNC B0 ;  /* 0x0000000000007941 */ /* 0x000fea0003800000 */
.L_x_1590:
[----:B------:R-:W-:-:S03]  /*55f0*/  UMOV UR4, 0xffffffff ;  /* 0xffffffff00047882 */ /* 0x000fc60000000000 */
[----:B------:R-:W-:Y:S05]  /*5600*/  BRA.DIV UR4, `(.L_x_1593) ;  /* 0x0000003a04847947 */ /* 0x000fea000b800000 */
[----:B------:R-:W-:Y:S01]  /*5610*/  NOP ;  /* 0x0000000000007918 */ /* 0x000fe20000000000 */
.L_x_1676:
        /* <DEDUP_REMOVED lines=22> */
.L_x_1595:
[----:B------:R-:W-:Y:S05]  /*5780*/  BSYNC B0 ;  /* 0x0000000000007941 */ /* 0x000fea0003800000 */
.L_x_1594:
        /* <DEDUP_REMOVED lines=20> */
.L_x_1597:
[----:B------:R-:W-:Y:S05]  /*58d0*/  BSYNC B0 ;  /* 0x0000000000007941 */ /* 0x000fea0003800000 */
.L_x_1596:
[----:B------:R-:W-:Y:S06]  /*58e0*/  BAR.ARV 0xa, 0xa0 ;  /* 0x0282800000007b1d */ /* 0x000fec0000002000 */
[----:B------:R-:W-:Y:S04]  /*58f0*/  BSSY B0, `(.L_x_1598) ;  /* 0x0000003000007945 */ /* 0x000fe80003800000 */
[----:B------:R-:W-:Y:S05]  /*5900*/  @!P0 BRA `(.L_x_1599) ;  /* 0x0000000000048947 */ /* 0x000fea0003800000 */
[----:B------:R-:W-:-:S04]  /*5910*/  DEPBAR.LE SB0, 0x0 ;  /* 0x000080000000791a */ /* 0x000fc80000000000 */
.L_x_1599:
[----:B------:R-:W-:Y:S05]  /*5920*/  BSYNC B0 ;  /* 0x0000000000007941 */ /* 0x000fea0003800000 */
.L_x_1598:
        /* <DEDUP_REMOVED lines=19> */
.L_x_1601:
[----:B------:R-:W-:Y:S05]  /*5a60*/  BSYNC B0 ;  /* 0x0000000000007941 */ /* 0x000fea0003800000 */
.L_x_1600:
[----:B------:R-:W-:Y:S01]  /*5a70*/  UIADD3 UR18, UR6, 0x1, URZ ;  /* 0x0000000106127890 */ /* 0x000fe2000fffe03f */
[----:B------:R-:W-:Y:S11]  /*5a80*/  BRA `(.L_x_1602) ;  /* 0x0000000000047947 */ /* 0x000ff60003800000 */
.L_x_1589:
[----:B------:R-:W-:-:S05]  /*5a90*/  UMOV UR18, UR6 ;  /* 0x0000000600127c82 */ /* 0x000fca0008000000 */
.L_x_1602:
        /* <DEDUP_REMOVED lines=12> */
.L_x_1627:
        /* <DEDUP_REMOVED lines=11> */
.L_x_1605:
[----:B------:R-:W2:Y:S04]  /*5c10*/  LDG.E.STRONG.GPU R0, desc[UR46][R2.64] ;  /* 0x0000002e02007981 */ /* 0x000ea8000c1ef900 */
[----:B--2---:R-:W-:Y:S01]  /*5c20*/  CCTL.IVALL ;  /* 0x00000000ff00798f */ /* 0x004fe20002000000 */
[----:B------:R-:W-:Y:S05]  /*5c30*/  YIELD ;  /* 0x0000000000007946 */ /* 0x000fea0003800000 */
[----:B------:R-:W-:-:S13]  /*5c40*/  ISETP.NE.AND P1, PT, R0, UR23, PT ;  /* 0x0000001700007c0c */ /* 0x000fda000bf25270 */
[----:B------:R-:W-:Y:S05]  /*5c50*/  @P1 BRA `(.L_x_1605) ;  /* 0xfffffffc00ec1947 */ /* 0x000fea000383ffff */
.L_x_1604:
[----:B------:R-:W-:Y:S05]  /*5c60*/  BSYNC B0 ;  /* 0x0000000000007941 */ /* 0x000fea0003800000 */
.L_x_1603:
[----:B------:R-:W-:-:S03]  /*5c70*/  UMOV UR16, 0xffffffff ;  /* 0xffffffff00107882 */ /* 0x000fc60000000000 */
[----:B------:R-:W-:Y:S05]  /*5c80*/  BRA.DIV UR16, `(.L_x_1606) ;  /* 0x0000003610007947 */ /* 0x000fea000b800000 */
[----:B------:R-:W-:Y:S01]  /*5c90*/  NOP ;  /* 0x0000000000007918 */ /* 0x000fe20000000000 */
.L_x_1679:
        /* <DEDUP_REMOVED lines=19> */
.L_x_1608:
[----:B------:R-:W-:Y:S05]  /*5dd0*/  BSYNC B0 ;  /* 0x0000000000007941 */ /* 0x000fea0003800000 */
.L_x_1607:
        /* <DEDUP_REMOVED lines=15> */
.L_x_1610:
[----:B------:R-:W-:Y:S05]  /*5ed0*/  BSYNC B0 ;  /* 0x0000000000007941 */ /* 0x000fea0003800000 */
.L_x_1609:
[----:B------:R-:W-:Y:S06]  /*5ee0*/  BAR.ARV 0xa, 0xa0 ;  /* 0x0282800000007b1d */ /* 0x000fec0000002000 */
[----:B------:R-:W-:Y:S04]  /*5ef0*/  BSSY B0, `(.L_x_1611) ;  /* 0x0000003000007945 */ /* 0x000fe80003800000 */
[----:B------:R-:W-:Y:S05]  /*5f00*/  @!P0 BRA `(.L_x_1612) ;  /* 0x0000000000048947 */ /* 0x000fea0003800000 */
[----:B------:R-:W-:-:S04]  /*5f10*/  DEPBAR.LE SB0, 0x0 ;  /* 0x000080000000791a */ /* 0x000fc80000000000 */
.L_x_1612:
[----:B------:R-:W-:Y:S05]  /*5f20*/  BSYNC B0 ;  /* 0x0000000000007941 */ /* 0x000fea0003800000 */
.L_x_1611:
        /* <DEDUP_REMOVED lines=19> */
.L_x_1614:
[----:B------:R-:W-:Y:S05]  /*6060*/  BSYNC B0 ;  /* 0x0000000000007941 */ /* 0x000fea0003800000 */
.L_x_1613:
        /* <DEDUP_REMOVED lines=9> */
.L_x_1617:
[----:B------:R-:W2:Y:S04]  /*6100*/  LDG.E.STRONG.GPU R0, desc[UR46][R2.64] ;  /* 0x0000002e02007981 */ /* 0x000ea8000c1ef900 */
[----:B--2---:R-:W-:Y:S01]  /*6110*/  CCTL.IVALL ;  /* 0x00000000ff00798f */ /* 0x004fe20002000000 */
[----:B------:R-:W-:Y:S05]  /*6120*/  YIELD ;  /* 0x0000000000007946 */ /* 0x000fea0003800000 */
[----:B------:R-:W-:-:S13]  /*6130*/  ISETP.NE.AND P1, PT, R0, UR23, PT ;  /* 0x0000001700007c0c */ /* 0x000fda000bf25270 */
[----:B------:R-:W-:Y:S05]  /*6140*/  @P1 BRA `(.L_x_1617) ;  /* 0xfffffffc00ec1947 */ /* 0x000fea000383ffff */
.L_x_1616:
[----:B------:R-:W-:Y:S05]  /*6150*/  BSYNC B0 ;  /* 0x0000000000007941 */ /* 0x000fea0003800000 */
.L_x_1615:
[----:B------:R-:W-:-:S03]  /*6160*/  UMOV UR12, 0xffffffff ;  /* 0xffffffff000c7882 */ /* 0x000fc60000000000 */
[----:B------:R-:W-:Y:S05]  /*6170*/  BRA.DIV UR12, `(.L_x_1618) ;  /* 0x0000002e0ce07947 */ /* 0x000fea000b800000 */
[----:B------:R-:W-:Y:S01]  /*6180*/  NOP ;  /* 0x0000000000007918 */ /* 0x000fe20000000000 */
.L_x_1682:
        /* <DEDUP_REMOVED lines=15> */
.L_x_1620:
[----:B------:R-:W-:Y:S05]  /*6280*/  BSYNC B0 ;  /* 0x0000000000007941 */ /* 0x000fea0003800000 */
.L_x_1619:
        /* <DEDUP_REMOVED lines=15> */
.L_x_1622:
[----:B------:R-:W-:Y:S05]  /*6380*/  BSYNC B0 ;  /* 0x0000000000007941 */ /* 0x000fea0003800000 */
.L_x_1621:
[----:B------:R-:W-:Y:S06]  /*6390*/  BAR.ARV 0xa, 0xa0 ;  /* 0x0282800000007b1d */ /* 0x000fec0000002000 */
[----:B------:R-:W-:Y:S04]  /*63a0*/  BSSY B0, `(.L_x_1623) ;  /* 0x0000003000007945 */ /* 0x000fe80003800000 */
[----:B------:R-:W-:Y:S05]  /*63b0*/  @!P0 BRA `(.L_x_1624) ;  /* 0x0000000000048947 */ /* 0x000fea0003800000 */
[----:B------:R-:W-:-:S04]  /*63c0*/  DEPBAR.LE SB0, 0x0 ;  /* 0x000080000000791a */ /* 0x000fc80000000000 */
.L_x_1624:
[----:B------:R-:W-:Y:S05]  /*63d0*/  BSYNC B0 ;  /* 0x0000000000007941 */ /* 0x000fea0003800000 */
.L_x_1623:
        /* <DEDUP_REMOVED lines=19> */
.L_x_1626:
[----:B------:R-:W-:Y:S05]  /*6510*/  BSYNC B0 ;  /* 0x0000000000007941 */ /* 0x000fea0003800000 */
.L_x_1625:
[----:B------:R-:W-:Y:S02]  /*6520*/  UIADD3 UR6, UR6, 0x2, URZ ;  /* 0x0000000206067890 */ /* 0x000fe4000fffe03f */
[----:B------:R-:W-:Y:S02]  /*6530*/  UIADD3 UR4, UR4, 0x4000, URZ ;  /* 0x0000400004047890 */ /* 0x000fe4000fffe03f */
[----:B------:R-:W-:-:S06]  /*6540*/  UISETP.GE.AND UP0, UPT, UR6, UR11, UPT ;  /* 0x0000000b0600728c */ /* 0x000fcc000bf06270 */
[----:B------:R-:W-:-:S13]  /*6550*/  PLOP3.LUT P1, PT, PT, PT, UP0, 0x80, 0x0 ;  /* 0x000000000000781c */ /* 0x000fda0003f2f008 */
[----:B------:R-:W-:Y:S05]  /*6560*/  @!P1 BRA `(.L_x_1627) ;  /* 0xfffffff4007c9947 */ /* 0x000fea000383ffff */
.L_x_1588:
        /* <DEDUP_REMOVED lines=41> */
.L_x_1630:
[----:B------:R-:W-:Y:S05]  /*6800*/  BSYNC B0 ;  /* 0x0000000000007941 */ /* 0x000fea0003800000 */
.L_x_1629:
[----:B------:R-:W-:Y:S05]  /*6810*/  BRA `(.L_x_1631) ;  /* 0x0000000000047947 */ /* 0x000fea0003800000 */
.L_x_1628:
[----:B------:R-:W-:-:S05]  /*6820*/  UMOV UR4, UR6 ;  /* 0x0000000600047c82 */ /* 0x000fca0008000000 */
.L_x_1631:
        /* <DEDUP_REMOVED lines=11> */
.L_x_1636:
        /* <DEDUP_REMOVED lines=24> */
.L_x_1633:
[----:B------:R-:W-:Y:S05]  /*6a60*/  BSYNC B0 ;  /* 0x0000000000007941 */ /* 0x000fea0003800000 */
.L_x_1632:
        /* <DEDUP_REMOVED lines=24> */
.L_x_1635:
[----:B------:R-:W-:Y:S05]  /*6bf0*/  BSYNC B0 ;  /* 0x0000000000007941 */ /* 0x000fea0003800000 */
.L_x_1634:
[----:B------:R-:W-:Y:S02]  /*6c00*/  UIADD3 UR11, UR11, 0x2, URZ ;  /* 0x000000020b0b7890 */ /* 0x000fe4000fffe03f */
[----:B------:R-:W-:Y:S02]  /*6c10*/  ULEA UR8, UR18, UR8, 0x1 ;  /* 0x0000000812087291 */ /* 0x000fe4000f8e083f */
[----:B------:R-:W-:Y:S02]  /*6c20*/  ULEA UR9, UR18, UR9, 0x1 ;  /* 0x0000000912097291 */ /* 0x000fe4000f8e083f */
[----:B------:R-:W-:-:S13]  /*6c30*/  ISETP.NE.AND P0, PT, RZ, UR11, PT ;  /* 0x0000000bff007c0c */ /* 0x000fda000bf05270 */
[----:B------:R-:W-:Y:S05]  /*6c40*/  @!P0 BRA `(.L_x_1548) ;  /* 0x00000020005c8947 */ /* 0x000fea0003800000 */
[----:B------:R-:W-:Y:S05]  /*6c50*/  BRA `(.L_x_1636) ;  /* 0xfffffffc00207947 */ /* 0x000fea000383ffff */
.L_x_1585:
        /* <DEDUP_REMOVED lines=33> */
.L_x_1638:
        /* <DEDUP_REMOVED lines=43> */
.L_x_1683:
        /* <DEDUP_REMOVED lines=15> */
.L_x_1641:
        /* <DEDUP_REMOVED lines=98> */
.L_x_1652:
[----:B--234-:R-:W-:-:S04]  /*7830*/  SHF.L.U32 R21, R11, 0x1f, RZ ;  /* 0x0000001f0b157819 */ /* 0x01cfc800000006ff */
[----:B------:R-:W1:Y:S02]  /*7840*/  SYNCS.PHASECHK.TRANS64.TRYWAIT P1, [R16+URZ+0x30840], R21 ;  /* 0x03084015100075a7 */ /* 0x000e64000802017f */
[----:B-1----:R-:W-:Y:S05]  /*7850*/  @!P1 BRA `(.L_x_1644) ;  /* 0x0000001800589947 */ /* 0x002fea0003800000 */
.L_x_1684:
[----:B------:R-:W-:Y:S05]  /*7860*/  @P0 BRA `(.L_x_1645) ;  /* 0x0000000000140947 */ /* 0x000fea0003800000 */
[----:B------:R-:W-:Y:S01]  /*7870*/  ISETP.NE.AND P1, PT, R6, RZ, PT ;  /* 0x000000ff0600720c */ /* 0x000fe20003f25270 */
[----:B------:R-:W-:-:S04]  /*7880*/  IMAD.MOV.U32 R3, RZ, RZ, 0x4100 ;  /* 0x00004100ff037424 */ /* 0x000fc800078e00ff */
[----:B------:R3:W-:Y:S08]  /*7890*/  SYNCS.ARRIVE.TRANS64 RZ, [R16+URZ+0x30830], R3 ;  /* 0x0308300310ff79a7 */ /* 0x0007f0000800003f */
[----:B------:R-:W-:Y:S05]  /*78a0*/  @!P1 BRA `(.L_x_1645) ;  /* 0x0000000000049947 */ /* 0x000fea0003800000 */
[----:B------:R-:W-:Y:S01]  /*78b0*/  BPT.TRAP 0x1 ;  /* 0x000000040000795c */ /* 0x000fe20000300000 */
.L_x_1645:
        /* <DEDUP_REMOVED lines=36> */
.L_x_1685:
[----:B------:R-:W-:Y:S05]  /*7b00*/  @P0 BRA `(.L_x_1647) ;  /* 0x0000000000140947 */ /* 0x000fea0003800000 */
[----:B------:R-:W-:Y:S01]  /*7b10*/  ISETP.NE.AND P1, PT, R6, RZ, PT ;  /* 0x000000ff0600720c */ /* 0x000fe20003f25270 */
[----:B------:R-:W-:-:S04]  /*7b20*/  IMAD.MOV.U32 R2, RZ, RZ, 0x4100 ;  /* 0x00004100ff027424 */ /* 0x000fc800078e00ff */
[----:B------:R3:W-:Y:S08]  /*7b30*/  SYNCS.ARRIVE.TRANS64 RZ, [R16+URZ+0x30818], R2 ;  /* 0x0308180210ff79a7 */ /* 0x0007f0000800003f */
[----:B------:R-:W-:Y:S05]  /*7b40*/  @!P1 BRA `(.L_x_1647) ;  /* 0x0000000000049947 */ /* 0x000fea0003800000 */
[----:B------:R-:W-:Y:S01]  /*7b50*/  BPT.TRAP 0x1 ;  /* 0x000000040000795c */ /* 0x000fe20000300000 */
.L_x_1647:
        /* <DEDUP_REMOVED lines=36> */
.L_x_1686:
[----:B------:R-:W-:Y:S05]  /*7da0*/  @P0 BRA `(.L_x_1649) ;  /* 0x0000000000140947 */ /* 0x000fea0003800000 */
[----:B------:R-:W-:Y:S01]  /*7db0*/  ISETP.NE.AND P1, PT, R6, RZ, PT ;  /* 0x000000ff0600720c */ /* 0x000fe20003f25270 */
[----:B-123--:R-:W-:-:S04]  /*7dc0*/  IMAD.MOV.U32 R21, RZ, RZ, 0x4100 ;  /* 0x00004100ff157424 */ /* 0x00efc800078e00ff */
[----:B------:R4:W-:Y:S08]  /*7dd0*/  SYNCS.ARRIVE.TRANS64 RZ, [R16+URZ+0x30838], R21 ;  /* 0x0308381510ff79a7 */ /* 0x0009f0000800003f */
[----:B------:R-:W-:Y:S05]  /*7de0*/  @!P1 BRA `(.L_x_1649) ;  /* 0x0000000000049947 */ /* 0x000fea0003800000 */
[----:B------:R-:W-:Y:S01]  /*7df0*/  BPT.TRAP 0x1 ;  /* 0x000000040000795c */ /* 0x000fe20000300000 */
.L_x_1649:
        /* <DEDUP_REMOVED lines=31> */
.L_x_1688:
[----:B------:R-:W-:Y:S05]  /*7ff0*/  @P0 BRA `(.L_x_1651) ;  /* 0x0000000000140947 */ /* 0x000fea0003800000 */
[----:B------:R-:W-:Y:S01]  /*8000*/  ISETP.NE.AND P1, PT, R6, RZ, PT ;  /* 0x000000ff0600720c */ /* 0x000fe20003f25270 */
[----:B------:R-:W-:-:S04]  /*8010*/  IMAD.MOV.U32 R5, RZ, RZ, 0x4100 ;  /* 0x00004100ff057424 */ /* 0x000fc800078e00ff */
[----:B------:R1:W-:Y:S08]  /*8020*/  SYNCS.ARRIVE.TRANS64 RZ, [R16+URZ+0x30810], R5 ;  /* 0x0308100510ff79a7 */ /* 0x0003f0000800003f */
[----:B------:R-:W-:Y:S05]  /*8030*/  @!P1 BRA `(.L_x_1651) ;  /* 0x0000000000049947 */ /* 0x000fea0003800000 */
[----:B------:R-:W-:Y:S01]  /*8040*/  BPT.TRAP 0x1 ;  /* 0x000000040000795c */ /* 0x000fe20000300000 */
.L_x_1651:
        /* <DEDUP_REMOVED lines=37> */
.L_x_1643:
[----:B------:R-:W3:Y:S02]  /*82a0*/  LDL.LU R4, [R1+0x4] ;  /* 0x0000040001047983 */ /* 0x000ee40000300800 */
[----:B---3--:R-:W-:Y:S02]  /*82b0*/  ISETP.NE.AND P1, PT, R4, RZ, PT ;  /* 0x000000ff0400720c */ /* 0x008fe40003f25270 */
[----:B------:R1:W5:Y:S11]  /*82c0*/  LDL R4, [R1] ;  /* 0x0000000001047983 */ /* 0x0003760000100800 */
[----:B-1----:R-:W-:Y:S05]  /*82d0*/  @!P1 BRA `(.L_x_1642) ;  /* 0x0000000400489947 */ /* 0x002fea0003800000 */
[----:B------:R-:W-:-:S04]  /*82e0*/  SHF.L.U32 R13, R11, 0x1f, RZ ;  /* 0x0000001f0b0d7819 */ /* 0x000fc800000006ff */
[----:B------:R-:W1:Y:S02]  /*82f0*/  SYNCS.PHASECHK.TRANS64.TRYWAIT P1, [R16+URZ+0x30840], R13 ;  /* 0x0308400d100075a7 */ /* 0x000e64000802017f */
[----:B-1----:R-:W-:Y:S05]  /*8300*/  @!P1 BRA `(.L_x_1653) ;  /* 0x0000001000009947 */ /* 0x002fea0003800000 */
.L_x_1689:
[----:B------:R-:W-:Y:S05]  /*8310*/  @P0 BRA `(.L_x_1654) ;  /* 0x0000000000140947 */ /* 0x000fea0003800000 */
[----:B------:R-:W-:Y:S01]  /*8320*/  ISETP.NE.AND P1, PT, R6, RZ, PT ;  /* 0x000000ff0600720c */ /* 0x000fe20003f25270 */
[----:B--2---:R-:W-:-:S04]  /*8330*/  IMAD.MOV.U32 R5, RZ, RZ, 0x4100 ;  /* 0x00004100ff057424 */ /* 0x004fc800078e00ff */
[----:B------:R3:W-:Y:S08]  /*8340*/  SYNCS.ARRIVE.TRANS64 RZ, [R16+URZ+0x30830], R5 ;  /* 0x0308300510ff79a7 */ /* 0x0007f0000800003f */
[----:B------:R-:W-:Y:S05]  /*8350*/  @!P1 BRA `(.L_x_1654) ;  /* 0x0000000000049947 */ /* 0x000fea0003800000 */
[----:B------:R-:W-:Y:S01]  /*8360*/  BPT.TRAP 0x1 ;  /* 0x000000040000795c */ /* 0x000fe20000300000 */
.L_x_1654:
        /* <DEDUP_REMOVED lines=33> */
.L_x_1690:
[----:B------:R-:W-:Y:S05]  /*8580*/  @P0 BRA `(.L_x_1656) ;  /* 0x0000000000140947 */ /* 0x000fea0003800000 */
[----:B------:R-:W-:Y:S01]  /*8590*/  ISETP.NE.AND P0, PT, R6, RZ, PT ;  /* 0x000000ff0600720c */ /* 0x000fe20003f05270 */
[----:B------:R-:W-:-:S04]  /*85a0*/  IMAD.MOV.U32 R5, RZ, RZ, 0x4100 ;  /* 0x00004100ff057424 */ /* 0x000fc800078e00ff */
[----:B------:R3:W-:Y:S08]  /*85b0*/  SYNCS.ARRIVE.TRANS64 RZ, [R16+URZ+0x30818], R5 ;  /* 0x0308180510ff79a7 */ /* 0x0007f0000800003f */
[----:B------:R-:W-:Y:S05]  /*85c0*/  @!P0 BRA `(.L_x_1656) ;  /* 0x0000000000048947 */ /* 0x000fea0003800000 */
[----:B------:R-:W-:Y:S01]  /*85d0*/  BPT.TRAP 0x1 ;  /* 0x000000040000795c */ /* 0x000fe20000300000 */
.L_x_1656:
        /* <DEDUP_REMOVED lines=34> */
.L_x_1642:
[----:B------:R-:W3:Y:S01]  /*8800*/  S2R R0, SR_TID.X ;  /* 0x0000000000007919 */ /* 0x000ee20000002100 */
[----:B------:R-:W-:Y:S01]  /*8810*/  IMAD R3, R19, 0x8, R16 ;  /* 0x0000000813037824 */ /* 0x000fe200078e0210 */
[----:B---3--:R-:W-:Y:S02]  /*8820*/  LOP3.LUT R2, R0, 0x7f, RZ, 0xc0, !PT ;  /* 0x0000007f00027812 */ /* 0x008fe400078ec0ff */
[----:B------:R-:W-:Y:S02]  /*8830*/  SHF.L.U32 R0, R11, 0x1f, RZ ;  /* 0x0000001f0b007819 */ /* 0x000fe400000006ff */
[----:B------:R-:W-:Y:S02]  /*8840*/  ISETP.NE.AND P1, PT, R2, RZ, PT ;  /* 0x000000ff0200720c */ /* 0x000fe40003f25270 */
[----:B------:R-:W3:Y:S02]  /*8850*/  SYNCS.PHASECHK.TRANS64.TRYWAIT P0, [R3+URZ+0x30840], R0 ;  /* 0x03084000030075a7 */ /* 0x000ee4000800017f */
[----:B---3--:R-:W-:Y:S09]  /*8860*/  @!P0 BRA `(.L_x_1657) ;  /* 0x0000000800d08947 */ /* 0x008ff20003800000 */
.L_x_1691:
[----:B------:R-:W-:Y:S05]  /*8870*/  @P1 BRA `(.L_x_1658) ;  /* 0x0000000000181947 */ /* 0x000fea0003800000 */
[----:B------:R-:W1:Y:S01]  /*8880*/  S2R R2, SR_TID.X ;  /* 0x0000000000027919 */ /* 0x000e620000002100 */
[----:B---3--:R-:W-:-:S04]  /*8890*/  IMAD.MOV.U32 R0, RZ, RZ, 0x4100 ;  /* 0x00004100ff007424 */ /* 0x008fc800078e00ff */
[----:B------:R3:W-:Y:S01]  /*88a0*/  SYNCS.ARRIVE.TRANS64 RZ, [R3+URZ+0x30830], R0 ;  /* 0x0308300003ff79a7 */ /* 0x0007e2000800003f */
[----:B-1----:R-:W-:-:S13]  /*88b0*/  LOP3.LUT P0, RZ, R2, 0x1f, RZ, 0xc0, !PT ;  /* 0x0000001f02ff7812 */ /* 0x002fda000780c0ff */
[----:B---3--:R-:W-:Y:S05]  /*88c0*/  @!P0 BRA `(.L_x_1658) ;  /* 0x0000000000048947 */ /* 0x008fea0003800000 */
[----:B------:R-:W-:Y:S01]  /*88d0*/  BPT.TRAP 0x1 ;  /* 0x000000040000795c */ /* 0x000fe20000300000 */
.L_x_1658:
        /* <DEDUP_REMOVED lines=40> */
.L_x_1639:
[----:B------:R-:W-:Y:S05]  /*8b60*/  BSYNC B0 ;  /* 0x0000000000007941 */ /* 0x000fea0003800000 */
.L_x_1637:
[----:B------:R-:W-:-:S03]  /*8b70*/  UMOV UR7, 0xffffffff ;  /* 0xffffffff00077882 */ /* 0x000fc60000000000 */
[----:B------:R-:W-:Y:S05]  /*8b80*/  BRA.DIV UR7, `(.L_x_1659) ;  /* 0x0000000a071c7947 */ /* 0x000fea000b800000 */
[----:B------:R-:W-:-:S13]  /*8b90*/  ELECT P6, URZ, PT ;  /* 0x00000000003f782f */ /* 0x000fda00038c0000 */
.L_x_1694:
[----:B------:R-:W-:Y:S05]  /*8ba0*/  @!P6 BRA `(.L_x_1548) ;  /* 0x000000000084e947 */ /* 0x000fea0003800000 */
[----:B------:R-:W-:-:S06]  /*8bb0*/  ULOP3.LUT UR7, UR38, 0x2, URZ, 0xfc, !UPT ;  /* 0x0000000226077892 */ /* 0x000fcc000f8efc3f */
[----:B------:R-:W-:-:S05]  /*8bc0*/  IMAD.U32 R2, RZ, RZ, UR7 ;  /* 0x00000007ff027e24 */ /* 0x000fca000f8e00ff */
[----:B------:R-:W-:-:S13]  /*8bd0*/  ISETP.NE.AND P2, PT, R2, 0x3, PT ;  /* 0x000000030200780c */ /* 0x000fda0003f45270 */
[----:B------:R-:W-:Y:S05]  /*8be0*/  @!P2 BRA `(.L_x_1660) ;  /* 0x000000000004a947 */ /* 0x000fea0003800000 */
[----:B------:R-:W-:Y:S01]  /*8bf0*/  BPT.TRAP 0x1 ;  /* 0x000000040000795c */ /* 0x000fe20000300000 */
.L_x_1660:
        /* <DEDUP_REMOVED lines=15> */
.L_x_1695:
[----:B------:R-:W2:Y:S02]  /*8cf0*/  SYNCS.PHASECHK.TRANS64.TRYWAIT P0, [R3+URZ], R2 ;  /* 0x00000002030075a7 */ /* 0x000ea4000800017f */
[----:B--2---:R-:W-:Y:S05]  /*8d00*/  @!P0 BRA `(.L_x_1662) ;  /* 0x0000000400f08947 */ /* 0x004fea0003800000 */
.L_x_1696:
[----:B------:R-:W-:Y:S05]  /*8d10*/  @!P2 BRA `(.L_x_1663) ;  /* 0x000000000004a947 */ /* 0x000fea0003800000 */
[----:B------:R-:W-:Y:S01]  /*8d20*/  BPT.TRAP 0x1 ;  /* 0x000000040000795c */ /* 0x000fe20000300000 */
.L_x_1663:
[----:B--2---:R-:W-:-:S04]  /*8d30*/  VIADD R3, R7, 0x30840 ;  /* 0x0003084007037836 */ /* 0x004fc80000000000 */
[----:B------:R-:W-:-:S04]  /*8d40*/  IMAD R0, R0, 0x8, R3 ;  /* 0x0000000800007824 */ /* 0x000fc800078e0203 */
[----:B------:R-:W2:Y:S02]  /*8d50*/  SYNCS.PHASECHK.TRANS64.TRYWAIT P0, [R0+URZ], R5 ;  /* 0x00000005000075a7 */ /* 0x000ea4000800017f */
[----:B--2---:R-:W-:Y:S05]  /*8d60*/  @!P0 BRA `(.L_x_1664) ;  /* 0x0000000400ec8947 */ /* 0x004fea0003800000 */
.L_x_1697:
[----:B------:R-:W-:-:S07]  /*8d70*/  IMAD R3, R4, 0x8, R3 ;  /* 0x0000000804037824 */ /* 0x000fce00078e0203 */
.L_x_1665:
[----:B---3--:R3:W4:Y:S02]  /*8d80*/  SYNCS.PHASECHK.TRANS64.TRYWAIT P0, [R3+URZ], R2 ;  /* 0x00000002030075a7 */ /* 0x008724000800017f */
[----:B----4-:R-:W-:Y:S05]  /*8d90*/  @!P0 NANOSLEEP.SYNCS 0x989680 ;  /* 0x009896800000895d */ /* 0x010fea0003900000 */
[----:B------:R-:W4:Y:S02]  /*8da0*/  @!P0 SYNCS.PHASECHK.TRANS64 P0, [R3+URZ], R2 ;  /* 0x00000002030085a7 */ /* 0x000f24000800007f */
[----:B----4-:R-:W-:Y:S05]  /*8db0*/  @!P0 BRA `(.L_x_1665) ;  /* 0xfffffffc00f08947 */ /* 0x010fea000383ffff */
.L_x_1548:
[----:B------:R-:W-:Y:S05]  /*8dc0*/  BSYNC B6 ;  /* 0x0000000000067941 */ /* 0x000fea0003800000 */
.L_x_1545:
[----:B------:R-:W-:Y:S05]  /*8dd0*/  EXIT ;  /* 0x000000000000794d */ /* 0x000fea0003800000 */
.L_x_1555:
[----:B------:R-:W-:Y:S02]  /*8de0*/  IMAD.MOV.U32 R12, RZ, RZ, RZ ;  /* 0x000000ffff0c7224 */ /* 0x000fe400078e00ff */
[----:B------:R-:W-:Y:S02]  /*8df0*/  IMAD.MOV.U32 R11, RZ, RZ, 0x1f ;  /* 0x0000001fff0b7424 */ /* 0x000fe400078e00ff */
[----:B------:R-:W-:-:S07]  /*8e00*/  IMAD.MOV.U32 R15, RZ, RZ, -0x1 ;  /* 0xffffffffff0f7424 */ /* 0x000fce00078e00ff */
[----:B------:R-:W-:Y:S05]  /*8e10*/  WARPSYNC.COLLECTIVE R15, `(.L_x_1666) ;  /* 0x000000000f087348 */ /* 0x000fea0003c00000 */
[----:B------:R1:W2:Y:S02]  /*8e20*/  SHFL.IDX P6, R14, R13, R12, R11 ;  /* 0x0000000c0d0e7389 */ /* 0x0002a400000c000b */
[----:B-12---:R-:W-:Y:S01]  /*8e30*/  ENDCOLLECTIVE ;  /* 0x000000000000791b */ /* 0x006fe20003800000 */
.L_x_1666:
[----:B------:R-:W-:Y:S05]  /*8e40*/  BRA `(.L_x_1667) ;  /* 0xffffff8000d07947 */ /* 0x000fea000383ffff */
.L_x_1557:
[----:B--2---:R2:W3:Y:S02]  /*8e50*/  SYNCS.PHASECHK.TRANS64.TRYWAIT P0, [R231+URZ+0x30800], R8 ;  /* 0x03080008e70075a7 */ /* 0x0044e4000800017f */
[----:B---3--:R-:W-:Y:S05]  /*8e60*/  @!P0 NANOSLEEP.SYNCS 0x989680 ;  /* 0x009896800000895d */ /* 0x008fea0003900000 */
[----:B------:R-:W3:Y:S02]  /*8e70*/  @!P0 SYNCS.PHASECHK.TRANS64 P0, [R231+URZ+0x30800], R8 ;  /* 0x03080008e70085a7 */ /* 0x000ee4000800007f */
[----:B---3--:R-:W-:Y:S05]  /*8e80*/  @!P0 BRA `(.L_x_1557) ;  /* 0xfffffffc00f08947 */ /* 0x008fea000383ffff */
[----:B------:R-:W-:Y:S05]  /*8e90*/  BRA `(.L_x_1556) ;  /* 0xffffff8400187947 */ /* 0x000fea000383ffff */
.L_x_1561:
[----:B---3--:R3:W4:Y:S02]  /*8ea0*/  SYNCS.PHASECHK.TRANS64.TRYWAIT P0, [R0+URZ+0x30810], R7 ;  /* 0x03081007000075a7 */ /* 0x008724000800017f */
[----:B----4-:R-:W-:Y:S05]  /*8eb0*/  @!P0 NANOSLEEP.SYNCS 0x989680 ;  /* 0x009896800000895d */ /* 0x010fea0003900000 */
[----:B------:R-:W4:Y:S02]  /*8ec0*/  @!P0 SYNCS.PHASECHK.TRANS64 P0, [R0+URZ+0x30810], R7 ;  /* 0x03081007000085a7 */ /* 0x000f24000800007f */
[----:B----4-:R-:W-:Y:S05]  /*8ed0*/  @!P0 BRA `(.L_x_1561) ;  /* 0xfffffffc00f08947 */ /* 0x010fea000383ffff */
[----:B------:R-:W-:Y:S05]  /*8ee0*/  BRA `(.L_x_1560) ;  /* 0xffffff8800b47947 */ /* 0x000fea000383ffff */
.L_x_1565:
[----:B------:R1:W1:Y:S02]  /*8ef0*/  SYNCS.PHASECHK.TRANS64.TRYWAIT P0, [R0+URZ+0x30830], R7 ;  /* 0x03083007000075a7 */ /* 0x000264000800017f */
[----:B-1----:R-:W-:Y:S05]  /*8f00*/  @!P0 NANOSLEEP.SYNCS 0x989680 ;  /* 0x009896800000895d */ /* 0x002fea0003900000 */
[----:B------:R-:W1:Y:S02]  /*8f10*/  @!P0 SYNCS.PHASECHK.TRANS64 P0, [R0+URZ+0x30830], R7 ;  /* 0x03083007000085a7 */ /* 0x000e64000800007f */
[----:B-1----:R-:W-:Y:S05]  /*8f20*/  @!P0 BRA `(.L_x_1565) ;  /* 0xfffffffc00f08947 */ /* 0x002fea000383ffff */
[----:B------:R-:W-:Y:S05]  /*8f30*/  BRA `(.L_x_1564) ;  /* 0xffffff90000c7947 */ /* 0x000fea000383ffff */
.L_x_1572:
[----:B------:R-:W-:Y:S01]  /*8f40*/  BSSY B0, `(.L_x_1668) ;  /* 0x0000005000007945 */ /* 0x000fe20003800000 */
[----:B------:R-:W-:-:S07]  /*8f50*/  IMAD.MOV.U32 R15, RZ, RZ, -0x1 ;  /* 0xffffffffff0f7424 */ /* 0x000fce00078e00ff */
[----:B-1----:R-:W-:Y:S05]  /*8f60*/  WARPSYNC.COLLECTIVE R15, `(.L_x_1669) ;  /* 0x000000000f087348 */ /* 0x002fea0003c00000 */
[----:B------:R-:W-:Y:S01]  /*8f70*/  NOP ;  /* 0x0000000000007918 */ /* 0x000fe20000000000 */
[----:B-1----:R-:W-:Y:S01]  /*8f80*/  ENDCOLLECTIVE ;  /* 0x000000000000791b */ /* 0x002fe20003800000 */
.L_x_1669:
[----:B------:R-:W-:Y:S05]  /*8f90*/  BSYNC B0 ;  /* 0x0000000000007941 */ /* 0x000fea0003800000 */
.L_x_1668:
[----:B------:R-:W-:Y:S05]  /*8fa0*/  BRA `(.L_x_1670) ;  /* 0xffffffb8007c7947 */ /* 0x000fea000383ffff */
.L_x_1581:
[----:B------:R-:W-:Y:S01]  /*8fb0*/  BSSY B0, `(.L_x_1671) ;  /* 0x0000005000007945 */ /* 0x000fe20003800000 */
[----:B------:R-:W-:-:S07]  /*8fc0*/  IMAD.MOV.U32 R15, RZ, RZ, -0x1 ;  /* 0xffffffffff0f7424 */ /* 0x000fce00078e00ff */
[----:B-12---:R-:W-:Y:S05]  /*8fd0*/  WARPSYNC.COLLECTIVE R15, `(.L_x_1672) ;  /* 0x000000000f087348 */ /* 0x006fea0003c00000 */
[----:B------:R-:W-:Y:S01]  /*8fe0*/  NOP ;  /* 0x0000000000007918 */ /* 0x000fe20000000000 */
[----:B-12---:R-:W-:Y:S01]  /*8ff0*/  ENDCOLLECTIVE ;  /* 0x000000000000791b */ /* 0x006fe20003800000 */
.L_x_1672:
[----:B------:R-:W-:Y:S05]  /*9000*/  BSYNC B0 ;  /* 0x0000000000007941 */ /* 0x000fea0003800000 */
.L_x_1671:
[----:B------:R-:W-:Y:S05]  /*9010*/  BRA `(.L_x_1673) ;  /* 0xffffffbc007c7947 */ /* 0x000fea000383ffff */
.L_x_1593:
[----:B------:R-:W-:Y:S01]  /*9020*/  BSSY B0, `(.L_x_1674) ;  /* 0x0000005000007945 */ /* 0x000fe20003800000 */
[----:B------:R-:W-:-:S07]  /*9030*/  IMAD.MOV.U32 R15, RZ, RZ, -0x1 ;  /* 0xffffffffff0f7424 */ /* 0x000fce00078e00ff */
[----:B------:R-:W-:Y:S05]  /*9040*/  WARPSYNC.COLLECTIVE R15, `(.L_x_1675) ;  /* 0x000000000f087348 */ /* 0x000fea0003c00000 */
[----:B------:R-:W-:Y:S01]  /*9050*/  NOP ;  /* 0x0000000000007918 */ /* 0x000fe20000000000 */
[----:B------:R-:W-:Y:S01]  /*9060*/  ENDCOLLECTIVE ;  /* 0x000000000000791b */ /* 0x000fe20003800000 */
.L_x_1675:
[----:B------:R-:W-:Y:S05]  /*9070*/  BSYNC B0 ;  /* 0x0000000000007941 */ /* 0x000fea0003800000 */
.L_x_1674:
[----:B------:R-:W-:Y:S05]  /*9080*/  BRA `(.L_x_1676) ;  /* 0xffffffc400647947 */ /* 0x000fea000383ffff */
.L_x_1606:
[----:B------:R-:W-:Y:S01]  /*9090*/  BSSY B0, `(.L_x_1677) ;  /* 0x0000005000007945 */ /* 0x000fe20003800000 */
[----:B------:R-:W-:-:S07]  /*90a0*/  IMAD.MOV.U32 R15, RZ, RZ, -0x1 ;  /* 0xffffffffff0f7424 */ /* 0x000fce00078e00ff */
[----:B------:R-:W-:Y:S05]  /*90b0*/  WARPSYNC.COLLECTIVE R15, `(.L_x_1678) ;  /* 0x000000000f087348 */ /* 0x000fea0003c00000 */
[----:B------:R-:W-:Y:S01]  /*90c0*/  NOP ;  /* 0x0000000000007918 */ /* 0x000fe20000000000 */
[----:B------:R-:W-:Y:S01]  /*90d0*/  ENDCOLLECTIVE ;  /* 0x000000000000791b */ /* 0x000fe20003800000 */
.L_x_1678:
[----:B------:R-:W-:Y:S05]  /*90e0*/  BSYNC B0 ;  /* 0x0000000000007941 */ /* 0x000fea0003800000 */
.L_x_1677:
[----:B------:R-:W-:Y:S05]  /*90f0*/  BRA `(.L_x_1679) ;  /* 0xffffffc800e87947 */ /* 0x000fea000383ffff */
.L_x_1618:
[----:B------:R-:W-:Y:S01]  /*9100*/  BSSY B0, `(.L_x_1680) ;  /* 0x0000005000007945 */ /* 0x000fe20003800000 */
[----:B------:R-:W-:-:S07]  /*9110*/  IMAD.MOV.U32 R15, RZ, RZ, -0x1 ;  /* 0xffffffffff0f7424 */ /* 0x000fce00078e00ff */
[----:B------:R-:W-:Y:S05]  /*9120*/  WARPSYNC.COLLECTIVE R15, `(.L_x_1681) ;  /* 0x000000000f087348 */ /* 0x000fea0003c00000 */
[----:B------:R-:W-:Y:S01]  /*9130*/  NOP ;  /* 0x0000000000007918 */ /* 0x000fe20000000000 */
[----:B------:R-:W-:Y:S01]  /*9140*/  ENDCOLLECTIVE ;  /* 0x000000000000791b */ /* 0x000fe20003800000 */
.L_x_1681:
[----:B------:R-:W-:Y:S05]  /*9150*/  BSYNC B0 ;  /* 0x0000000000007941 */ /* 0x000fea0003800000 */
.L_x_1680:
[----:B------:R-:W-:Y:S05]  /*9160*/  BRA `(.L_x_1682) ;  /* 0xffffffd000087947 */ /* 0x000fea000383ffff */
.L_x_1640:
[----:B-1----:R1:W2:Y:S02]  /*9170*/  SYNCS.PHASECHK.TRANS64.TRYWAIT P0, [R16+URZ+0x30820], R3 ;  /* 0x03082003100075a7 */ /* 0x0022a4000800017f */
[----:B--2---:R-:W-:Y:S05]  /*9180*/  @!P0 NANOSLEEP.SYNCS 0x989680 ;  /* 0x009896800000895d */ /* 0x004fea0003900000 */
[----:B------:R-:W2:Y:S02]  /*9190*/  @!P0 SYNCS.PHASECHK.TRANS64 P0, [R16+URZ+0x30820], R3 ;  /* 0x03082003100085a7 */ /* 0x000ea4000800007f */
[----:B--2---:R-:W-:Y:S05]  /*91a0*/  @!P0 BRA `(.L_x_1640) ;  /* 0xfffffffc00f08947 */ /* 0x004fea000383ffff */
[----:B------:R-:W-:Y:S05]  /*91b0*/  BRA `(.L_x_1683) ;  /* 0xffffffdc00d87947 */ /* 0x000fea000383ffff */
.L_x_1644:
[----:B-1----:R1:W3:Y:S02]  /*91c0*/  SYNCS.PHASECHK.TRANS64.TRYWAIT P1, [R16+URZ+0x30840], R21 ;  /* 0x03084015100075a7 */ /* 0x0022e4000802017f */
[----:B---3--:R-:W-:Y:S05]  /*91d0*/  @!P1 NANOSLEEP.SYNCS 0x989680 ;  /* 0x009896800000995d */ /* 0x008fea0003900000 */
[----:B------:R-:W3:Y:S02]  /*91e0*/  @!P1 SYNCS.PHASECHK.TRANS64 P1, [R16+URZ+0x30840], R21 ;  /* 0x03084015100095a7 */ /* 0x000ee4000802007f */
[----:B---3--:R-:W-:Y:S05]  /*91f0*/  @!P1 BRA `(.L_x_1644) ;  /* 0xfffffffc00f09947 */ /* 0x008fea000383ffff */
[----:B------:R-:W-:Y:S05]  /*9200*/  BRA `(.L_x_1684) ;  /* 0xffffffe400947947 */ /* 0x000fea000383ffff */
.L_x_1646:
[----:B--2---:R2:W3:Y:S02]  /*9210*/  SYNCS.PHASECHK.TRANS64.TRYWAIT P1, [R16+URZ+0x30828], R21 ;  /* 0x03082815100075a7 */ /* 0x0044e4000802017f */
[----:B---3--:R-:W-:Y:S05]  /*9220*/  @!P1 NANOSLEEP.SYNCS 0x989680 ;  /* 0x009896800000995d */ /* 0x008fea0003900000 */
[----:B------:R-:W3:Y:S02]  /*9230*/  @!P1 SYNCS.PHASECHK.TRANS64 P1, [R16+URZ+0x30828], R21 ;  /* 0x03082815100095a7 */ /* 0x000ee4000802007f */
[----:B---3--:R-:W-:Y:S05]  /*9240*/  @!P1 BRA `(.L_x_1646) ;  /* 0xfffffffc00f09947 */ /* 0x008fea000383ffff */
[----:B------:R-:W-:Y:S05]  /*9250*/  BRA `(.L_x_1685) ;  /* 0xffffffe800287947 */ /* 0x000fea000383ffff */
.L_x_1648:
[----:B---3--:R3:W4:Y:S02]  /*9260*/  SYNCS.PHASECHK.TRANS64.TRYWAIT P1, [R16+URZ+0x30848], R21 ;  /* 0x03084815100075a7 */ /* 0x008724000802017f */
[----:B----4-:R-:W-:Y:S05]  /*9270*/  @!P1 NANOSLEEP.SYNCS 0x989680 ;  /* 0x009896800000995d */ /* 0x010fea0003900000 */
[----:B------:R-:W4:Y:S02]  /*9280*/  @!P1 SYNCS.PHASECHK.TRANS64 P1, [R16+URZ+0x30848], R21 ;  /* 0x03084815100095a7 */ /* 0x000f24000802007f */
[----:B----4-:R-:W-:Y:S05]  /*9290*/  @!P1 BRA `(.L_x_1648) ;  /* 0xfffffffc00f09947 */ /* 0x010fea000383ffff */
[----:B------:R-:W-:Y:S05]  /*92a0*/  BRA `(.L_x_1686) ;  /* 0xffffffe800bc7947 */ /* 0x000fea000383ffff */
.L_x_1650:
[----:B------:R-:W-:-:S07]  /*92b0*/  SHF.L.U32 R5, R11, 0x1f, RZ ;  /* 0x0000001f0b057819 */ /* 0x000fce00000006ff */
.L_x_1687:
[----:B------:R1:W1:Y:S02]  /*92c0*/  SYNCS.PHASECHK.TRANS64.TRYWAIT P1, [R16+URZ+0x30820], R5 ;  /* 0x03082005100075a7 */ /* 0x000264000802017f */
[----:B-1----:R-:W-:Y:S05]  /*92d0*/  @!P1 NANOSLEEP.SYNCS 0x989680 ;  /* 0x009896800000995d */ /* 0x002fea0003900000 */
[----:B------:R-:W1:Y:S02]  /*92e0*/  @!P1 SYNCS.PHASECHK.TRANS64 P1, [R16+URZ+0x30820], R5 ;  /* 0x03082005100095a7 */ /* 0x000e64000802007f */
[----:B-1----:R-:W-:Y:S05]  /*92f0*/  @!P1 BRA `(.L_x_1687) ;  /* 0xfffffffc00f09947 */ /* 0x002fea000383ffff */
[----:B------:R-:W-:Y:S05]  /*9300*/  BRA `(.L_x_1688) ;  /* 0xffffffec00387947 */ /* 0x000fea000383ffff */
.L_x_1653:
[----:B-1----:R1:W3:Y:S02]  /*9310*/  SYNCS.PHASECHK.TRANS64.TRYWAIT P1, [R16+URZ+0x30840], R13 ;  /* 0x0308400d100075a7 */ /* 0x0022e4000802017f */
[----:B---3--:R-:W-:Y:S05]  /*9320*/  @!P1 NANOSLEEP.SYNCS 0x989680 ;  /* 0x009896800000995d */ /* 0x008fea0003900000 */
[----:B------:R-:W3:Y:S02]  /*9330*/  @!P1 SYNCS.PHASECHK.TRANS64 P1, [R16+URZ+0x30840], R13 ;  /* 0x0308400d100095a7 */ /* 0x000ee4000802007f */
[----:B---3--:R-:W-:Y:S05]  /*9340*/  @!P1 BRA `(.L_x_1653) ;  /* 0xfffffffc00f09947 */ /* 0x008fea000383ffff */
[----:B------:R-:W-:Y:S05]  /*9350*/  BRA `(.L_x_1689) ;  /* 0xffffffec00ec7947 */ /* 0x000fea000383ffff */
.L_x_1655:
[----:B--2---:R2:W3:Y:S02]  /*9360*/  SYNCS.PHASECHK.TRANS64.TRYWAIT P1, [R16+URZ+0x30828], R13 ;  /* 0x0308280d100075a7 */ /* 0x0044e4000802017f */
[----:B---3--:R-:W-:Y:S05]  /*9370*/  @!P1 NANOSLEEP.SYNCS 0x989680 ;  /* 0x009896800000995d */ /* 0x008fea0003900000 */
[----:B------:R-:W3:Y:S02]  /*9380*/  @!P1 SYNCS.PHASECHK.TRANS64 P1, [R16+URZ+0x30828], R13 ;  /* 0x0308280d100095a7 */ /* 0x000ee4000802007f */
[----:B---3--:R-:W-:Y:S05]  /*9390*/  @!P1 BRA `(.L_x_1655) ;  /* 0xfffffffc00f09947 */ /* 0x008fea000383ffff */
[----:B------:R-:W-:Y:S05]  /*93a0*/  BRA `(.L_x_1690) ;  /* 0xfffffff000747947 */ /* 0x000fea000383ffff */
.L_x_1657:
[----:B---3--:R3:W1:Y:S02]  /*93b0*/  SYNCS.PHASECHK.TRANS64.TRYWAIT P0, [R3+URZ+0x30840], R0 ;  /* 0x03084000030075a7 */ /* 0x008664000800017f */
[----:B-1----:R-:W-:Y:S05]  /*93c0*/  @!P0 NANOSLEEP.SYNCS 0x989680 ;  /* 0x009896800000895d */ /* 0x002fea0003900000 */
[----:B------:R-:W1:Y:S02]  /*93d0*/  @!P0 SYNCS.PHASECHK.TRANS64 P0, [R3+URZ+0x30840], R0 ;  /* 0x03084000030085a7 */ /* 0x000e64000800007f */
[----:B-1----:R-:W-:Y:S05]  /*93e0*/  @!P0 BRA `(.L_x_1657) ;  /* 0xfffffffc00f08947 */ /* 0x002fea000383ffff */
[----:B------:R-:W-:Y:S05]  /*93f0*/  BRA `(.L_x_1691) ;  /* 0xfffffff4001c7947 */ /* 0x000fea000383ffff */
.L_x_1659:
[----:B------:R-:W-:Y:S01]  /*9400*/  BSSY B0, `(.L_x_1692) ;  /* 0x0000006000007945 */ /* 0x000fe20003800000 */
[----:B------:R-:W-:-:S07]  /*9410*/  IMAD.MOV.U32 R15, RZ, RZ, -0x1 ;  /* 0xffffffffff0f7424 */ /* 0x000fce00078e00ff */
[----:B------:R-:W-:Y:S05]  /*9420*/  WARPSYNC.COLLECTIVE R15, `(.L_x_1693) ;  /* 0x000000000f0c7348 */ /* 0x000fea0003c00000 */
[----:B------:R-:W-:Y:S02]  /*9430*/  ELECT P6, UR62, PT ;  /* 0x00000000003e782f */ /* 0x000fe400038c0000 */
[----:B------:R-:W-:Y:S01]  /*9440*/  MOV R14, UR62 ;  /* 0x0000003e000e7c02 */ /* 0x000fe20008000f00 */
[----:B------:R-:W-:Y:S10]  /*9450*/  ENDCOLLECTIVE ;  /* 0x000000000000791b */ /* 0x000ff40003800000 */
.L_x_1693:
[----:B------:R-:W-:Y:S05]  /*9460*/  BSYNC B0 ;  /* 0x0000000000007941 */ /* 0x000fea0003800000 */
.L_x_1692:
[----:B------:R-:W-:Y:S05]  /*9470*/  BRA `(.L_x_1694) ;  /* 0xfffffff400c87947 */ /* 0x000fea000383ffff */
.L_x_1661:
[----:B-1----:R1:W2:Y:S02]  /*9480*/  SYNCS.PHASECHK.TRANS64.TRYWAIT P0, [R6+URZ], R5 ;  /* 0x00000005060075a7 */ /* 0x0022a4000800017f */
[----:B--2---:R-:W-:Y:S05]  /*9490*/  @!P0 NANOSLEEP.SYNCS 0x989680 ;  /* 0x009896800000895d */ /* 0x004fea0003900000 */
[----:B------:R-:W2:Y:S02]  /*94a0*/  @!P0 SYNCS.PHASECHK.TRANS64 P0, [R6+URZ], R5 ;  /* 0x00000005060085a7 */ /* 0x000ea4000800007f */
[----:B--2---:R-:W-:Y:S05]  /*94b0*/  @!P0 BRA `(.L_x_1661) ;  /* 0xfffffffc00f08947 */ /* 0x004fea000383ffff */
[----:B------:R-:W-:Y:S05]  /*94c0*/  BRA `(.L_x_1695) ;  /* 0xfffffff800087947 */ /* 0x000fea000383ffff */
.L_x_1662:
[----:B--2---:R2:W3:Y:S02]  /*94d0*/  SYNCS.PHASECHK.TRANS64.TRYWAIT P0, [R3+URZ], R2 ;  /* 0x00000002030075a7 */ /* 0x0044e4000800017f */
[----:B---3--:R-:W-:Y:S05]  /*94e0*/  @!P0 NANOSLEEP.SYNCS 0x989680 ;  /* 0x009896800000895d */ /* 0x008fea0003900000 */
[----:B------:R-:W3:Y:S02]  /*94f0*/  @!P0 SYNCS.PHASECHK.TRANS64 P0, [R3+URZ], R2 ;  /* 0x00000002030085a7 */ /* 0x000ee4000800007f */
[----:B---3--:R-:W-:Y:S05]  /*9500*/  @!P0 BRA `(.L_x_1662) ;  /* 0xfffffffc00f08947 */ /* 0x008fea000383ffff */
[----:B------:R-:W-:Y:S05]  /*9510*/  BRA `(.L_x_1696) ;  /* 0xfffffff400fc7947 */ /* 0x000fea000383ffff */
.L_x_1664:
[----:B--2---:R2:W3:Y:S02]  /*9520*/  SYNCS.PHASECHK.TRANS64.TRYWAIT P0, [R0+URZ], R5 ;  /* 0x00000005000075a7 */ /* 0x0044e4000800017f */
[----:B---3--:R-:W-:Y:S05]  /*9530*/  @!P0 NANOSLEEP.SYNCS 0x989680 ;  /* 0x009896800000895d */ /* 0x008fea0003900000 */
[----:B------:R-:W3:Y:S02]  /*9540*/  @!P0 SYNCS.PHASECHK.TRANS64 P0, [R0+URZ], R5 ;  /* 0x00000005000085a7 */ /* 0x000ee4000800007f */
[----:B---3--:R-:W-:Y:S05]  /*9550*/  @!P0 BRA `(.L_x_1664) ;  /* 0xfffffffc00f08947 */ /* 0x008fea000383ffff */
[----:B------:R-:W-:Y:S05]  /*9560*/  BRA `(.L_x_1697) ;  /* 0xfffffff800007947 */ /* 0x000fea000383ffff */
.L_x_1698:
        /* <DEDUP_REMOVED lines=9> */
.L_x_3696:


//--------------------- .text._ZN7cutlass13device_kernelIN5flash11enable_sm90INS1_16FlashAttnBwdSm90INS1_25CollectiveMainloopBwdSm90ILi2ELi2ELi2EN4cute5tupleIJNS5_1CILi1EEES8_S8_EEENS6_IJNS7_ILi64EEENS7_ILi128EEESB_EEENS_10bfloat16_tEfNS_4arch4Sm90ELb0ELb1ELb0ELb1ELb0ELb1ELb0ELb0ELi2ELi1ELi2ELi1ELb0EEENS1_21CollectiveEpilogueBwdISC_SD_SF_Li256ELb1ELb0ELi1EEENS1_19SingleTileSchedulerILb1ELb0ELb0ELi128EEEEEEEEEvNT_6ParamsE --------------------------
	.section	.text._ZN7cutlass13device_kernelIN5flash11enable_sm90INS1_16FlashAttnBwdSm90INS1_25CollectiveMainloopBwdSm90ILi2ELi2ELi2EN4cute5tupleIJNS5_1CILi1EEES8_S8_EEENS6_IJNS7_ILi64EEENS7_ILi128EEESB_EEENS_10bfloat16_tEfNS_4arch4Sm90ELb0ELb1ELb0ELb1ELb0ELb1ELb0ELb0ELi2ELi1ELi2ELi1ELb0EEENS1_21CollectiveEpilogueBwdISC_SD_SF_Li256ELb1ELb0ELi1EEENS1_19SingleTileSchedulerILb1ELb0ELb0ELi128EEEEEEEEEvNT_6ParamsE,"ax",@progbits
	.align	128
.text._ZN7cutlass13device_kernelIN5flash11enable_sm90INS1_16FlashAttnBwdSm90INS1_25CollectiveMainloopBwdSm90ILi2ELi2ELi2EN4cute5tupleIJNS5_1CILi1EEES8_S8_EEENS6_IJNS7_ILi64EEENS7_ILi128EEESB_EEENS_10bfloat16_tEfNS_4arch4Sm90ELb0ELb1ELb0ELb1ELb0ELb1ELb0ELb0ELi2ELi1ELi2ELi1ELb0EEENS1_21CollectiveEpilogueBwdISC_SD_SF_Li256ELb1ELb0ELi1EEENS1_19SingleTileSchedulerILb1ELb0ELb0ELi128EEEEEEEEEvNT_6ParamsE:
        .type           _ZN7cutlass13device_kernelIN5flash11enable_sm90INS1_16FlashAttnBwdSm90INS1_25CollectiveMainloopBwdSm90ILi2ELi2ELi2EN4cute5tupleIJNS5_1CILi1EEES8_S8_EEENS6_IJNS7_ILi64EEENS7_ILi128EEESB_EEENS_10bfloat16_tEfNS_4arch4Sm90ELb0ELb1ELb0ELb1ELb0ELb1ELb0ELb0ELi2ELi1ELi2ELi1ELb0EEENS1_21CollectiveEpilogueBwdISC_SD_SF_Li256ELb1ELb0ELi1EEENS1_19SingleTileSchedulerILb1ELb0ELb0ELi128EEEEEEEEEvNT_6ParamsE,@function
        .size           _ZN7cutlass13device_kernelIN5flash11enable_sm90INS1_16FlashAttnBwdSm90INS1_25CollectiveMainloopBwdSm90ILi2ELi2ELi2EN4cute5tupleIJNS5_1CILi1EEES8_S8_EEENS6_IJNS7_ILi64EEENS7_ILi128EEESB_EEENS_10bfloat16_tEfNS_4arch4Sm90ELb0ELb1ELb0ELb1ELb0ELb1ELb0ELb0ELi2ELi1ELi2ELi1ELb0EEENS1_21CollectiveEpilogueBwdISC_SD_SF_Li256ELb1ELb0ELi1EEENS1_19SingleTileSchedulerILb1ELb0ELb0ELi128EEEEEEEEEvNT_6ParamsE,(.L_x_3697 - _ZN7cutlass13device_kernelIN5flash11enable_sm90INS1_16FlashAttnBwdSm90INS1_25CollectiveMainloopBwdSm90ILi2ELi2ELi2EN4cute5tupleIJNS5_1CILi1EEES8_S8_EEENS6_IJNS7_ILi64EEENS7_ILi128EEESB_EEENS_10bfloat16_tEfNS_4arch4Sm90ELb0ELb1ELb0ELb1ELb0ELb1ELb0ELb0ELi2ELi1ELi2ELi1ELb0EEENS1_21CollectiveEpilogueBwdISC_SD_SF_Li256ELb1ELb0ELi1EEENS1_19SingleTileSchedulerILb1ELb0ELb0ELi128EEEEEEEEEvNT_6ParamsE)
        .other          _ZN7cutlass13device_kernelIN5flash11enable_sm90INS1_16FlashAttnBwdSm90INS1_25CollectiveMainloopBwdSm90ILi2ELi2ELi2EN4cute5tupleIJNS5_1CILi1EEES8_S8_EEENS6_IJNS7_ILi64EEENS7_ILi128EEESB_EEENS_10bfloat16_tEfNS_4arch4Sm90ELb0ELb1ELb0ELb1ELb0ELb1ELb0ELb0ELi2ELi1ELi2ELi1ELb0EEENS1_21CollectiveEpilogueBwdISC_SD_SF_Li256ELb1ELb0ELi1EEENS1_19SingleTileSchedulerILb1ELb0ELb0ELi128EEEEEEEEEvNT_6ParamsE,@"STO_CUDA_ENTRY STV_DEFAULT"
_ZN7cutlass13device_kernelIN5flash11enable_sm90INS1_16FlashAttnBwdSm90INS1_25CollectiveMainloopBwdSm90ILi2ELi2ELi2EN4cute5tupleIJNS5_1CILi1EEES8_S8_EEENS6_IJNS7_ILi64EEENS7_ILi128EEESB_EEENS_10bfloat16_tEfNS_4arch4Sm90ELb0ELb1ELb0ELb1ELb0ELb1ELb0ELb0ELi2ELi1ELi2ELi1ELb0EEENS1_21CollectiveEpilogueBwdISC_SD_SF_Li256ELb1ELb0ELi1EEENS1_19SingleTileSchedulerILb1ELb0ELb0ELi128EEEEEEEEEvNT_6ParamsE:
        /* <DEDUP_REMOVED lines=24> */
.L_x_1700:
[----:B------:R-:W-:Y:S05]  /*0180*/  BSYNC B0 ;  /* 0x0000000000007941 */ /* 0x000fea0003800000 */
.L_x_1699:
        /* <DEDUP_REMOVED lines=37> */
.L_x_1701:
        /* <DEDUP_REMOVED lines=22> */
.L_x_1702:
[----:B------:R-:W-:Y:S01]  /*0540*/  PLOP3.LUT P0, PT, PT, PT, UP0, 0x80, 0x0 ;  /* 0x000000000000781c */ /* 0x000fe20003f0f008 */
[----:B------:R-:W-:Y:S01]  /*0550*/  NOP ;  /* 0x0000000000007918 */ /* 0x000fe20000000000 */
[----:B------:R-:W-:Y:S01]  /*0560*/  ULDC.64 UR46, c[0x0][0x208] ;  /* 0x00008200002e7ab9 */ /* 0x000fe20000000a00 */
[----:B------:R-:W-:Y:S01]  /*0570*/  BSSY B6, `(.L_x_1703) ;  /* 0x0000b3f000067945 */ /* 0x000fe20003800000 */
[----:B-12-4-:R-:W-:Y:S09]  /*0580*/  BAR.SYNC.DEFER_BLOCKING 0x0 ;  /* 0x0000000000007b1d */ /* 0x016ff20000010000 */
[----:B------:R-:W-:Y:S05]  /*0590*/  @!P0 BRA `(.L_x_1704) ;  /* 0x0000007800188947 */ /* 0x000fea0003800000 */
.L_x_1705:
[----:B------:R-:W-:-:S08]  /*05a0*/  NOP ;  /* 0x0000000000007918 */ /* 0x000fd00000000000 */
[----:B------:R-:W1:Y:S02]  /*05b0*/  USETMAXREG.TRY_ALLOC.CTAPOOL UP0, 0xf0 ;  /* 0x000000f0000079c8 */ /* 0x000e640008000600 */
[----:B-1----:R-:W-:-:S13]  /*05c0*/  PLOP3.LUT P0, PT, PT, PT, UP0, 0x80, 0x0 ;  /* 0x000000000000781c */ /* 0x002fda0003f0f008 */
[----:B------:R-:W-:Y:S05]  /*05d0*/  @!P0 BRA `(.L_x_1705) ;  /* 0xfffffffc00f08947 */ /* 0x000fea000383ffff */
[----:B------:R-:W-:Y:S01]  /*05e0*/  LOP3.LUT R0, R0, 0x3, RZ, 0xc0, !PT ;  /* 0x0000000300007812 */ /* 0x000fe200078ec0ff */
[----:B------:R-:W1:Y:S01]  /*05f0*/  S2R R2, SR_TID.X ;  /* 0x0000000000027919 */ /* 0x000e620000002100 */
[----:B------:R-:W-:Y:S01]  /*0600*/  ULDC.64 UR4, c[0x0][0x8d8] ;  /* 0x0002360000047ab9 */ /* 0x000fe20000000a00 */
[----:B------:R-:W2:Y:S03]  /*0610*/  S2UR UR6, SR_CTAID.X ;  /* 0x00000000000679c3 */ /* 0x000ea60000002500 */
[----:B------:R-:W3:Y:S05]  /*0620*/  SHFL.IDX PT, R0, R0, RZ, 0x1f ;  /* 0x00001fff00007589 */ /* 0x000eea00000e0000 */
[----:B------:R-:W4:Y:S01]  /*0630*/  S2UR UR36, SR_CTAID.Z ;  /* 0x00000000002479c3 */ /* 0x000f220000002700 */
[----:B---3--:R-:W-:-:S02]  /*0640*/  ISETP.NE.AND P0, PT, R0, RZ, PT ;  /* 0x000000ff0000720c */ /* 0x008fc40003f05270 */
[----:B-1----:R-:W-:-:S11]  /*0650*/  SHF.R.U32.HI R2, RZ, 0x7, R2 ;  /* 0x00000007ff027819 */ /* 0x002fd60000011602 */
[----:B------:R-:W-:-:S05]  /*0660*/  @!P0 VIADD R2, R2, 0x9 ;  /* 0x0000000902028836 */ /* 0x000fca0000000000 */
[----:B------:R1:W-:Y:S06]  /*0670*/  @!P0 BAR.ARV R2, 0xa0 ;  /* 0x000280020000851d */ /* 0x0003ec0000002000 */
[----:B------:R-:W-:-:S04]  /*0680*/  ISETP.NE.U32.AND P0, PT, RZ, UR4, PT ;  /* 0x00000004ff007c0c */ /* 0x000fc8000bf05070 */
[----:B------:R-:W-:-:S13]  /*0690*/  ISETP.NE.AND.EX P0, PT, RZ, UR5, PT, P0 ;  /* 0x00000005ff007c0c */ /* 0x000fda000bf05300 */
[----:B-12-4-:R-:W-:Y:S05]  /*06a0*/  @!P0 BRA `(.L_x_1706) ;  /* 0x00000000001c8947 */ /* 0x016fea0003800000 */
[----:B------:R-:W-:Y:S02]  /*06b0*/  ULDC.64 UR4, c[0x0][0x8d8] ;  /* 0x0002360000047ab9 */ /* 0x000fe40000000a00 */
[----:B------:R-:W-:-:S06]  /*06c0*/  UIMAD.WIDE UR4, UR36, 0x4, UR4 ;  /* 0x00000004240478a5 */ /* 0x000fcc000f8e0204 */
[----:B------:R-:W-:Y:S02]  /*06d0*/  IMAD.U32 R2, RZ, RZ, UR4 ;  /* 0x00000004ff027e24 */ /* 0x000fe4000f8e00ff */
[----:B------:R-:W-:-:S05]  /*06e0*/  IMAD.U32 R3, RZ, RZ, UR5 ;  /* 0x00000005ff037e24 */ /* 0x000fca000f8e00ff */
[----:B------:R-:W2:Y:S02]  /*06f0*/  LDG.E R2, desc[UR46][R2.64] ;  /* 0x0000002e02027981 */ /* 0x000ea4000c1e1900 */
[----:B--2---:R-:W-:Y:S01]  /*0700*/  R2UR UR4, R2 ;  /* 0x00000000020472ca */ /* 0x004fe200000e0000 */
[----:B------:R-:W-:-:S14]  /*0710*/  BRA `(.L_x_1707) ;  /* 0x00000000003c7947 */ /* 0x000fdc0003800000 */
.L_x_1706:
[----:B------:R-:W-:Y:S02]  /*0720*/  ULDC.64 UR4, c[0x0][0x8d0] ;  /* 0x0002340000047ab9 */ /* 0x000fe40000000a00 */
[----:B------:R-:W-:-:S04]  /*0730*/  ISETP.NE.U32.AND P0, PT, RZ, UR4, PT ;  /* 0x00000004ff007c0c */ /* 0x000fc8000bf05070 */
[----:B------:R-:W-:-:S13]  /*0740*/  ISETP.NE.AND.EX P0, PT, RZ, UR5, PT, P0 ;  /* 0x00000005ff007c0c */ /* 0x000fda000bf05300 */
[----:B------:R-:W-:Y:S05]  /*0750*/  @!P0 BRA `(.L_x_1708) ;  /* 0x0000000000288947 */ /* 0x000fea0003800000 */
[----:B------:R-:W-:Y:S02]  /*0760*/  ULDC.64 UR4, c[0x0][0x8d0] ;  /* 0x0002340000047ab9 */ /* 0x000fe40000000a00 */
[----:B------:R-:W-:-:S06]  /*0770*/  UIMAD.WIDE UR4, UR36, 0x4, UR4 ;  /* 0x00000004240478a5 */ /* 0x000fcc000f8e0204 */
[----:B------:R-:W-:Y:S02]  /*0780*/  IMAD.U32 R2, RZ, RZ, UR4 ;  /* 0x00000004ff027e24 */ /* 0x000fe4000f8e00ff */
[----:B------:R-:W-:-:S05]  /*0790*/  IMAD.U32 R3, RZ, RZ, UR5 ;  /* 0x00000005ff037e24 */ /* 0x000fca000f8e00ff */
[----:B------:R-:W2:Y:S04]  /*07a0*/  LDG.E R4, desc[UR46][R2.64] ;  /* 0x0000002e02047981 */ /* 0x000ea8000c1e1900 */
[----:B------:R-:W3:Y:S01]  /*07b0*/  LDG.E R0, desc[UR46][R2.64+0x4] ;  /* 0x0000042e02007981 */ /* 0x000ee2000c1e1900 */
[----:B--2---:R-:W-:Y:S02]  /*07c0*/  R2UR UR4, R4 ;  /* 0x00000000040472ca */ /* 0x004fe400000e0000 */
[----:B---3--:R-:W-:-:S13]  /*07d0*/  R2UR UR5, R0 ;  /* 0x00000000000572ca */ /* 0x008fda00000e0000 */
[----:B------:R-:W-:Y:S01]  /*07e0*/  UIADD3 UR4, -UR4, UR5, URZ ;  /* 0x0000000504047290 */ /* 0x000fe2000fffe13f */
[----:B------:R-:W-:Y:S11]  /*07f0*/  BRA `(.L_x_1707) ;  /* 0x0000000000047947 */ /* 0x000ff60003800000 */
.L_x_1708:
[----:B------:R-:W-:-:S05]  /*0800*/  ULDC UR4, c[0x0][0x8bc] ;  /* 0x00022f0000047ab9 */ /* 0x000fca0000000800 */
.L_x_1707:
[----:B------:R-:W-:-:S04]  /*0810*/  USHF.L.U32 UR42, UR6, 0x7, URZ ;  /* 0x00000007062a7899 */ /* 0x000fc8000800063f */
[----:B------:R-:W-:-:S04]  /*0820*/  UISETP.GE.AND UP0, UPT, UR42, UR4, UPT ;  /* 0x000000042a00728c */ /* 0x000fc8000bf06270 */
[----:B------:R-:W-:-:S06]  /*0830*/  USEL UR36, UR36, 0xffffffff, !UP0 ;  /* 0xffffffff24247887 */ /* 0x000fcc000c000000 */
[----:B------:R-:W-:-:S13]  /*0840*/  ISETP.LE.AND P0, PT, RZ, UR36, PT ;  /* 0x00000024ff007c0c */ /* 0x000fda000bf03270 */
[----:B------:R-:W-:Y:S05]  /*0850*/  @!P0 BRA `(.L_x_1709) ;  /* 0x000000b000408947 */ /* 0x000fea0003800000 */
[----:B------:R-:W-:Y:S01]  /*0860*/  ULDC.64 UR4, c[0x0][0x780] ;  /* 0x0001e00000047ab9 */ /* 0x000fe20000000a00 */
[----:B------:R-:W-:Y:S01]  /*0870*/  ULDC UR37, c[0x0][0x290] ;  /* 0x0000a40000257ab9 */ /* 0x000fe20000000800 */
[----:B------:R-:W-:-:S04]  /*0880*/  ISETP.NE.U32.AND P0, PT, RZ, UR4, PT ;  /* 0x00000004ff007c0c */ /* 0x000fc8000bf05070 */
[----:B------:R-:W-:-:S13]  /*0890*/  ISETP.NE.AND.EX P0, PT, RZ, UR5, PT, P0 ;  /* 0x00000005ff007c0c */ /* 0x000fda000bf05300 */
[----:B------:R-:W-:Y:S05]  /*08a0*/  @!P0 BRA `(.L_x_1710) ;  /* 0x00000000001c8947 */ /* 0x000fea0003800000 */
[----:B------:R-:W-:Y:S02]  /*08b0*/  ULDC.64 UR4, c[0x0][0x780] ;  /* 0x0001e00000047ab9 */ /* 0x000fe40000000a00 */
[----:B------:R-:W-:-:S06]  /*08c0*/  UIMAD.WIDE UR4, UR36, 0x4, UR4 ;  /* 0x00000004240478a5 */ /* 0x000fcc000f8e0204 */
[----:B------:R-:W-:Y:S02]  /*08d0*/  IMAD.U32 R2, RZ, RZ, UR4 ;  /* 0x00000004ff027e24 */ /* 0x000fe4000f8e00ff */
[----:B------:R-:W-:-:S05]  /*08e0*/  IMAD.U32 R3, RZ, RZ, UR5 ;  /* 0x00000005ff037e24 */ /* 0x000fca000f8e00ff */
[----:B------:R-:W2:Y:S02]  /*08f0*/  LDG.E R2, desc[UR46][R2.64] ;  /* 0x0000002e02027981 */ /* 0x000ea4000c1e1900 */
[----:B--2---:R-:W-:Y:S01]  /*0900*/  R2UR UR39, R2 ;  /* 0x00000000022772ca */ /* 0x004fe200000e0000 */
[----:B------:R-:W-:-:S14]  /*0910*/  BRA `(.L_x_1711) ;  /* 0x0000000000387947 */ /* 0x000fdc0003800000 */
.L_x_1710:
        /* <DEDUP_REMOVED lines=13> */
[----:B------:R-:W-:-:S12]  /*09f0*/  UIADD3 UR39, -UR39, UR4, URZ ;  /* 0x0000000427277290 */ /* 0x000fd8000fffe13f */
.L_x_1711:
        /* <DEDUP_REMOVED lines=11> */
.L_x_1712:
        /* <DEDUP_REMOVED lines=13> */
.L_x_1713:
[----:B------:R-:W-:Y:S01]  /*0b80*/  UIADD3 UR5, UR42, UR39, -UR37 ;  /* 0x000000272a057290 */ /* 0x000fe2000fffe825 */
[----:B------:R-:W-:Y:S01]  /*0b90*/  ISETP.LE.AND P1, PT, RZ, UR6, PT ;  /* 0x00000006ff007c0c */ /* 0x000fe2000bf23270 */
[----:B------:R-:W-:Y:S01]  /*0ba0*/  ULDC UR6, c[0x0][0x74c] ;  /* 0x0001d30000067ab9 */ /* 0x000fe20000000800 */
[----:B------:R-:W-:Y:S01]  /*0bb0*/  UIADD3 UR4, UR39, 0x3f, URZ ;  /* 0x0000003f27047890 */ /* 0x000fe2000fffe03f */
[----:B------:R-:W-:Y:S01]  /*0bc0*/  PLOP3.LUT P0, PT, PT, PT, PT, 0x80, 0x0 ;  /* 0x000000000000781c */ /* 0x000fe20003f0f070 */
[----:B------:R-:W-:Y:S01]  /*0bd0*/  UIADD3 UR5, UR5, -UR6, URZ ;  /* 0x8000000605057290 */ /* 0x000fe2000fffe03f */
[----:B------:R-:W-:Y:S02]  /*0be0*/  CS2R R86, SRZ ;  /* 0x0000000000567805 */ /* 0x000fe4000001ff00 */
[----:B------:R-:W-:Y:S02]  /*0bf0*/  CS2R R84, SRZ ;  /* 0x0000000000547805 */ /* 0x000fe4000001ff00 */
[----:B------:R-:W-:Y:S01]  /*0c00*/  CS2R R82, SRZ ;  /* 0x0000000000527805 */ /* 0x000fe2000001ff00 */
[----:B------:R-:W-:Y:S01]  /*0c10*/  USHF.R.S32.HI UR6, URZ, 0x1f, UR5 ;  /* 0x0000001f3f067899 */ /* 0x000fe20008011405 */
[----:B------:R-:W-:-:S02]  /*0c20*/  CS2R R80, SRZ ;  /* 0x0000000000507805 */ /* 0x000fc4000001ff00 */
[----:B------:R-:W-:Y:S02]  /*0c30*/  CS2R R78, SRZ ;  /* 0x00000000004e7805 */ /* 0x000fe4000001ff00 */
[----:B------:R-:W-:Y:S01]  /*0c40*/  CS2R R76, SRZ ;  /* 0x00000000004c7805 */ /* 0x000fe2000001ff00 */
[----:B------:R-:W-:Y:S01]  /*0c50*/  ULEA.HI UR6, UR6, UR5, URZ, 0x6 ;  /* 0x0000000506067291 */ /* 0x000fe2000f8f303f */
[----:B------:R-:W-:Y:S01]  /*0c60*/  CS2R R74, SRZ ;  /* 0x00000000004a7805 */ /* 0x000fe2000001ff00 */
[----:B------:R-:W-:Y:S01]  /*0c70*/  USHF.R.S32.HI UR5, URZ, 0x1f, UR4 ;  /* 0x0000001f3f057899 */ /* 0x000fe20008011404 */
[----:B------:R-:W-:Y:S01]  /*0c80*/  CS2R R72, SRZ ;  /* 0x0000000000487805 */ /* 0x000fe2000001ff00 */
[----:B------:R-:W-:Y:S01]  /*0c90*/  USHF.R.S32.HI UR6, URZ, 0x6, UR6 ;  /* 0x000000063f067899 */ /* 0x000fe20008011406 */
[----:B------:R-:W-:Y:S01]  /*0ca0*/  CS2R R70, SRZ ;  /* 0x0000000000467805 */ /* 0x000fe2000001ff00 */
[----:B------:R-:W-:Y:S01]  /*0cb0*/  ULEA.HI UR5, UR5, UR4, URZ, 0x6 ;  /* 0x0000000405057291 */ /* 0x000fe2000f8f303f */
[----:B------:R-:W-:Y:S01]  /*0cc0*/  CS2R R68, SRZ ;  /* 0x0000000000447805 */ /* 0x000fe2000001ff00 */
[----:B------:R-:W-:Y:S01]  /*0cd0*/  UISETP.LT.AND UP0, UPT, URZ, UR6, UPT ;  /* 0x000000063f00728c */ /* 0x000fe2000bf01270 */
[----:B------:R-:W-:Y:S01]  /*0ce0*/  CS2R R66, SRZ ;  /* 0x0000000000427805 */ /* 0x000fe2000001ff00 */
[----:B------:R-:W-:Y:S01]  /*0cf0*/  USHF.R.S32.HI UR40, URZ, 0x6, UR5 ;  /* 0x000000063f287899 */ /* 0x000fe20008011405 */
[----:B------:R-:W-:Y:S01]  /*0d00*/  CS2R R64, SRZ ;  /* 0x0000000000407805 */ /* 0x000fe2000001ff00 */
[----:B------:R-:W-:Y:S01]  /*0d10*/  USEL UR41, URZ, UR6, !UP0 ;  /* 0x000000063f297287 */ /* 0x000fe2000c000000 */
        /* <DEDUP_REMOVED lines=13> */
[----:B------:R-:W-:-:S02]  /*0df0*/  CS2R R10, SRZ ;  /* 0x00000000000a7805 */ /* 0x000fc4000001ff00 */
[----:B------:R-:W-:Y:S02]  /*0e00*/  CS2R R36, SRZ ;  /* 0x0000000000247805 */ /* 0x000fe4000001ff00 */
[----:B------:R-:W-:Y:S02]  /*0e10*/  CS2R R8, SRZ ;  /* 0x0000000000087805 */ /* 0x000fe4000001ff00 */
[----:B------:R-:W-:Y:S02]  /*0e20*/  CS2R R32, SRZ ;  /* 0x0000000000207805 */ /* 0x000fe4000001ff00 */
[----:B------:R-:W-:Y:S01]  /*0e30*/  CS2R R6, SRZ ;  /* 0x0000000000067805 */ /* 0x000fe2000001ff00 */
[----:B------:R-:W-:Y:S01]  /*0e40*/  IMAD.MOV.U32 R29, RZ, RZ, RZ ;  /* 0x000000ffff1d7224 */ /* 0x000fe200078e00ff */
[----:B------:R-:W-:Y:S01]  /*0e50*/  CS2R R4, SRZ ;  /* 0x0000000000047805 */ /* 0x000fe2000001ff00 */
[----:B------:R-:W-:Y:S01]  /*0e60*/  IMAD.MOV.U32 R2, RZ, RZ, RZ ;  /* 0x000000ffff027224 */ /* 0x000fe200078e00ff */
        /* <DEDUP_REMOVED lines=27> */
[----:B------:R-:W-:Y:S01]  /*1020*/  IMAD.MOV.U32 R99, RZ, RZ, RZ ;  /* 0x000000ffff637224 */ /* 0x000fe200078e00ff */
[----:B------:R-:W-:Y:S06]  /*1030*/  @!P1 BRA `(.L_x_1714) ;  /* 0x0000000000209947 */ /* 0x000fec0003800000 */
[----:B------:R-:W-:Y:S01]  /*1040*/  UIADD3 UR4, -UR37, 0xbf, UR39 ;  /* 0x000000bf25047890 */ /* 0x000fe2000fffe127 */
[----:B------:R-:W-:-:S03]  /*1050*/  ULDC UR5, c[0x0][0x748] ;  /* 0x0001d20000057ab9 */ /* 0x000fc60000000800 */
[----:B------:R-:W-:-:S04]  /*1060*/  UIADD3 UR4, UR4, UR5, UR42 ;  /* 0x0000000504047290 */ /* 0x000fc8000fffe02a */
[----:B------:R-:W-:-:S04]  /*1070*/  USHF.R.S32.HI UR5, URZ, 0x1f, UR4 ;  /* 0x0000001f3f057899 */ /* 0x000fc80008011404 */
[----:B------:R-:W-:-:S04]  /*1080*/  ULEA.HI UR5, UR5, UR4, URZ, 0x6 ;  /* 0x0000000405057291 */ /* 0x000fc8000f8f303f */
[----:B------:R-:W-:-:S04]  /*1090*/  USHF.R.S32.HI UR5, URZ, 0x6, UR5 ;  /* 0x000000063f057899 */ /* 0x000fc80008011405 */
[----:B------:R-:W-:-:S04]  /*10a0*/  UISETP.LT.AND UP0, UPT, UR40, UR5, UPT ;  /* 0x000000052800728c */ /* 0x000fc8000bf01270 */
[----:B------:R-:W-:-:S12]  /*10b0*/  USEL UR40, UR40, UR5, UP0 ;  /* 0x0000000528287287 */ /* 0x000fd80008000000 */
.L_x_1714:
        /* <DEDUP_REMOVED lines=10> */
[----:B------:R-:W-:-:S03]  /*1160*/  ULDC UR43, c[0x0][0x744] ;  /* 0x0001d100002b7ab9 */ /* 0x000fc60000000800 */
        /* <DEDUP_REMOVED lines=18> */
.L_x_1717:
        /* <DEDUP_REMOVED lines=15> */
.L_x_1716:
        /* <DEDUP_REMOVED lines=22> */
.L_x_1719:
        /* <DEDUP_REMOVED lines=15> */
.L_x_1718:
        /* <DEDUP_REMOVED lines=8> */
.L_x_1862:
        /* <DEDUP_REMOVED lines=23> */
.L_x_1721:
[----:B------:R-:W-:Y:S01]  /*17c0*/  LEA.HI R7, R7, R4, RZ, 0x3 ;  /* 0x0000000407077211 */ /* 0x000fe200078f18ff */
[----:B------:R-:W-:Y:S01]  /*17d0*/  IMAD.U32 R235, RZ, RZ, UR38 ;  /* 0x00000026ffeb7e24 */ /* 0x000fe2000f8e00ff */
[----:B--2---:R-:W-:Y:S01]  /*17e0*/  LOP3.LUT R8, R3, 0x30, R6, 0xf8, !PT ;  /* 0x0000003003087812 */ /* 0x004fe200078ef806 */
[----:B------:R-:W-:Y:S01]  /*17f0*/  IMAD.MOV.U32 R226, RZ, RZ, RZ ;  /* 0x000000ffffe27224 */ /* 0x000fe200078e00ff */
[----:B------:R-:W-:Y:S02]  /*1800*/  LOP3.LUT R7, R7, 0xfffffff8, RZ, 0xc0, !PT ;  /* 0xfffffff807077812 */ /* 0x000fe400078ec0ff */
[----:B------:R-:W-:Y:S02]  /*1810*/  CS2R R86, SRZ ;  /* 0x0000000000567805 */ /* 0x000fe4000001ff00 */
[----:B------:R-:W-:Y:S02]  /*1820*/  LEA.HI R6, R13, R13, RZ, 0x1 ;  /* 0x0000000d0d067211 */ /* 0x000fe400078f08ff */
[----:B------:R-:W-:-:S02]  /*1830*/  CS2R R84, SRZ ;  /* 0x0000000000547805 */ /* 0x000fc4000001ff00 */
[----:B------:R-:W-:Y:S01]  /*1840*/  LOP3.LUT R11, R11, 0x7ffffe, RZ, 0xc0, !PT ;  /* 0x007ffffe0b0b7812 */ /* 0x000fe200078ec0ff */
[----:B------:R-:W-:Y:S01]  /*1850*/  IMAD.IADD R7, R4, 0x1, -R7 ;  /* 0x0000000104077824 */ /* 0x000fe200078e0a07 */
[----:B------:R-:W-:Y:S01]  /*1860*/  LEA.HI R4, R2, R5, RZ, 0x5 ;  /* 0x0000000502047211 */ /* 0x000fe200078f28ff */
[----:B------:R-:W-:Y:S01]  /*1870*/  IMAD.SHL.U32 R2, R13, 0x1000, RZ ;  /* 0x000010000d027824 */ /* 0x000fe200078e00ff */
[----:B------:R-:W-:Y:S01]  /*1880*/  LOP3.LUT R6, R6, 0x3fffffe, RZ, 0xc0, !PT ;  /* 0x03fffffe06067812 */ /* 0x000fe200078ec0ff */
[----:B------:R-:W-:Y:S01]  /*1890*/  IMAD.IADD R11, R10, 0x1, -R11 ;  /* 0x000000010a0b7824 */ /* 0x000fe200078e0a0b */
[----:B------:R-:W-:Y:S02]  /*18a0*/  SHF.R.S32.HI R4, RZ, 0x5, R4 ;  /* 0x00000005ff047819 */ /* 0x000fe40000011404 */
[----:B------:R-:W-:Y:S02]  /*18b0*/  CS2R R82, SRZ ;  /* 0x0000000000527805 */ /* 0x000fe4000001ff00 */
[----:B------:R-:W-:Y:S01]  /*18c0*/  LOP3.LUT R9, R8, 0x8, R9, 0xf8, !PT ;  /* 0x0000000808097812 */ /* 0x000fe200078ef809 */
[----:B------:R-:W-:Y:S01]  /*18d0*/  IMAD R11, R11, 0x200, R2 ;  /* 0x000002000b0b7824 */ /* 0x000fe200078e0202 */
[----:B------:R-:W-:Y:S01]  /*18e0*/  LOP3.LUT R0, R0, 0x7ffffffc, RZ, 0xc0, !PT ;  /* 0x7ffffffc00007812 */ /* 0x000fe200078ec0ff */
[----:B------:R-:W-:Y:S01]  /*18f0*/  IMAD R4, R4, 0x10, R7 ;  /* 0x0000001004047824 */ /* 0x000fe200078e0207 */
[----:B------:R-:W-:Y:S01]  /*1900*/  SHF.R.U32.HI R8, RZ, 0x3, R3 ;  /* 0x00000003ff087819 */ /* 0x000fe20000011603 */
[----:B------:R-:W-:Y:S01]  /*1910*/  IMAD.IADD R3, R13, 0x1, -R6 ;  /* 0x000000010d037824 */ /* 0x000fe200078e0a06 */
[----:B------:R-:W-:Y:S01]  /*1920*/  CS2R R80, SRZ ;  /* 0x0000000000507805 */ /* 0x000fe2000001ff00 */
[----:B------:R-:W-:Y:S01]  /*1930*/  IMAD R2, R5, 0x4, R2 ;  /* 0x0000000405027824 */ /* 0x000fe200078e0202 */
[----:B------:R-:W-:Y:S01]  /*1940*/  LOP3.LUT R8, R9, R8, RZ, 0x3c, !PT ;  /* 0x0000000809087212 */ /* 0x000fe200078e3cff */
[----:B------:R-:W-:Y:S01]  /*1950*/  IMAD.IADD R0, R5, 0x1, -R0 ;  /* 0x0000000105007824 */ /* 0x000fe200078e0a00 */
[----:B------:R-:W-:Y:S01]  /*1960*/  CS2R R78, SRZ ;  /* 0x00000000004e7805 */ /* 0x000fe2000001ff00 */
[----:B------:R-:W-:Y:S01]  /*1970*/  IMAD R228, R3, 0x40, R4 ;  /* 0x0000004003e47824 */ /* 0x000fe200078e0204 */
[----:B------:R-:W-:Y:S01]  /*1980*/  CS2R R76, SRZ ;  /* 0x00000000004c7805 */ /* 0x000fe2000001ff00 */
[----:B------:R-:W-:Y:S01]  /*1990*/  IMAD.U32 R5, RZ, RZ, UR42 ;  /* 0x0000002aff057e24 */ /* 0x000fe2000f8e00ff */
[----:B------:R-:W-:Y:S01]  /*19a0*/  CS2R R74, SRZ ;  /* 0x00000000004a7805 */ /* 0x000fe2000001ff00 */
[----:B------:R-:W-:Y:S01]  /*19b0*/  IMAD R3, R2, 0x4, R231 ;  /* 0x0000000402037824 */ /* 0x000fe200078e02e7 */
[----:B------:R-:W-:Y:S01]  /*19c0*/  CS2R R72, SRZ ;  /* 0x0000000000487805 */ /* 0x000fe2000001ff00 */
[----:B------:R-:W-:Y:S01]  /*19d0*/  IMAD.IADD R232, R8, 0x1, R11 ;  /* 0x0000000108e87824 */ /* 0x000fe200078e020b */
[----:B------:R-:W-:Y:S01]  /*19e0*/  IADD3 R2, -R228, UR37, -R5 ;  /* 0x00000025e4027c10 */ /* 0x000fe2000fffe905 */
        /* <DEDUP_REMOVED lines=57> */
[----:B------:R-:W-:Y:S01]  /*1d80*/  LOP3.LUT R235, R235, 0x1, RZ, 0xfc, !PT ;  /* 0x00000001ebeb7812 */ /* 0x000fe200078efcff */
[----:B------:R-:W-:Y:S01]  /*1d90*/  IMAD.SHL.U32 R229, R0, 0x2, RZ ;  /* 0x0000000200e57824 */ /* 0x000fe200078e00ff */
[----:B------:R-:W-:-:S07]  /*1da0*/  IADD3 R228, RZ, -UR42, -R228 ;  /* 0x8000002affe47c10 */ /* 0x000fce000fffe8e4 */
.L_x_1733:
[----:B------:R-:W-:-:S13]  /*1db0*/  ISETP.NE.AND P6, PT, R235, 0x3, PT ;  /* 0x00000003eb00780c */ /* 0x000fda0003fc5270 */
[----:B------:R-:W-:Y:S05]  /*1dc0*/  @!P6 BRA `(.L_x_1723) ;  /* 0x000000000004e947 */ /* 0x000fea0003800000 */
[----:B------:R-:W-:Y:S01]  /*1dd0*/  BPT.TRAP 0x1 ;  /* 0x000000040000795c */ /* 0x000fe20000300000 */
.L_x_1723:
[----:B------:R-:W-:Y:S01]  /*1de0*/  IMAD R0, R4, 0x8, R231 ;  /* 0x0000000804007824 */ /* 0x000fe200078e02e7 */
[----:B------:R-:W-:-:S04]  /*1df0*/  SHF.L.U32 R7, R226, 0x1f, RZ ;  /* 0x0000001fe2077819 */ /* 0x000fc800000006ff */
[----:B------:R2:W3:Y:S01]  /*1e00*/  SYNCS.PHASECHK.TRANS64.TRYWAIT P0, [R0+URZ+0x30810], R7 ;  /* 0x03081007000075a7 */ /* 0x0004e2000800017f */
[----:B------:R-:W-:Y:S05]  /*1e10*/  @!P6 BRA `(.L_x_1724) ;  /* 0x000000000004e947 */ /* 0x000fea0003800000 */
[----:B------:R-:W-:Y:S01]  /*1e20*/  BPT.TRAP 0x1 ;  /* 0x000000040000795c */ /* 0x000fe20000300000 */
.L_x_1724:
[----:B---3--:R-:W-:Y:S05]  /*1e30*/  @P0 BRA `(.L_x_1725) ;  /* 0x0000000000080947 */ /* 0x008fea0003800000 */
[----:B------:R-:W3:Y:S02]  /*1e40*/  SYNCS.PHASECHK.TRANS64.TRYWAIT P0, [R0+URZ+0x30810], R7 ;  /* 0x03081007000075a7 */ /* 0x000ee4000800017f */
[----:B---3--:R-:W-:Y:S05]  /*1e50*/  @!P0 BRA `(.L_x_1726) ;  /* 0x0000009800f88947 */ /* 0x008fea0003800000 */
.L_x_1725:
        /* <DEDUP_REMOVED lines=81> */
.L_x_1727:
[----:B------:R1:W1:Y:S01]  /*2370*/  SYNCS.PHASECHK.TRANS64.TRYWAIT P0, [R0+URZ+0x30830], R7 ;  /* 0x03083007000075a7 */ /* 0x000262000800017f */
[----:B------:R-:W-:Y:S05]  /*2380*/  @!P6 BRA `(.L_x_1728) ;  /* 0x000000000004e947 */ /* 0x000fea0003800000 */
[----:B------:R-:W-:Y:S01]  /*2390*/  BPT.TRAP 0x1 ;  /* 0x000000040000795c */ /* 0x000fe20000300000 */
.L_x_1728:
[----:B------:R-:W-:-:S05]  /*23a0*/  VIADD R5, R231, 0x20000 ;  /* 0x00020000e7057836 */ /* 0x000fca0000000000 */
[----:B------:R-:W-:-:S04]  /*23b0*/  SHF.R.U32.HI R5, RZ, 0x4, R5 ;  /* 0x00000004ff057819 */ /* 0x000fc80000011605 */
[----:B------:R-:W-:-:S04]  /*23c0*/  LOP3.LUT R234, R5, 0x3fff, RZ, 0xc0, !PT ;  /* 0x00003fff05ea7812 */ /* 0x000fc800078ec0ff */
[----:B------:R-:W-:Y:S01]  /*23d0*/  LOP3.LUT R5, R234, 0x10000, RZ, 0xfc, !PT ;  /* 0x00010000ea057812 */ /* 0x000fe200078efcff */
[----:B-1----:R-:W-:Y:S06]  /*23e0*/  @P0 BRA `(.L_x_1729) ;  /* 0x0000000000080947 */ /* 0x002fec0003800000 */
[----:B------:R-:W1:Y:S02]  /*23f0*/  SYNCS.PHASECHK.TRANS64.TRYWAIT P0, [R0+URZ+0x30830], R7 ;  /* 0x03083007000075a7 */ /* 0x000e64000800017f */
[----:B-1----:R-:W-:Y:S05]  /*2400*/  @!P0 BRA `(.L_x_1730) ;  /* 0x0000009400a08947 */ /* 0x002fea0003800000 */
.L_x_1729:
        /* <DEDUP_REMOVED lines=9> */
[----:B------:R-:W-:Y:S01]  /*24a0*/  ISETP.GT.AND P1, PT, R228, RZ, PT ;  /* 0x000000ffe400720c */ /* 0x000fe20003f24270 */
[----:B------:R-:W-:Y:S01]  /*24b0*/  ULEA UR7, UR41, -UR39, 0x6 ;  /* 0x8000002729077291 */ /* 0x000fe2000f8e303f */
[C---:B------:R-:W-:Y:S01]  /*24c0*/  ISETP.GT.AND P0, PT, R2.reuse, RZ, PT ;  /* 0x000000ff0200720c */ /* 0x040fe20003f04270 */
[----:B------:R-:W-:Y:S01]  /*24d0*/  ULOP3.LUT UR6, UR6, 0x10000, URZ, 0xfc, !UPT ;  /* 0x0001000006067892 */ /* 0x000fe2000f8efc3f */
[----:B------:R-:W-:-:S03]  /*24e0*/  ISETP.GT.AND P3, PT, R2, 0x8, PT ;  /* 0x000000080200780c */ /* 0x000fc60003f64270 */
[----:B------:R-:W-:Y:S01]  /*24f0*/  IADD3 R13, R2, UR7, R229 ;  /* 0x00000007020d7c10 */ /* 0x000fe2000fffe0e5 */
[----:B------:R-:W-:Y:S02]  /*2500*/  UMOV UR7, 0x40000040 ;  /* 0x4000004000077882 */ /* 0x000fe40000000000 */
[----:B------:R-:W-:Y:S01]  /*2510*/  UMOV UR8, UR6 ;  /* 0x0000000600087c82 */ /* 0x000fe20008000000 */
[----:B------:R-:W-:Y:S02]  /*2520*/  UMOV UR10, UR5 ;  /* 0x00000005000a7c82 */ /* 0x000fe40008000000 */
[----:B------:R-:W-:Y:S01]  /*2530*/  HGMMA.64x64x16.F32.BF16 R152, gdesc[UR8], RZ, !UPT, gsb0 ;  /* 0x00e00000089879f0 */ /* 0x000fe2000c0018ff */
[----:B------:R-:W-:Y:S02]  /*2540*/  UIADD3 UR10, UR5, 0x2, URZ ;  /* 0x00000002050a7890 */ /* 0x000fe4000fffe03f */
[----:B------:R-:W-:Y:S01]  /*2550*/  UIADD3 UR8, UR6, 0x2, URZ ;  /* 0x0000000206087890 */ /* 0x000fe2000fffe03f */
[----:B------:R-:W-:Y:S01]  /*2560*/  UMOV UR11, 0x40000040 ;  /* 0x40000040000b7882 */ /* 0x000fe20000000000 */
[----:B------:R-:W-:Y:S01]  /*2570*/  UMOV UR9, 0x40000040 ;  /* 0x4000004000097882 */ /* 0x000fe20000000000 */
[----:B-1----:R-:W-:Y:S01]  /*2580*/  IMAD.IADD R230, R6, 0x1, -R13 ;  /* 0x0000000106e67824 */ /* 0x002fe200078e0a0d */
[----:B------:R-:W-:-:S02]  /*2590*/  IADD3 R225, RZ, -R13, -R7 ;  /* 0x8000000dffe17210 */ /* 0x000fc40007ffe807 */
[----:B------:R-:W-:Y:S02]  /*25a0*/  IADD3 R14, -R13, 0x8, -R7 ;  /* 0x000000080d0e7810 */ /* 0x000fe40007ffe907 */
[----:B------:R-:W-:Y:S02]  /*25b0*/  SEL R230, R230, 0x40, !P1 ;  /* 0x00000040e6e67807 */ /* 0x000fe40004800000 */
[----:B------:R-:W-:Y:S02]  /*25c0*/  SEL R225, R225, 0x40, P0 ;  /* 0x00000040e1e17807 */ /* 0x000fe40000000000 */
[C---:B------:R-:W-:Y:S02]  /*25d0*/  ISETP.GE.AND P0, PT, R230.reuse, RZ, PT ;  /* 0x000000ffe600720c */ /* 0x040fe40003f06270 */
[----:B------:R-:W-:Y:S02]  /*25e0*/  ISETP.GE.AND P1, PT, R230, 0x1, PT ;  /* 0x00000001e600780c */ /* 0x000fe40003f26270 */
[----:B------:R-:W-:-:S02]  /*25f0*/  ISETP.GT.OR P0, PT, R225, RZ, !P0 ;  /* 0x000000ffe100720c */ /* 0x000fc40004704670 */
[----:B------:R-:W-:Y:S02]  /*2600*/  IADD3 R13, R6, 0x8, -R13 ;  /* 0x00000008060d7810 */ /* 0x000fe40007ffe80d */
[----:B------:R-:W-:Y:S02]  /*2610*/  FSEL R5, R184, -INF , !P0 ;  /* 0xff800000b8057808 */ /* 0x000fe40004000000 */
[----:B------:R-:W-:Y:S02]  /*2620*/  ISETP.GT.OR P0, PT, R225, 0x1, !P1 ;  /* 0x00000001e100780c */ /* 0x000fe40004f04670 */
[----:B------:R-:W-:Y:S01]  /*2630*/  ISETP.GE.AND P1, PT, R230, 0x8, PT ;  /* 0x00000008e600780c */ /* 0x000fe20003f26270 */
[----:B------:R-:W-:Y:S01]  /*2640*/  FFMA.FTZ R5, R5, UR43, -R222 ;  /* 0x0000002b05057c23 */ /* 0x000fe200080108de */
[----:B------:R-:W-:Y:S02]  /*2650*/  FSEL R6, R185, -INF , !P0 ;  /* 0xff800000b9067808 */ /* 0x000fe40004000000 */
[----:B------:R-:W-:-:S02]  /*2660*/  ISETP.GT.OR P0, PT, R225, 0x8, !P1 ;  /* 0x00000008e100780c */ /* 0x000fc40004f04670 */
[----:B------:R-:W-:Y:S01]  /*2670*/  ISETP.GE.AND P1, PT, R230, 0x9, PT ;  /* 0x00000009e600780c */ /* 0x000fe20003f26270 */
[----:B------:R-:W-:Y:S01]  /*2680*/  FFMA.FTZ R6, R6, UR43, -R223 ;  /* 0x0000002b06067c23 */ /* 0x000fe200080108df */
[----:B------:R-:W-:Y:S01]  /*2690*/  FSEL R7, R188, -INF , !P0 ;  /* 0xff800000bc077808 */ /* 0x000fe20004000000 */
[----:B------:R-:W-:Y:S01]  /*26a0*/  MUFU.EX2 R5, R5 ;  /* 0x0000000500057308 */ /* 0x000fe20000000800 */
[----:B------:R-:W-:Y:S02]  /*26b0*/  ISETP.GT.OR P0, PT, R225, 0x9, !P1 ;  /* 0x00000009e100780c */ /* 0x000fe40004f04670 */
[C---:B------:R-:W-:Y:S01]  /*26c0*/  ISETP.GE.AND P1, PT, R230.reuse, 0x10, PT ;  /* 0x00000010e600780c */ /* 0x040fe20003f26270 */
[----:B------:R-:W-:Y:S01]  /*26d0*/  FFMA.FTZ R7, R7, UR43, -R220 ;  /* 0x0000002b07077c23 */ /* 0x000fe200080108dc */
[----:B------:R-:W-:Y:S02]  /*26e0*/  FSEL R8, R189, -INF , !P0 ;  /* 0xff800000bd087808 */ /* 0x000fe40004000000 */
[----:B------:R-:W-:Y:S01]  /*26f0*/  ISETP.GT.OR P0, PT, R225, 0x10, !P1 ;  /* 0x00000010e100780c */ /* 0x000fe20004f04670 */
[----:B------:R-:W-:Y:S01]  /*2700*/  MUFU.EX2 R6, R6 ;  /* 0x0000000600067308 */ /* 0x000fe20000000800 */
[----:B------:R-:W-:Y:S01]  /*2710*/  ISETP.GE.AND P1, PT, R230, 0x11, PT ;  /* 0x00000011e600780c */ /* 0x000fe20003f26270 */
[----:B------:R-:W-:Y:S01]  /*2720*/  FFMA.FTZ R8, R8, UR43, -R221 ;  /* 0x0000002b08087c23 */ /* 0x000fe200080108dd */
[----:B------:R-:W-:-:S02]  /*2730*/  FSEL R9, R192, -INF , !P0 ;  /* 0xff800000c0097808 */ /* 0x000fc40004000000 */
[----:B------:R-:W-:Y:S02]  /*2740*/  ISETP.GT.OR P0, PT, R225, 0x11, !P1 ;  /* 0x00000011e100780c */ /* 0x000fe40004f04670 */
[C---:B------:R-:W-:Y:S01]  /*2750*/  ISETP.GE.AND P1, PT, R230.reuse, 0x18, PT ;  /* 0x00000018e600780c */ /* 0x040fe20003f26270 */
        /* <DEDUP_REMOVED lines=9> */
[C---:B------:R-:W-:Y:S01]  /*27f0*/  ISETP.GE.AND P2, PT, R230.reuse, 0x20, PT ;  /* 0x00000020e600780c */ /* 0x040fe20003f46270 */
[----:B------:R-:W-:Y:S01]  /*2800*/  FFMA.FTZ R11, R11, UR43, -R20 ;  /* 0x0000002b0b0b7c23 */ /* 0x000fe20008010814 */
[----:B------:R-:W-:Y:S02]  /*2810*/  FSEL R12, R197, -INF , !P0 ;  /* 0xff800000c50c7808 */ /* 0x000fe40004000000 */
[----:B------:R-:W-:Y:S02]  /*2820*/  ISETP.GT.OR P0, PT, R225, 0x20, !P2 ;  /* 0x00000020e100780c */ /* 0x000fe40005704670 */
[----:B------:R-:W-:Y:S01]  /*2830*/  ISETP.GE.AND P1, PT, R230, 0x21, PT ;  /* 0x00000021e600780c */ /* 0x000fe20003f26270 */
[----:B------:R-:W-:Y:S01]  /*2840*/  FFMA.FTZ R12, R12, UR43, -R21 ;  /* 0x0000002b0c0c7c23 */ /* 0x000fe20008010815 */
[----:B------:R-:W-:Y:S01]  /*2850*/  ISETP.GT.AND P2, PT, R228, 0x8, PT ;  /* 0x00000008e400780c */ /* 0x000fe20003f44270 */
[----:B------:R-:W-:Y:S01]  /*2860*/  MUFU.EX2 R9, R9 ;  /* 0x0000000900097308 */ /* 0x000fe20000000800 */
[----:B------:R-:W-:Y:S01]  /*2870*/  FSEL R15, R200, -INF , !P0 ;  /* 0xff800000c80f7808 */ /* 0x000fe20004000000 */
[----:B------:R-:W-:-:S02]  /*2880*/  WARPGROUP.DEPBAR.LE gsb0, 0x0 ;  /* 0x00008000000079c5 */ /* 0x000fc40000010000 */
[----:B------:R-:W-:Y:S01]  /*2890*/  WARPGROUP.ARRIVE ;  /* 0x00000000000079c5 */ /* 0x000fe20000000000 */
[----:B------:R-:W-:Y:S01]  /*28a0*/  ISETP.GT.OR P0, PT, R225, 0x21, !P1 ;  /* 0x00000021e100780c */ /* 0x000fe20004f04670 */
[----:B------:R-:W-:Y:S01]  /*28b0*/  FFMA.FTZ R189, R15, UR43, -R216 ;  /* 0x0000002b0fbd7c23 */ /* 0x000fe200080108d8 */
[----:B------:R-:W-:Y:S01]  /*28c0*/  SEL R184, R13, 0x40, !P2 ;  /* 0x000000400db87807 */ /* 0x000fe20005000000 */
[----:B------:R-:W-:Y:S01]  /*28d0*/  MUFU.EX2 R10, R10 ;  /* 0x0000000a000a7308 */ /* 0x000fe20000000800 */
[----:B------:R-:W-:Y:S01]  /*28e0*/  ISETP.GE.AND P1, PT, R230, 0x28, PT ;  /* 0x00000028e600780c */ /* 0x000fe20003f26270 */
[----:B------:R-:W-:Y:S01]  /*28f0*/  HGMMA.64x64x16.F32.BF16 R152, gdesc[UR8], R152, gsb0 ;  /* 0x00e00000089879f0 */ /* 0x000fe20008001898 */
[----:B------:R-:W-:Y:S01]  /*2900*/  UIADD3 UR10, UR5, 0x4, URZ ;  /* 0x00000004050a7890 */ /* 0x000fe2000fffe03f */
[----:B------:R-:W-:Y:S01]  /*2910*/  FSEL R188, R201, -INF , !P0 ;  /* 0xff800000c9bc7808 */ /* 0x000fe20004000000 */
[----:B------:R-:W-:Y:S01]  /*2920*/  UIADD3 UR8, UR6, 0x4, URZ ;  /* 0x0000000406087890 */ /* 0x000fe2000fffe03f */
[----:B------:R-:W-:Y:S01]  /*2930*/  SEL R192, R14, 0x40, P3 ;  /* 0x000000400ec07807 */ /* 0x000fe20001800000 */
[----:B------:R-:W-:Y:S01]  /*2940*/  UMOV UR11, 0x40000040 ;  /* 0x40000040000b7882 */ /* 0x000fe20000000000 */
[----:B------:R-:W-:Y:S01]  /*2950*/  UMOV UR9, 0x40000040 ;  /* 0x4000004000097882 */ /* 0x000fe20000000000 */
[----:B------:R-:W-:Y:S01]  /*2960*/  ISETP.GE.AND P3, PT, R184, RZ, PT ;  /* 0x000000ffb800720c */ /* 0x000fe20003f66270 */
[----:B------:R-:W-:Y:S01]  /*2970*/  FFMA.FTZ R14, R188, UR43, -R217 ;  /* 0x0000002bbc0e7c23 */ /* 0x000fe200080108d9 */
[----:B------:R-:W-:Y:S01]  /*2980*/  ISETP.GT.OR P0, PT, R225, 0x28, !P1 ;  /* 0x00000028e100780c */ /* 0x000fe20004f04670 */
[----:B------:R-:W-:Y:S01]  /*2990*/  MUFU.EX2 R13, R189 ;  /* 0x000000bd000d7308 */ /* 0x000fe20000000800 */
[----:B------:R-:W-:-:S02]  /*29a0*/  ISETP.GE.AND P2, PT, R230, 0x29, PT ;  /* 0x00000029e600780c */ /* 0x000fc40003f46270 */
[----:B------:R-:W-:Y:S02]  /*29b0*/  ISETP.GT.OR P1, PT, R192, RZ, !P3 ;  /* 0x000000ffc000720c */ /* 0x000fe40005f24670 */
[----:B------:R-:W-:Y:S02]  /*29c0*/  FSEL R15, R204, -INF , !P0 ;  /* 0xff800000cc0f7808 */ /* 0x000fe40004000000 */
[----:B------:R-:W-:Y:S01]  /*29d0*/  ISETP.GT.OR P0, PT, R225, 0x29, !P2 ;  /* 0x00000029e100780c */ /* 0x000fe20005704670 */
[----:B------:R-:W-:Y:S01]  /*29e0*/  MUFU.EX2 R11, R11 ;  /* 0x0000000b000b7308 */ /* 0x000fe20000000800 */
[----:B------:R-:W-:Y:S01]  /*29f0*/  FSEL R185, R186, -INF , !P1 ;  /* 0xff800000bab97808 */ /* 0x000fe20004800000 */
[----:B------:R-:W-:Y:S01]  /*2a00*/  FFMA.FTZ R15, R15, UR43, -R22 ;  /* 0x0000002b0f0f7c23 */ /* 0x000fe20008010816 */
[----:B------:R-:W-:Y:S02]  /*2a10*/  FSEL R186, R205, -INF , !P0 ;  /* 0xff800000cdba7808 */ /* 0x000fe40004000000 */
[C---:B------:R-:W-:Y:S01]  /*2a20*/  ISETP.GE.AND P0, PT, R184.reuse, 0x1, PT ;  /* 0x00000001b800780c */ /* 0x040fe20003f06270 */
[----:B------:R-:W-:Y:S01]  /*2a30*/  FFMA.FTZ R201, R185, UR43, -R222 ;  /* 0x0000002bb9c97c23 */ /* 0x000fe200080108de */
[----:B------:R-:W-:Y:S01]  /*2a40*/  ISETP.GE.AND P1, PT, R184, 0x8, PT ;  /* 0x00000008b800780c */ /* 0x000fe20003f26270 */
[----:B------:R-:W-:Y:S01]  /*2a50*/  FFMA.FTZ R200, R186, UR43, -R23 ;  /* 0x0000002bbac87c23 */ /* 0x000fe20008010817 */
[----:B------:R-:W-:Y:S01]  /*2a60*/  ISETP.GT.OR P0, PT, R192, 0x1, !P0 ;  /* 0x00000001c000780c */ /* 0x000fe20004704670 */
[----:B------:R-:W-:Y:S01]  /*2a70*/  MUFU.EX2 R12, R12 ;  /* 0x0000000c000c7308 */ /* 0x000fe20000000800 */
[----:B------:R-:W-:-:S02]  /*2a80*/  LOP3.LUT R185, R234, 0x2000000, RZ, 0xfc, !PT ;  /* 0x02000000eab97812 */ /* 0x000fc400078efcff */
[----:B------:R-:W-:Y:S02]  /*2a90*/  ISETP.GT.OR P1, PT, R192, 0x8, !P1 ;  /* 0x00000008c000780c */ /* 0x000fe40004f24670 */
[----:B------:R-:W-:Y:S01]  /*2aa0*/  FSEL R186, R187, -INF , !P0 ;  /* 0xff800000bbba7808 */ /* 0x000fe20004000000 */
[----:B------:R-:W-:Y:S01]  /*2ab0*/  IMAD R188, R4, 0x400, R185 ;  /* 0x0000040004bc7824 */ /* 0x000fe200078e02b9 */
[----:B------:R-:W-:Y:S01]  /*2ac0*/  ISETP.GE.AND P0, PT, R184, 0x9, PT ;  /* 0x00000009b800780c */ /* 0x000fe20003f06270 */
[----:B------:R-:W2:Y:S01]  /*2ad0*/  MUFU.EX2 R201, R201 ;  /* 0x000000c900c97308 */ /* 0x000ea20000000800 */
[----:B------:R-:W-:Y:S01]  /*2ae0*/  FSEL R185, R190, -INF , !P1 ;  /* 0xff800000beb97808 */ /* 0x000fe20004800000 */
[----:B------:R-:W-:Y:S01]  /*2af0*/  FFMA.FTZ R205, R186, UR43, -R223 ;  /* 0x0000002bbacd7c23 */ /* 0x000fe200080108df */
[----:B------:R-:W-:Y:S02]  /*2b00*/  ISETP.GE.AND P1, PT, R184, 0x10, PT ;  /* 0x00000010b800780c */ /* 0x000fe40003f26270 */
[C---:B------:R-:W-:Y:S01]  /*2b10*/  ISETP.GT.OR P0, PT, R192.reuse, 0x9, !P0 ;  /* 0x00000009c000780c */ /* 0x040fe20004704670 */
[----:B------:R-:W-:Y:S01]  /*2b20*/  FFMA.FTZ R204, R185, UR43, -R220 ;  /* 0x0000002bb9cc7c23 */ /* 0x000fe200080108dc */
[----:B------:R-:W-:Y:S01]  /*2b30*/  ISETP.GT.OR P1, PT, R192, 0x10, !P1 ;  /* 0x00000010c000780c */ /* 0x000fe20004f24670 */
[----:B------:R-:W3:Y:S01]  /*2b40*/  MUFU.EX2 R205, R205 ;  /* 0x000000cd00cd7308 */ /* 0x000ee20000000800 */
[----:B------:R-:W-:-:S02]  /*2b50*/  FSEL R186, R191, -INF , !P0 ;  /* 0xff800000bfba7808 */ /* 0x000fc40004000000 */
[----:B------:R-:W-:Y:S02]  /*2b60*/  ISETP.GE.AND P0, PT, R184, 0x18, PT ;  /* 0x00000018b800780c */ /* 0x000fe40003f06270 */
[----:B------:R-:W-:Y:S01]  /*2b70*/  FSEL R185, R194, -INF , !P1 ;  /* 0xff800000c2b97808 */ /* 0x000fe20004800000 */
[----:B------:R-:W-:Y:S01]  /*2b80*/  FFMA.FTZ R186, R186, UR43, -R221 ;  /* 0x0000002bbaba7c23 */ /* 0x000fe200080108dd */
[----:B------:R-:W-:Y:S01]  /*2b90*/  ISETP.GE.AND P3, PT, R184, 0x19, PT ;  /* 0x00000019b800780c */ /* 0x000fe20003f66270 */
[----:B------:R-:W-:Y:S01]  /*2ba0*/  MUFU.EX2 R204, R204 ;  /* 0x000000cc00cc7308 */ /* 0x000fe20000000800 */
[----:B------:R-:W-:Y:S01]  /*2bb0*/  ISETP.GT.OR P0, PT, R192, 0x18, !P0 ;  /* 0x00000018c000780c */ /* 0x000fe20004704670 */
[----:B------:R-:W-:Y:S01]  /*2bc0*/  FFMA.FTZ R218, R185, UR43, -R218 ;  /* 0x0000002bb9da7c23 */ /* 0x000fe200080108da */
[----:B------:R-:W-:Y:S02]  /*2bd0*/  ISETP.GE.AND P1, PT, R184, 0x20, PT ;  /* 0x00000020b800780c */ /* 0x000fe40003f26270 */
[----:B------:R-:W-:-:S02]  /*2be0*/  ISETP.GT.OR P3, PT, R192, 0x19, !P3 ;  /* 0x00000019c000780c */ /* 0x000fc40005f64670 */
[----:B------:R-:W-:Y:S01]  /*2bf0*/  FSEL R185, R198, -INF , !P0 ;  /* 0xff800000c6b97808 */ /* 0x000fe20004000000 */
[----:B------:R5:W-:Y:S01]  /*2c00*/  MUFU.EX2 R220, R186 ;  /* 0x000000ba00dc7308 */ /* 0x000be20000000800 */
[----:B------:R-:W-:Y:S02]  /*2c10*/  ISETP.GE.AND P5, PT, R184, 0x21, PT ;  /* 0x00000021b800780c */ /* 0x000fe40003fa6270 */
[C---:B------:R-:W-:Y:S01]  /*2c20*/  ISETP.GT.OR P1, PT, R192.reuse, 0x20, !P1 ;  /* 0x00000020c000780c */ /* 0x040fe20004f24670 */
[----:B------:R-:W-:Y:S01]  /*2c30*/  FFMA.FTZ R20, R185, UR43, -R20 ;  /* 0x0000002bb9147c23 */ /* 0x000fe20008010814 */
[----:B------:R-:W-:Y:S02]  /*2c40*/  ISETP.GT.OR P5, PT, R192, 0x21, !P5 ;  /* 0x00000021c000780c */ /* 0x000fe40006fa4670 */
[----:B------:R-:W-:Y:S01]  /*2c50*/  ISETP.GE.AND P4, PT, R230, 0x30, PT ;  /* 0x00000030e600780c */ /* 0x000fe20003f86270 */
[----:B------:R-:W3:Y:S01]  /*2c60*/  MUFU.EX2 R218, R218 ;  /* 0x000000da00da7308 */ /* 0x000ee20000000800 */
[----:B-----5:R-:W-:-:S02]  /*2c70*/  FSEL R186, R199, -INF , !P3 ;  /* 0xff800000c7ba7808 */ /* 0x020fc40005800000 */
[----:B------:R-:W-:Y:S02]  /*2c80*/  FSEL R185, R202, -INF , !P1 ;  /* 0xff800000cab97808 */ /* 0x000fe40004800000 */
[----:B------:R-:W-:Y:S01]  /*2c90*/  ISETP.GE.AND P2, PT, R184, 0x11, PT ;  /* 0x00000011b800780c */ /* 0x000fe20003f46270 */
[----:B------:R-:W-:Y:S01]  /*2ca0*/  FFMA.FTZ R21, R186, UR43, -R21 ;  /* 0x0000002bba157c23 */ /* 0x000fe20008010815 */
[C---:B------:R-:W-:Y:S01]  /*2cb0*/  ISETP.GE.AND P1, PT, R184.reuse, 0x28, PT ;  /* 0x00000028b800780c */ /* 0x040fe20003f26270 */
[----:B------:R-:W-:Y:S02]  /*2cc0*/  WARPGROUP.DEPBAR.LE gsb0, 0x0 ;  /* 0x00008000000079c5 */ /* 0x000fe40000010000 */
[----:B------:R-:W-:Y:S01]  /*2cd0*/  WARPGROUP.ARRIVE ;  /* 0x00000000000079c5 */ /* 0x000fe20000000000 */
[----:B------:R-:W-:Y:S01]  /*2ce0*/  FSEL R186, R203, -INF , !P5 ;  /* 0xff800000cbba7808 */ /* 0x000fe20006800000 */
[----:B------:R-:W-:Y:S01]  /*2cf0*/  FFMA.FTZ R202, R185, UR43, -R216 ;  /* 0x0000002bb9ca7c23 */ /* 0x000fe200080108d8 */
[----:B------:R-:W-:Y:S01]  /*2d00*/  ISETP.GT.OR P4, PT, R225, 0x30, !P4 ;  /* 0x00000030e100780c */ /* 0x000fe20006784670 */
[----:B------:R-:W-:Y:S01]  /*2d10*/  MUFU.EX2 R20, R20 ;  /* 0x0000001400147308 */ /* 0x000fe20000000800 */
[----:B------:R-:W-:Y:S01]  /*2d20*/  ISETP.GE.AND P5, PT, R184, 0x30, PT ;  /* 0x00000030b800780c */ /* 0x000fe20003fa6270 */
[----:B------:R-:W-:Y:S01]  /*2d30*/  HGMMA.64x64x16.F32.BF16 R152, gdesc[UR8], R152, gsb0 ;  /* 0x00e00000089879f0 */ /* 0x000fe20008001898 */
[----:B------:R-:W-:Y:S01]  /*2d40*/  UIADD3 UR10, UR5, 0x6, URZ ;  /* 0x00000006050a7890 */ /* 0x000fe2000fffe03f */
[C---:B------:R-:W-:Y:S01]  /*2d50*/  ISETP.GT.OR P2, PT, R192.reuse, 0x11, !P2 ;  /* 0x00000011c000780c */ /* 0x040fe20005744670 */
[----:B------:R-:W-:Y:S01]  /*2d60*/  UIADD3 UR8, UR6, 0x6, URZ ;  /* 0x0000000606087890 */ /* 0x000fe2000fffe03f */
[----:B------:R-:W-:Y:S01]  /*2d70*/  ISETP.GT.OR P1, PT, R192, 0x28, !P1 ;  /* 0x00000028c000780c */ /* 0x000fe20004f24670 */
[----:B------:R-:W-:Y:S01]  /*2d80*/  UMOV UR11, 0x40000040 ;  /* 0x40000040000b7882 */ /* 0x000fe20000000000 */
[----:B------:R-:W-:Y:S01]  /*2d90*/  UMOV UR9, 0x40000040 ;  /* 0x4000004000097882 */ /* 0x000fe20000000000 */
[----:B------:R-:W-:Y:S01]  /*2da0*/  R2UR UR12, R188 ;  /* 0x00000000bc0c72ca */ /* 0x000fe200000e0000 */
[----:B------:R-:W-:Y:S01]  /*2db0*/  FFMA.FTZ R203, R186, UR43, -R217 ;  /* 0x0000002bbacb7c23 */ /* 0x000fe200080108d9 */
[----:B------:R-:W-:Y:S01]  /*2dc0*/  FSEL R191, R208, -INF , !P4 ;  /* 0xff800000d0bf7808 */ /* 0x000fe20006000000 */
[----:B------:R-:W-:Y:S01]  /*2dd0*/  MUFU.EX2 R21, R21 ;  /* 0x0000001500157308 */ /* 0x000fe20000000800 */
[----:B------:R-:W-:-:S02]  /*2de0*/  ISETP.GT.OR P5, PT, R192, 0x30, !P5 ;  /* 0x00000030c000780c */ /* 0x000fc40006fa4670 */
[----:B------:R-:W-:Y:S01]  /*2df0*/  FSEL R188, R195, -INF , !P2 ;  /* 0xff800000c3bc7808 */ /* 0x000fe20005000000 */
[----:B------:R-:W-:Y:S01]  /*2e00*/  FFMA.FTZ R216, R191, UR43, -R18 ;  /* 0x0000002bbfd87c23 */ /* 0x000fe20008010812 */
[----:B------:R-:W-:Y:S02]  /*2e10*/  ISETP.GE.AND P4, PT, R184, 0x29, PT ;  /* 0x00000029b800780c */ /* 0x000fe40003f86270 */
[----:B------:R-:W-:Y:S01]  /*2e20*/  FSEL R187, R206, -INF , !P1 ;  /* 0xff800000cebb7808 */ /* 0x000fe20004800000 */
[----:B------:R-:W-:Y:S01]  /*2e30*/  FFMA.FTZ R219, R188, UR43, -R219 ;  /* 0x0000002bbcdb7c23 */ /* 0x000fe200080108db */
[----:B------:R-:W-:Y:S01]  /*2e40*/  ISETP.GE.AND P2, PT, R230, 0x31, PT ;  /* 0x00000031e600780c */ /* 0x000fe20003f46270 */
[----:B------:R-:W-:Y:S01]  /*2e50*/  MUFU.EX2 R14, R14 ;  /* 0x0000000e000e7308 */ /* 0x000fe20000000800 */
[----:B------:R-:W-:Y:S01]  /*2e60*/  ISETP.GE.AND P1, PT, R184, 0x31, PT ;  /* 0x00000031b800780c */ /* 0x000fe20003f26270 */
[----:B------:R-:W-:Y:S01]  /*2e70*/  FFMA.FTZ R206, R187, UR43, -R22 ;  /* 0x0000002bbbce7c23 */ /* 0x000fe20008010816 */
[----:B------:R-:W-:-:S02]  /*2e80*/  FSEL R193, R210, -INF , !P5 ;  /* 0xff800000d2c17808 */ /* 0x000fc40006800000 */
[C---:B------:R-:W-:Y:S02]  /*2e90*/  ISETP.GT.OR P4, PT, R192.reuse, 0x29, !P4 ;  /* 0x00000029c000780c */ /* 0x040fe40006784670 */
[----:B------:R-:W-:Y:S01]  /*2ea0*/  ISETP.GT.OR P2, PT, R225, 0x31, !P2 ;  /* 0x00000031e100780c */ /* 0x000fe20005744670 */
[----:B------:R-:W-:Y:S01]  /*2eb0*/  FFMA.FTZ R208, R193, UR43, -R18 ;  /* 0x0000002bc1d07c23 */ /* 0x000fe20008010812 */
[----:B------:R-:W-:Y:S01]  /*2ec0*/  ISETP.GT.OR P1, PT, R192, 0x31, !P1 ;  /* 0x00000031c000780c */ /* 0x000fe20004f24670 */
[----:B------:R-:W5:Y:S01]  /*2ed0*/  MUFU.EX2 R219, R219 ;  /* 0x000000db00db7308 */ /* 0x000f620000000800 */
[----:B------:R-:W-:Y:S02]  /*2ee0*/  FSEL R190, R207, -INF , !P4 ;  /* 0xff800000cfbe7808 */ /* 0x000fe40006000000 */
[C---:B------:R-:W-:Y:S02]  /*2ef0*/  ISETP.GE.AND P4, PT, R184.reuse, 0x38, PT ;  /* 0x00000038b800780c */ /* 0x040fe40003f86270 */
[----:B------:R-:W-:Y:S01]  /*2f00*/  ISETP.GE.AND P5, PT, R184, 0x39, PT ;  /* 0x00000039b800780c */ /* 0x000fe20003fa6270 */
[----:B------:R-:W-:Y:S01]  /*2f10*/  FFMA.FTZ R207, R190, UR43, -R23 ;  /* 0x0000002bbecf7c23 */ /* 0x000fe20008010817 */
[----:B------:R-:W-:Y:S01]  /*2f20*/  FSEL R18, R209, -INF , !P2 ;  /* 0xff800000d1127808 */ /* 0x000fe20005000000 */
[----:B------:R-:W-:Y:S01]  /*2f30*/  MUFU.EX2 R15, R15 ;  /* 0x0000000f000f7308 */ /* 0x000fe20000000800 */
[----:B------:R-:W-:-:S02]  /*2f40*/  FSEL R196, R211, -INF , !P1 ;  /* 0xff800000d3c47808 */ /* 0x000fc40004800000 */
[----:B------:R-:W-:Y:S01]  /*2f50*/  ISETP.GE.AND P0, PT, R230, 0x38, PT ;  /* 0x00000038e600780c */ /* 0x000fe20003f06270 */
[--C-:B------:R-:W-:Y:S01]  /*2f60*/  FFMA.FTZ R197, R18, UR43, -R19.reuse ;  /* 0x0000002b12c57c23 */ /* 0x100fe20008010813 */
[----:B------:R-:W-:Y:S01]  /*2f70*/  ISETP.GE.AND P3, PT, R230, 0x39, PT ;  /* 0x00000039e600780c */ /* 0x000fe20003f66270 */
[----:B------:R-:W-:Y:S01]  /*2f80*/  FFMA.FTZ R196, R196, UR43, -R19 ;  /* 0x0000002bc4c47c23 */ /* 0x000fe20008010813 */
[----:B------:R-:W-:Y:S01]  /*2f90*/  ISETP.GT.OR P0, PT, R225, 0x38, !P0 ;  /* 0x00000038e100780c */ /* 0x000fe20004704670 */
[----:B------:R-:W-:Y:S01]  /*2fa0*/  MUFU.EX2 R200, R200 ;  /* 0x000000c800c87308 */ /* 0x000fe20000000800 */
[----:B------:R-:W-:Y:S02]  /*2fb0*/  ISETP.GT.OR P4, PT, R192, 0x38, !P4 ;  /* 0x00000038c000780c */ /* 0x000fe40006784670 */
[----:B------:R-:W-:Y:S02]  /*2fc0*/  FSEL R193, R212, -INF , !P0 ;  /* 0xff800000d4c17808 */ /* 0x000fe40004000000 */
[----:B------:R-:W-:-:S02]  /*2fd0*/  ISETP.GT.OR P5, PT, R192, 0x39, !P5 ;  /* 0x00000039c000780c */ /* 0x000fc40006fa4670 */
[----:B------:R-:W-:Y:S01]  /*2fe0*/  ISETP.GT.OR P3, PT, R225, 0x39, !P3 ;  /* 0x00000039e100780c */ /* 0x000fe20005f64670 */
[--C-:B------:R-:W-:Y:S01]  /*2ff0*/  FFMA.FTZ R194, R193, UR43, -R16.reuse ;  /* 0x0000002bc1c27c23 */ /* 0x100fe20008010810 */
[----:B------:R-:W-:Y:S01]  /*3000*/  FSEL R195, R214, -INF , !P4 ;  /* 0xff800000d6c37808 */ /* 0x000fe20006000000 */
[----:B------:R-:W5:Y:S01]  /*3010*/  MUFU.EX2 R202, R202 ;  /* 0x000000ca00ca7308 */ /* 0x000f620000000800 */
[----:B------:R-:W-:Y:S02]  /*3020*/  FSEL R210, R213, -INF , !P3 ;  /* 0xff800000d5d27808 */ /* 0x000fe40005800000 */
[----:B------:R-:W-:Y:S01]  /*3030*/  FSEL R212, R215, -INF , !P5 ;  /* 0xff800000d7d47808 */ /* 0x000fe20006800000 */
[----:B------:R-:W-:Y:S02]  /*3040*/  FFMA.FTZ R198, R195, UR43, -R16 ;  /* 0x0000002bc3c67c23 */ /* 0x000fe40008010810 */
[--C-:B------:R-:W-:Y:S02]  /*3050*/  FFMA.FTZ R199, R210, UR43, -R17.reuse ;  /* 0x0000002bd2c77c23 */ /* 0x100fe40008010811 */
        /* <DEDUP_REMOVED lines=8> */
[----:B------:R-:W-:Y:S01]  /*30e0*/  UIADD3 UR8, UR6, 0x400, URZ ;  /* 0x0000040006087890 */ /* 0x000fe2000fffe03f */
[----:B------:R-:W-:Y:S01]  /*30f0*/  UMOV UR11, 0x40000040 ;  /* 0x40000040000b7882 */ /* 0x000fe20000000000 */
[----:B------:R-:W-:Y:S02]  /*3100*/  UMOV UR9, 0x40000040 ;  /* 0x4000004000097882 */ /* 0x000fe40000000000 */
        /* <DEDUP_REMOVED lines=24> */
[----:B------:R-:W-:Y:S01]  /*3290*/  UMOV UR6, UR12 ;  /* 0x0000000c00067c82 */ /* 0x000fe20008000000 */
[----:B------:R-:W-:Y:S02]  /*32a0*/  WARPGROUP.DEPBAR.LE gsb0, 0x0 ;  /* 0x00008000000079c5 */ /* 0x000fe40000010000 */
[----:B------:R-:W-:-:S06]  /*32b0*/  WARPGROUP.ARRIVE ;  /* 0x00000000000079c5 */ /* 0x000fcc0000000000 */
[----:B------:R-:W-:Y:S01]  /*32c0*/  HGMMA.64x64x16.F32.BF16 R152, gdesc[UR8], R152, gsb0 ;  /* 0x00e00000089879f0 */ /* 0x000fe20008001898 */
[----:B------:R-:W-:Y:S01]  /*32d0*/  UMOV UR11, 0x40000040 ;  /* 0x40000040000b7882 */ /* 0x000fe20000000000 */
[----:B------:R-:W-:Y:S01]  /*32e0*/  UMOV UR9, 0x40000040 ;  /* 0x4000004000097882 */ /* 0x000fe20000000000 */
[----:B------:R-:W-:Y:S02]  /*32f0*/  WARPGROUP.DEPBAR.LE gsb0, 0x0 ;  /* 0x00008000000079c5 */ /* 0x000fe40000010000 */
[----:B------:R-:W1:Y:S04]  /*3300*/  LDS.64 R184, [R224+0x28200] ;  /* 0x02820000e0b87984 */ /* 0x000e680000000a00 */
[----:B------:R-:W2:Y:S04]  /*3310*/  LDS.64 R188, [R224+0x28220] ;  /* 0x02822000e0bc7984 */ /* 0x000ea80000000a00 */
[----:B------:R-:W3:Y:S04]  /*3320*/  LDS.64 R186, [R224+0x28240] ;  /* 0x02824000e0ba7984 */ /* 0x000ee80000000a00 */
[----:B------:R-:W5:Y:S04]  /*3330*/  LDS.64 R22, [R224+0x28260] ;  /* 0x02826000e0167984 */ /* 0x000f680000000a00 */
[----:B------:R-:W5:Y:S04]  /*3340*/  LDS.64 R18, [R224+0x282a0] ;  /* 0x0282a000e0127984 */ /* 0x000f680000000a00 */
[----:B------:R-:W5:Y:S04]  /*3350*/  LDS.64 R190, [R224+0x28280] ;  /* 0x02828000e0be7984 */ /* 0x000f680000000a00 */
[----:B------:R-:W5:Y:S04]  /*3360*/  LDS.64 R192, [R224+0x282c0] ;  /* 0x0282c000e0c07984 */ /* 0x000f680000000a00 */
[----:B----4-:R-:W4:Y:S01]  /*3370*/  LDS.64 R224, [R224+0x282e0] ;  /* 0x0282e000e0e07984 */ /* 0x010f220000000a00 */
[--C-:B-1----:R-:W-:Y:S01]  /*3380*/  FADD.FTZ R152, R152, -R184.reuse ;  /* 0x800000b898987221 */ /* 0x102fe20000010000 */
[----:B------:R-:W-:Y:S01]  /*3390*/  FADD.FTZ R154, R154, -R184 ;  /* 0x800000b89a9a7221 */ /* 0x000fe20000010000 */
[--C-:B------:R-:W-:Y:S01]  /*33a0*/  FADD.FTZ R153, R153, -R185.reuse ;  /* 0x800000b999997221 */ /* 0x100fe20000010000 */
[----:B------:R-:W-:Y:S01]  /*33b0*/  FADD.FTZ R184, R155, -R185 ;  /* 0x800000b99bb87221 */ /* 0x000fe20000010000 */
[--C-:B--2---:R-:W-:Y:S01]  /*33c0*/  FADD.FTZ R185, R157, -R189.reuse ;  /* 0x800000bd9db97221 */ /* 0x104fe20000010000 */
[----:B------:R-:W-:Y:S01]  /*33d0*/  FADD.FTZ R159, R159, -R189 ;  /* 0x800000bd9f9f7221 */ /* 0x000fe20000010000 */
[----:B------:R-:W-:Y:S01]  /*33e0*/  FADD.FTZ R156, R156, -R188 ;  /* 0x800000bc9c9c7221 */ /* 0x000fe20000010000 */
[----:B------:R1:W2:Y:S01]  /*33f0*/  MUFU.EX2 R157, R196 ;  /* 0x000000c4009d7308 */ /* 0x0002a20000000800 */
[----:B---3--:R-:W-:Y:S01]  /*3400*/  FADD.FTZ R189, R162, -R186 ;  /* 0x800000baa2bd7221 */ /* 0x008fe20000010000 */
[----:B------:R-:W-:Y:S01]  /*3410*/  FMUL.FTZ R185, R8, R185 ;  /* 0x000000b908b97220 */ /* 0x000fe20000410000 */
[----:B------:R-:W-:Y:S01]  /*3420*/  FMUL.FTZ R156, R7, R156 ;  /* 0x0000009c079c7220 */ /* 0x000fe20000410000 */
[----:B------:R-:W-:Y:S01]  /*3430*/  FADD.FTZ R155, R158, -R188 ;  /* 0x800000bc9e9b7221 */ /* 0x000fe20000010000 */
[----:B-----5:R-:W-:Y:S01]  /*3440*/  FADD.FTZ R162, R167, -R23 ;  /* 0x80000017a7a27221 */ /* 0x020fe20000010000 */
[----:B------:R-:W-:Y:S01]  /*3450*/  FADD.FTZ R158, R163, -R187 ;  /* 0x800000bba39e7221 */ /* 0x000fe20000010000 */
[--C-:B------:R-:W-:Y:S01]  /*3460*/  FADD.FTZ R164, R164, -R22.reuse ;  /* 0x80000016a4a47221 */ /* 0x100fe20000010000 */
[----:B------:R-:W-:Y:S01]  /*3470*/  FADD.FTZ R163, R166, -R22 ;  /* 0x80000016a6a37221 */ /* 0x000fe20000010000 */
[--C-:B------:R-:W-:Y:S01]  /*3480*/  FADD.FTZ R167, R174, -R18.reuse ;  /* 0x80000012aea77221 */ /* 0x100fe20000010000 */
[----:B------:R-:W-:Y:S01]  /*3490*/  FADD.FTZ R174, R175, -R19 ;  /* 0x80000013afae7221 */ /* 0x000fe20000010000 */
[----:B-1----:R-:W-:Y:S01]  /*34a0*/  FMUL.FTZ R196, R5, R152 ;  /* 0x0000009805c47220 */ /* 0x002fe20000410000 */
[----:B------:R-:W-:Y:S01]  /*34b0*/  FMUL.FTZ R175, R6, R153 ;  /* 0x0000009906af7220 */ /* 0x000fe20000410000 */
[----:B------:R-:W-:Y:S01]  /*34c0*/  FADD.FTZ R172, R172, -R18 ;  /* 0x80000012acac7221 */ /* 0x000fe20000010000 */
[----:B------:R-:W1:Y:S01]  /*34d0*/  MUFU.EX2 R22, R194 ;  /* 0x000000c200167308 */ /* 0x000e620000000800 */
[----:B------:R-:W-:Y:S01]  /*34e0*/  FMUL.FTZ R154, R201, R154 ;  /* 0x0000009ac99a7220 */ /* 0x000fe20000410000 */
[----:B------:R-:W-:Y:S01]  /*34f0*/  FMUL.FTZ R197, R205, R184 ;  /* 0x000000b8cdc57220 */ /* 0x000fe20000410000 */
[----:B------:R-:W-:Y:S01]  /*3500*/  F2FP.BF16.F32.PACK_AB R196, R175, R196 ;  /* 0x000000c4afc4723e */ /* 0x000fe200000010ff */
[----:B------:R-:W-:Y:S01]  /*3510*/  FMUL.FTZ R189, R218, R189 ;  /* 0x000000bddabd7220 */ /* 0x000fe20000410000 */
[----:B------:R-:W-:Y:S01]  /*3520*/  FMUL.FTZ R158, R219, R158 ;  /* 0x0000009edb9e7220 */ /* 0x000fe20000410000 */
[----:B------:R-:W-:Y:S01]  /*3530*/  FADD.FTZ R165, R165, -R23 ;  /* 0x80000017a5a57221 */ /* 0x000fe20000010000 */
[----:B------:R-:W-:Y:S01]  /*3540*/  F2FP.BF16.F32.PACK_AB R197, R197, R154 ;  /* 0x0000009ac5c5723e */ /* 0x000fe200000010ff */
[----:B------:R3:W5:Y:S01]  /*3550*/  MUFU.EX2 R18, R198 ;  /* 0x000000c600127308 */ /* 0x0007620000000800 */
[----:B------:R-:W-:Y:S01]  /*3560*/  FADD.FTZ R160, R160, -R186 ;  /* 0x800000baa0a07221 */ /* 0x000fe20000010000 */
[----:B------:R-:W-:Y:S01]  /*3570*/  FADD.FTZ R161, R161, -R187 ;  /* 0x800000bba1a17221 */ /* 0x000fe20000010000 */
[--C-:B------:R-:W-:Y:S01]  /*3580*/  FADD.FTZ R23, R170, -R190.reuse ;  /* 0x800000beaa177221 */ /* 0x100fe20000010000 */
[----:B------:R-:W-:Y:S01]  /*3590*/  FADD.FTZ R173, R173, -R19 ;  /* 0x80000013adad7221 */ /* 0x000fe20000010000 */
[----:B------:R-:W-:Y:S01]  /*35a0*/  FMUL.FTZ R155, R204, R155 ;  /* 0x0000009bcc9b7220 */ /* 0x000fe20000410000 */
[----:B------:R-:W-:Y:S01]  /*35b0*/  FMUL.FTZ R154, R220, R159 ;  /* 0x0000009fdc9a7220 */ /* 0x000fe20000410000 */
[----:B------:R-:W-:Y:S01]  /*35c0*/  FADD.FTZ R168, R168, -R190 ;  /* 0x800000bea8a87221 */ /* 0x000fe20000010000 */
[----:B------:R2:W5:Y:S01]  /*35d0*/  MUFU.EX2 R175, R199 ;  /* 0x000000c700af7308 */ /* 0x0005620000000800 */
[----:B---3--:R-:W-:Y:S01]  /*35e0*/  F2FP.BF16.F32.PACK_AB R198, R185, R156 ;  /* 0x0000009cb9c6723e */ /* 0x008fe200000010ff */
[--C-:B------:R-:W-:Y:S01]  /*35f0*/  FADD.FTZ R169, R169, -R191.reuse ;  /* 0x800000bfa9a97221 */ /* 0x100fe20000010000 */
[----:B------:R-:W-:Y:S01]  /*3600*/  FADD.FTZ R166, R171, -R191 ;  /* 0x800000bfaba67221 */ /* 0x000fe20000010000 */
[--C-:B------:R-:W-:Y:S01]  /*3610*/  FADD.FTZ R19, R176, -R192.reuse ;  /* 0x800000c0b0137221 */ /* 0x100fe20000010000 */
[--C-:B------:R-:W-:Y:S01]  /*3620*/  FADD.FTZ R170, R177, -R193.reuse ;  /* 0x800000c1b1aa7221 */ /* 0x100fe20000010000 */
[----:B------:R-:W-:Y:S01]  /*3630*/  FADD.FTZ R171, R178, -R192 ;  /* 0x800000c0b2ab7221 */ /* 0x000fe20000010000 */
[----:B------:R-:W-:Y:S01]  /*3640*/  FADD.FTZ R176, R179, -R193 ;  /* 0x800000c1b3b07221 */ /* 0x000fe20000010000 */
[----:B------:R-:W3:Y:S01]  /*3650*/  MUFU.EX2 R156, R195 ;  /* 0x000000c3009c7308 */ /* 0x000ee20000000800 */
[--C-:B----4-:R-:W-:Y:S01]  /*3660*/  FADD.FTZ R177, R180, -R224.reuse ;  /* 0x800000e0b4b17221 */ /* 0x110fe20000010000 */
[----:B------:R-:W-:Y:S01]  /*3670*/  FADD.FTZ R153, R182, -R224 ;  /* 0x800000e0b6997221 */ /* 0x000fe20000010000 */
[--C-:B------:R-:W-:Y:S01]  /*3680*/  FADD.FTZ R152, R181, -R225.reuse ;  /* 0x800000e1b5987221 */ /* 0x100fe20000010000 */
[----:B------:R-:W-:Y:S01]  /*3690*/  FADD.FTZ R183, R183, -R225 ;  /* 0x800000e1b7b77221 */ /* 0x000fe20000010000 */
[----:B------:R-:W-:Y:S01]  /*36a0*/  F2FP.BF16.F32.PACK_AB R193, R158, R189 ;  /* 0x000000bd9ec1723e */ /* 0x000fe200000010ff */
[----:B------:R-:W-:Y:S01]  /*36b0*/  FMUL.FTZ R160, R9, R160 ;  /* 0x000000a009a07220 */ /* 0x000fe20000410000 */
[----:B------:R-:W-:Y:S01]  /*36c0*/  FMUL.FTZ R161, R10, R161 ;  /* 0x000000a10aa17220 */ /* 0x000fe20000410000 */
[----:B------:R-:W-:Y:S01]  /*36d0*/  FMUL.FTZ R164, R11, R164 ;  /* 0x000000a40ba47220 */ /* 0x000fe20000410000 */
[----:B------:R-:W-:Y:S01]  /*36e0*/  FMUL.FTZ R165, R12, R165 ;  /* 0x000000a50ca57220 */ /* 0x000fe20000410000 */
[----:B------:R-:W-:Y:S01]  /*36f0*/  FMUL.FTZ R163, R20, R163 ;  /* 0x000000a314a37220 */ /* 0x000fe20000410000 */
[----:B------:R-:W-:Y:S01]  /*3700*/  FMUL.FTZ R162, R21, R162 ;  /* 0x000000a215a27220 */ /* 0x000fe20000410000 */
[----:B------:R-:W-:Y:S01]  /*3710*/  IMAD R158, R4, 0x2000, R232 ;  /* 0x00002000049e7824 */ /* 0x000fe200078e02e8 */
[----:B--2---:R-:W-:Y:S01]  /*3720*/  F2FP.BF16.F32.PACK_AB R199, R154, R155 ;  /* 0x0000009b9ac7723e */ /* 0x004fe200000010ff */
        /* <DEDUP_REMOVED lines=13> */
[----:B-----5:R-:W-:Y:S01]  /*3800*/  FMUL.FTZ R153, R18, R153 ;  /* 0x0000009912997220 */ /* 0x020fe20000410000 */
[----:B------:R-:W-:Y:S01]  /*3810*/  FMUL.FTZ R152, R175, R152 ;  /* 0x00000098af987220 */ /* 0x000fe20000410000 */
[----:B---3--:R-:W-:Y:S01]  /*3820*/  FMUL.FTZ R154, R156, R183 ;  /* 0x000000b79c9a7220 */ /* 0x008fe20000410000 */
[----:B------:R-:W-:Y:S01]  /*3830*/  IMAD R158, R158, 0x2, R231 ;  /* 0x000000029e9e7824 */ /* 0x000fe200078e02e7 */
        /* <DEDUP_REMOVED lines=20> */
[----:B------:R-:W-:Y:S02]  /*3980*/  SHF.R.U32.HI R5, RZ, 0x4, R233 ;  /* 0x00000004ff057819 */ /* 0x000fe400000116e9 */
[----:B------:R-:W-:Y:S01]  /*3990*/  WARPGROUP.ARRIVE ;  /* 0x00000000000079c5 */ /* 0x000fe20000000000 */
[----:B------:R-:W-:Y:S02]  /*39a0*/  R2UR UR5, R6 ;  /* 0x00000000060572ca */ /* 0x000fe400000e0000 */
[----:B------:R-:W-:-:S11]  /*39b0*/  LOP3.LUT R5, R5, 0x3fff, RZ, 0xc0, !PT ;  /* 0x00003fff05057812 */ /* 0x000fd600078ec0ff */
[----:B------:R-:W-:Y:S01]  /*39c0*/  HGMMA.64x128x16.F32.BF16 R88, R152, gdesc[UR4].tnspB, R88, gsb0 ;  /* 0x41e0000498587df0 */ /* 0x000fe20008001858 */
[----:B------:R-:W-:Y:S01]  /*39d0*/  UIADD3 UR6, UR12, 0x80, URZ ;  /* 0x000000800c067890 */ /* 0x000fe2000fffe03f */
[----:B------:R-:W-:Y:S01]  /*39e0*/  LOP3.LUT R5, R5, 0x10000, RZ, 0xfc, !PT ;  /* 0x0001000005057812 */ /* 0x000fe200078efcff */
[----:B------:R-:W-:-:S04]  /*39f0*/  UMOV UR7, 0x40000040 ;  /* 0x4000004000077882 */ /* 0x000fc80000000000 */
[----:B------:R-:W-:Y:S01]  /*3a00*/  IMAD R5, R4, 0x400, R5 ;  /* 0x0000040004057824 */ /* 0x000fe200078e0205 */
[----:B------:R-:W-:-:S04]  /*3a10*/  USHF.R.U32.HI UR5, URZ, 0x4, UR5 ;  /* 0x000000043f057899 */ /* 0x000fc80008011605 */
        /* <DEDUP_REMOVED lines=8> */
[----:B------:R-:W-:Y:S01]  /*3aa0*/  UIADD3 UR6, UR12, 0x100, URZ ;  /* 0x000001000c067890 */ /* 0x000fe2000fffe03f */
[----:B------:R-:W-:Y:S01]  /*3ab0*/  UMOV UR7, 0x40000040 ;  /* 0x4000004000077882 */ /* 0x000fe20000000000 */
[----:B------:R-:W-:-:S07]  /*3ac0*/  UIADD3 UR12, UR12, 0x180, URZ ;  /* 0x000001800c0c7890 */ /* 0x000fce000fffe03f */
[----:B------:R-:W-:Y:S01]  /*3ad0*/  UMOV UR10, UR12 ;  /* 0x0000000c000a7c82 */ /* 0x000fe20008000000 */
[----:B------:R-:W-:Y:S02]  /*3ae0*/  WARPGROUP.DEPBAR.LE gsb0, 0x0 ;  /* 0x00008000000079c5 */ /* 0x000fe40000010000 */
[----:B------:R-:W-:Y:S02]  /*3af0*/  F2FP.BF16.F32.PACK_AB R152, R14, R13 ;  /* 0x0000000d0e98723e */ /* 0x000fe400000010ff */
[----:B------:R-:W-:Y:S02]  /*3b00*/  F2FP.BF16.F32.PACK_AB R153, R203, R202 ;  /* 0x000000cacb99723e */ /* 0x000fe400000010ff */
[----:B------:R-:W-:Y:S02]  /*3b10*/  F2FP.BF16.F32.PACK_AB R154, R200, R15 ;  /* 0x0000000fc89a723e */ /* 0x000fe400000010ff */
[----:B------:R-:W-:-:S04]  /*3b20*/  F2FP.BF16.F32.PACK_AB R155, R207, R206 ;  /* 0x000000cecf9b723e */ /* 0x000fc800000010ff */
[----:B------:R-:W-:-:S06]  /*3b30*/  WARPGROUP.ARRIVE ;  /* 0x00000000000079c5 */ /* 0x000fcc0000000000 */
[----:B------:R-:W-:Y:S01]  /*3b40*/  HGMMA.64x128x16.F32.BF16 R88, R152, gdesc[UR4].tnspB, R88, gsb0 ;  /* 0x41e0000498587df0 */ /* 0x000fe20008001858 */
[----:B------:R-:W-:-:S13]  /*3b50*/  R2UR UR6, R5 ;  /* 0x00000000050672ca */ /* 0x000fda00000e0000 */
        /* <DEDUP_REMOVED lines=72> */
.L_x_1731:
        /* <DEDUP_REMOVED lines=49> */
.L_x_1732:
        /* <DEDUP_REMOVED lines=78> */
.L_x_1715:
[----:B------:R-:W-:Y:S05]  /*47d0*/  @P0 BRA `(.L_x_1734) ;  /* 0x0000001c00d80947 */ /* 0x000fea0003800000 */
[----:B------:R-:W1:Y:S01]  /*47e0*/  S2R R0, SR_TID.X ;  /* 0x0000000000007919 */ /* 0x000e620000002100 */
[----:B------:R-:W2:Y:S01]  /*47f0*/  S2UR UR5, SR_CgaCtaId ;  /* 0x00000000000579c3 */ /* 0x000ea20000008800 */
[----:B------:R-:W-:Y:S01]  /*4800*/  UMOV UR4, 0x400 ;  /* 0x0000040000047882 */ /* 0x000fe20000000000 */
[----:B------:R-:W-:-:S06]  /*4810*/  F2FP.BF16.F32.PACK_AB R88, R89, R88 ;  /* 0x000000585958723e */ /* 0x000fcc00000010ff */
[----:B------:R-:W-:Y:S01]  /*4820*/  BAR.SYNC.DEFER_BLOCKING 0x1, 0x100 ;  /* 0x0044000000007b1d */ /* 0x000fe20000010000 */
        /* <DEDUP_REMOVED lines=10> */
[----:B--2---:R-:W-:Y:S01]  /*48d0*/  ULEA UR6, UR5, UR4, 0x18 ;  /* 0x0000000405067291 */ /* 0x004fe2000f8ec03f */
[----:B------:R-:W-:Y:S02]  /*48e0*/  F2FP.BF16.F32.PACK_AB R106, R109, R108 ;  /* 0x0000006c6d6a723e */ /* 0x000fe400000010ff */
[----:B------:R-:W-:Y:S01]  /*48f0*/  F2FP.BF16.F32.PACK_AB R107, R111, R110 ;  /* 0x0000006e6f6b723e */ /* 0x000fe200000010ff */
[----:B------:R-:W-:Y:S01]  /*4900*/  ULDC.64 UR4, c[0x0][0x870] ;  /* 0x00021c0000047ab9 */ /* 0x000fe20000000a00 */
[----:B------:R-:W-:Y:S01]  /*4910*/  F2FP.BF16.F32.PACK_AB R113, R115, R114 ;  /* 0x000000727371723e */ /* 0x000fe200000010ff */
[----:B------:R-:W-:Y:S01]  /*4920*/  UISETP.NE.U32.AND UP0, UPT, UR4, URZ, UPT ;  /* 0x0000003f0400728c */ /* 0x000fe2000bf05070 */
[----:B-1----:R-:W-:Y:S01]  /*4930*/  VIADD R20, R0, 0xffffff80 ;  /* 0xffffff8000147836 */ /* 0x002fe20000000000 */
[----:B------:R-:W-:-:S02]  /*4940*/  F2FP.BF16.F32.PACK_AB R120, R121, R120 ;  /* 0x000000787978723e */ /* 0x000fc400000010ff */
[----:B------:R-:W-:Y:S01]  /*4950*/  F2FP.BF16.F32.PACK_AB R114, R117, R116 ;  /* 0x000000747572723e */ /* 0x000fe200000010ff */
[----:B------:R-:W-:Y:S01]  /*4960*/  UISETP.NE.AND.EX UP0, UPT, UR5, URZ, UPT, UP0 ;  /* 0x0000003f0500728c */ /* 0x000fe2000bf05300 */
[----:B------:R-:W-:Y:S02]  /*4970*/  SHF.R.S32.HI R19, RZ, 0x1f, R20 ;  /* 0x0000001fff137819 */ /* 0x000fe40000011414 */
[----:B------:R-:W-:Y:S01]  /*4980*/  F2FP.BF16.F32.PACK_AB R115, R119, R118 ;  /* 0x000000767773723e */ /* 0x000fe200000010ff */
[----:B------:R-:W-:Y:S01]  /*4990*/  ULDC.64 UR4, c[0x0][0x870] ;  /* 0x00021c0000047ab9 */ /* 0x000fe20000000a00 */
[CC--:B------:R-:W-:Y:S01]  /*49a0*/  LEA.HI R15, R19.reuse, R20.reuse, RZ, 0x4 ;  /* 0x00000014130f7211 */ /* 0x0c0fe200078f20ff */
[----:B------:R-:W-:Y:S01]  /*49b0*/  UIMAD.WIDE UR4, UR36, 0x4, UR4 ;  /* 0x00000004240478a5 */ /* 0x000fe2000f8e0204 */
[----:B------:R-:W-:Y:S02]  /*49c0*/  LEA.HI R17, R19, R20, RZ, 0x5 ;  /* 0x0000001413117211 */ /* 0x000fe400078f28ff */
[----:B------:R-:W-:-:S02]  /*49d0*/  LOP3.LUT R3, R15, 0xfffffff0, RZ, 0xc0, !PT ;  /* 0xfffffff00f037812 */ /* 0x000fc400078ec0ff */
[----:B------:R-:W-:Y:S01]  /*49e0*/  F2FP.BF16.F32.PACK_AB R121, R123, R122 ;  /* 0x0000007a7b79723e */ /* 0x000fe200000010ff */
[----:B------:R-:W-:Y:S01]  /*49f0*/  IMAD.SHL.U32 R17, R17, 0x20, RZ ;  /* 0x0000002011117824 */ /* 0x000fe200078e00ff */
[----:B------:R-:W-:Y:S01]  /*4a00*/  F2FP.BF16.F32.PACK_AB R128, R129, R128 ;  /* 0x000000808180723e */ /* 0x000fe200000010ff */
[----:B------:R-:W-:Y:S01]  /*4a10*/  IMAD.IADD R3, R20, 0x1, -R3 ;  /* 0x0000000114037824 */ /* 0x000fe200078e0a03 */
[----:B------:R-:W-:Y:S02]  /*4a20*/  F2FP.BF16.F32.PACK_AB R122, R125, R124 ;  /* 0x0000007c7d7a723e */ /* 0x000fe400000010ff */
[----:B------:R-:W-:Y:S01]  /*4a30*/  LOP3.LUT R18, R17, 0x7ffffc00, RZ, 0xc0, !PT ;  /* 0x7ffffc0011127812 */ /* 0x000fe200078ec0ff */
[----:B------:R-:W-:Y:S01]  /*4a40*/  IMAD.MOV.U32 R17, RZ, RZ, 0x40 ;  /* 0x00000040ff117424 */ /* 0x000fe200078e00ff */
[----:B------:R-:W-:Y:S02]  /*4a50*/  SHF.R.S32.HI R0, RZ, 0x1f, R3 ;  /* 0x0000001fff007819 */ /* 0x000fe40000011403 */
[----:B------:R-:W-:-:S02]  /*4a60*/  F2FP.BF16.F32.PACK_AB R123, R127, R126 ;  /* 0x0000007e7f7b723e */ /* 0x000fc400000010ff */
[----:B------:R-:W-:Y:S02]  /*4a70*/  LEA.HI R13, R0, R3, RZ, 0x3 ;  /* 0x00000003000d7211 */ /* 0x000fe400078f18ff */
[----:B------:R-:W-:Y:S02]  /*4a80*/  F2FP.BF16.F32.PACK_AB R129, R131, R130 ;  /* 0x000000828381723e */ /* 0x000fe400000010ff */
[----:B------:R-:W-:Y:S02]  /*4a90*/  LOP3.LUT R0, R13, 0xfffffff8, RZ, 0xc0, !PT ;  /* 0xfffffff80d007812 */ /* 0x000fe400078ec0ff */
[----:B------:R-:W-:Y:S02]  /*4aa0*/  SHF.R.S32.HI R13, RZ, 0x3, R13 ;  /* 0x00000003ff0d7819 */ /* 0x000fe4000001140d */
[----:B------:R-:W-:Y:S01]  /*4ab0*/  F2FP.BF16.F32.PACK_AB R136, R137, R136 ;  /* 0x000000888988723e */ /* 0x000fe200000010ff */
[----:B------:R-:W-:Y:S01]  /*4ac0*/  IMAD.IADD R14, R3, 0x1, -R0 ;  /* 0x00000001030e7824 */ /* 0x000fe200078e0a00 */
[----:B------:R-:W-:Y:S01]  /*4ad0*/  SHF.R.S32.HI R0, RZ, 0x4, R15 ;  /* 0x00000004ff007819 */ /* 0x000fe2000001140f */
[----:B------:R-:W-:Y:S01]  /*4ae0*/  IMAD R18, R13, 0x200, R18 ;  /* 0x000002000d127824 */ /* 0x000fe200078e0212 */
[----:B------:R-:W-:Y:S01]  /*4af0*/  F2FP.BF16.F32.PACK_AB R130, R133, R132 ;  /* 0x000000848582723e */ /* 0x000fe200000010ff */
[C---:B------:R-:W-:Y:S01]  /*4b00*/  IMAD.SHL.U32 R15, R14.reuse, 0x40, RZ ;  /* 0x000000400e0f7824 */ /* 0x040fe200078e00ff */
[----:B------:R-:W-:Y:S01]  /*4b10*/  R2P PR, R14, 0x6 ;  /* 0x000000060e007804 */ /* 0x000fe20000000000 */
[----:B------:R-:W-:Y:S01]  /*4b20*/  IMAD.SHL.U32 R16, R0, 0x8, RZ ;  /* 0x0000000800107824 */ /* 0x000fe200078e00ff */
[----:B------:R-:W-:-:S02]  /*4b30*/  F2FP.BF16.F32.PACK_AB R131, R135, R134 ;  /* 0x000000868783723e */ /* 0x000fc400000010ff */
[----:B------:R-:W-:Y:S02]  /*4b40*/  LOP3.LUT R15, R15, 0x1c0, RZ, 0xc0, !PT ;  /* 0x000001c00f0f7812 */ /* 0x000fe400078ec0ff */
[----:B------:R-:W-:Y:S02]  /*4b50*/  SEL R17, R17, 0xffffffc0, !P2 ;  /* 0xffffffc011117807 */ /* 0x000fe40005000000 */
[----:B------:R-:W-:Y:S02]  /*4b60*/  LOP3.LUT R16, R15, 0x8, R16, 0xf8, !PT ;  /* 0x000000080f107812 */ /* 0x000fe400078ef810 */
[----:B------:R-:W-:Y:S02]  /*4b70*/  SHF.R.U32.HI R15, RZ, 0x3, R15 ;  /* 0x00000003ff0f7819 */ /* 0x000fe4000001160f */
[----:B------:R-:W-:Y:S02]  /*4b80*/  F2FP.BF16.F32.PACK_AB R137, R139, R138 ;  /* 0x0000008a8b89723e */ /* 0x000fe400000010ff */
[----:B------:R-:W-:Y:S01]  /*4b90*/  LOP3.LUT R15, R16, R15, RZ, 0x3c, !PT ;  /* 0x0000000f100f7212 */ /* 0x000fe200078e3cff */
[----:B------:R-:W-:Y:S01]  /*4ba0*/  IMAD.MOV.U32 R16, RZ, RZ, 0x20 ;  /* 0x00000020ff107424 */ /* 0x000fe200078e00ff */
[----:B------:R-:W-:-:S02]  /*4bb0*/  F2FP.BF16.F32.PACK_AB R144, R145, R144 ;  /* 0x000000909190723e */ /* 0x000fc400000010ff */
[----:B------:R-:W-:Y:S01]  /*4bc0*/  F2FP.BF16.F32.PACK_AB R138, R141, R140 ;  /* 0x0000008c8d8a723e */ /* 0x000fe200000010ff */
[----:B------:R-:W-:Y:S01]  /*4bd0*/  IMAD.IADD R15, R15, 0x1, R18 ;  /* 0x000000010f0f7824 */ /* 0x000fe200078e0212 */
[----:B------:R-:W-:Y:S02]  /*4be0*/  SEL R16, R16, 0xffffffe0, !P1 ;  /* 0xffffffe010107807 */ /* 0x000fe40004800000 */
[----:B------:R-:W-:Y:S02]  /*4bf0*/  F2FP.BF16.F32.PACK_AB R139, R143, R142 ;  /* 0x0000008e8f8b723e */ /* 0x000fe400000010ff */
[----:B------:R-:W-:Y:S02]  /*4c00*/  LEA R15, R15, UR6, 0x1 ;  /* 0x000000060f0f7c11 */ /* 0x000fe4000f8e08ff */
[----:B------:R-:W-:Y:S02]  /*4c10*/  F2FP.BF16.F32.PACK_AB R145, R147, R146 ;  /* 0x000000929391723e */ /* 0x000fe400000010ff */
[--C-:B------:R-:W-:Y:S01]  /*4c20*/  IADD3 R16, R16, 0x8000, R15.reuse ;  /* 0x0000800010107810 */ /* 0x100fe20007ffe00f */
[----:B------:R-:W-:Y:S01]  /*4c30*/  STSM.16.M88.4 [R15+0x8000], R88 ;  /* 0x008000580f007844 */ /* 0x000fe20000000200 */
[----:B------:R-:W-:-:S02]  /*4c40*/  IADD3 R18, R17, 0x8000, R15 ;  /* 0x0000800011127810 */ /* 0x000fc40007ffe00f */
[----:B------:R-:W-:Y:S01]  /*4c50*/  F2FP.BF16.F32.PACK_AB R146, R149, R148 ;  /* 0x000000949592723e */ /* 0x000fe200000010ff */
[----:B------:R-:W-:Y:S01]  /*4c60*/  IMAD.IADD R17, R16, 0x1, R17 ;  /* 0x0000000110117824 */ /* 0x000fe200078e0211 */
        /* <DEDUP_REMOVED lines=30> */
[----:B------:R-:W-:Y:S01]  /*4e50*/  ULDC UR7, c[0x0][0x808] ;  /* 0x0002020000077ab9 */ /* 0x000fe20000000800 */
[----:B------:R-:W-:Y:S01]  /*4e60*/  F2FP.BF16.F32.PACK_AB R51, R55, R54 ;  /* 0x000000363733723e */ /* 0x000fe200000010ff */
[----:B------:R-:W4:Y:S01]  /*4e70*/  S2UR UR9, SR_CTAID.Y ;  /* 0x00000000000979c3 */ /* 0x000f220000002600 */
[----:B------:R-:W-:Y:S01]  /*4e80*/  F2FP.BF16.F32.PACK_AB R57, R59, R58 ;  /* 0x0000003a3b39723e */ /* 0x000fe200000010ff */
[----:B-1----:R-:W-:Y:S01]  /*4e90*/  IMAD.U32 R4, RZ, RZ, UR4 ;  /* 0x00000004ff047e24 */ /* 0x002fe2000f8e00ff */
[----:B------:R-:W-:Y:S01]  /*4ea0*/  F2FP.BF16.F32.PACK_AB R58, R61, R60 ;  /* 0x0000003c3d3a723e */ /* 0x000fe200000010ff */
[----:B------:R3:W-:Y:S01]  /*4eb0*/  STSM.16.M88.4 [R17+-0x8000], R48 ;  /* 0xff80003011007844 */ /* 0x0007e20000000200 */
[----:B------:R-:W-:Y:S01]  /*4ec0*/  F2FP.BF16.F32.PACK_AB R59, R63, R62 ;  /* 0x0000003e3f3b723e */ /* 0x000fe200000010ff */
[----:B------:R-:W-:Y:S01]  /*4ed0*/  IMAD.U32 R5, RZ, RZ, UR5 ;  /* 0x00000005ff057e24 */ /* 0x000fe2000f8e00ff */
[----:B------:R-:W-:Y:S01]  /*4ee0*/  F2FP.BF16.F32.PACK_AB R65, R67, R66 ;  /* 0x000000424341723e */ /* 0x000fe200000010ff */
[----:B------:R-:W-:Y:S01]  /*4ef0*/  ULDC.64 UR4, c[0x0][0x878] ;  /* 0x00021e0000047ab9 */ /* 0x000fe20000000a00 */
[----:B------:R-:W-:Y:S01]  /*4f00*/  F2FP.BF16.F32.PACK_AB R66, R69, R68 ;  /* 0x000000444542723e */ /* 0x000fe200000010ff */
[----:B------:R3:W-:Y:S01]  /*4f10*/  STSM.16.M88.4 [R15+0x4000], R56 ;  /* 0x004000380f007844 */ /* 0x0007e20000000200 */
[----:B------:R-:W-:Y:S01]  /*4f20*/  F2FP.BF16.F32.PACK_AB R67, R71, R70 ;  /* 0x000000464743723e */ /* 0x000fe200000010ff */
[----:B------:R-:W1:Y:S01]  /*4f30*/  LDC.64 R36, c[0x0][0x850] ;  /* 0x00021400ff247b82 */ /* 0x000e620000000a00 */
[----:B------:R-:W-:-:S02]  /*4f40*/  F2FP.BF16.F32.PACK_AB R73, R75, R74 ;  /* 0x0000004a4b49723e */ /* 0x000fc400000010ff */
[----:B------:R-:W-:Y:S01]  /*4f50*/  F2FP.BF16.F32.PACK_AB R74, R77, R76 ;  /* 0x0000004c4d4a723e */ /* 0x000fe200000010ff */
[----:B------:R3:W-:Y:S01]  /*4f60*/  STSM.16.M88.4 [R16+-0x4000], R64 ;  /* 0xffc0004010007844 */ /* 0x0007e20000000200 */
[----:B------:R-:W-:Y:S02]  /*4f70*/  F2FP.BF16.F32.PACK_AB R75, R79, R78 ;  /* 0x0000004e4f4b723e */ /* 0x000fe400000010ff */
[----:B------:R-:W-:Y:S02]  /*4f80*/  F2FP.BF16.F32.PACK_AB R81, R83, R82 ;  /* 0x000000525351723e */ /* 0x000fe400000010ff */
[----:B------:R-:W-:Y:S01]  /*4f90*/  F2FP.BF16.F32.PACK_AB R82, R85, R84 ;  /* 0x000000545552723e */ /* 0x000fe200000010ff */
[----:B------:R3:W-:Y:S01]  /*4fa0*/  STSM.16.M88.4 [R18+-0x4000], R72 ;  /* 0xffc0004812007844 */ /* 0x0007e20000000200 */
[----:B------:R-:W-:Y:S02]  /*4fb0*/  F2FP.BF16.F32.PACK_AB R83, R87, R86 ;  /* 0x000000565753723e */ /* 0x000fe400000010ff */
[----:B------:R-:W-:-:S03]  /*4fc0*/  PLOP3.LUT P0, PT, PT, PT, UP0, 0x80, 0x0 ;  /* 0x000000000000781c */ /* 0x000fc60003f0f008 */
[----:B------:R3:W-:Y:S01]  /*4fd0*/  STSM.16.M88.4 [R17+-0x4000], R80 ;  /* 0xffc0005011007844 */ /* 0x0007e20000000200 */
[----:B------:R-:W-:Y:S01]  /*4fe0*/  BAR.SYNC.DEFER_BLOCKING 0x1, 0x100 ;  /* 0x0044000000007b1d */ /* 0x000fe20000010000 */
[----:B------:R-:W-:-:S04]  /*4ff0*/  UISETP.NE.U32.AND UP1, UPT, UR4, URZ, UPT ;  /* 0x0000003f0400728c */ /* 0x000fc8000bf25070 */
[----:B------:R-:W-:-:S04]  /*5000*/  UISETP.NE.AND.EX UP1, UPT, UR5, URZ, UPT, UP1 ;  /* 0x0000003f0500728c */ /* 0x000fc8000bf25310 */
[----:B--2---:R-:W2:Y:S07]  /*5010*/  @P0 LDG.E R8, desc[UR46][R4.64] ;  /* 0x0000002e04080981 */ /* 0x004eae000c1e1900 */
[----:B------:R-:W-:Y:S01]  /*5020*/  @UP1 ULDC.64 UR4, c[0x0][0x878] ;  /* 0x00021e0000041ab9 */ /* 0x000fe20000000a00 */
[----:B------:R-:W-:Y:S01]  /*5030*/  PLOP3.LUT P1, PT, PT, PT, UP1, 0x80, 0x0 ;  /* 0x000000000000781c */ /* 0x000fe20003f2f018 */
[----:B------:R-:W-:Y:S01]  /*5040*/  @UP1 UIMAD.WIDE UR4, UR36, 0x4, UR4 ;  /* 0x00000004240418a5 */ /* 0x000fe2000f8e0204 */
[----:B------:R-:W-:-:S05]  /*5050*/  IMAD.U32 R2, RZ, RZ, UR7 ;  /* 0x00000007ff027e24 */ /* 0x000fca000f8e00ff */
[----:B------:R-:W-:Y:S02]  /*5060*/  IMAD.U32 R6, RZ, RZ, UR4 ;  /* 0x00000004ff067e24 */ /* 0x000fe4000f8e00ff */
[----:B------:R-:W-:-:S05]  /*5070*/  IMAD.U32 R7, RZ, RZ, UR5 ;  /* 0x00000005ff077e24 */ /* 0x000fca000f8e00ff */
[----:B------:R3:W5:Y:S01]  /*5080*/  @P1 LDG.E R2, desc[UR46][R6.64] ;  /* 0x0000002e06021981 */ /* 0x000762000c1e1900 */
[----:B------:R-:W-:Y:S01]  /*5090*/  LEA.HI R10, R19, R20, RZ, 0x7 ;  /* 0x00000014130a7211 */ /* 0x000fe200078f38ff */
[----:B------:R-:W-:Y:S01]  /*50a0*/  IMAD.SHL.U32 R14, R14, 0x8, RZ ;  /* 0x000000080e0e7824 */ /* 0x000fe200078e00ff */
[----:B------:R-:W-:Y:S01]  /*50b0*/  UMOV UR4, URZ ;  /* 0x0000003f00047c82 */ /* 0x000fe20008000000 */
[----:B------:R-:W1:Y:S01]  /*50c0*/  S2R R39, SR_CTAID.X ;  /* 0x0000000000277919 */ /* 0x000e620000002500 */
[----:B------:R-:W-:Y:S01]  /*50d0*/  UMOV UR5, URZ ;  /* 0x0000003f00057c82 */ /* 0x000fe20008000000 */
[----:B------:R-:W-:Y:S01]  /*50e0*/  IMAD.SHL.U32 R10, R10, 0x4, RZ ;  /* 0x000000040a0a7824 */ /* 0x000fe200078e00ff */
[----:B----4-:R-:W-:-:S04]  /*50f0*/  USHF.R.S32.HI UR10, URZ, 0x1f, UR9 ;  /* 0x0000001f3f0a7899 */ /* 0x010fc80008011409 */
[----:B------:R-:W-:-:S05]  /*5100*/  LOP3.LUT R10, R10, 0x7ffffe00, RZ, 0xc0, !PT ;  /* 0x7ffffe000a0a7812 */ /* 0x000fca00078ec0ff */
[----:B------:R-:W-:Y:S01]  /*5110*/  IMAD R10, R13, 0x2000, R10 ;  /* 0x000020000d0a7824 */ /* 0x000fe200078e020a */
[----:B--2---:R-:W-:Y:S01]  /*5120*/  @P0 R2UR UR7, R8 ;  /* 0x00000000080702ca */ /* 0x004fe200000e0000 */
[----:B------:R-:W-:-:S05]  /*5130*/  IMAD.SHL.U32 R8, R0, 0x40, RZ ;  /* 0x0000004000087824 */ /* 0x000fca00078e00ff */
[----:B------:R-:W-:-:S04]  /*5140*/  LOP3.LUT R9, R8, 0x1c0, RZ, 0xc0, !PT ;  /* 0x000001c008097812 */ /* 0x000fc800078ec0ff */
[----:B------:R-:W-:Y:S02]  /*5150*/  LOP3.LUT R14, R9, 0x38, R14, 0xf8, !PT ;  /* 0x00000038090e7812 */ /* 0x000fe400078ef80e */
[----:B------:R-:W-:Y:S01]  /*5160*/  SHF.R.U32.HI R9, RZ, 0x3, R9 ;  /* 0x00000003ff097819 */ /* 0x000fe20000011609 */
[----:B------:R-:W-:Y:S02]  /*5170*/  @UP0 USHF.R.S32.HI UR8, URZ, 0x1f, UR7 ;  /* 0x0000001f3f080899 */ /* 0x000fe40008011407 */
[----:B------:R-:W-:Y:S01]  /*5180*/  @UP0 UMOV UR4, UR7 ;  /* 0x0000000700040c82 */ /* 0x000fe20008000000 */
[----:B------:R-:W-:-:S04]  /*5190*/  LOP3.LUT R9, R14, R9, RZ, 0x3c, !PT ;  /* 0x000000090e097212 */ /* 0x000fc800078e3cff */
[----:B------:R-:W-:Y:S01]  /*51a0*/  @UP0 UMOV UR5, UR8 ;  /* 0x0000000800050c82 */ /* 0x000fe20008000000 */
[----:B------:R-:W-:Y:S01]  /*51b0*/  IMAD.IADD R9, R10, 0x1, R9 ;  /* 0x000000010a097824 */ /* 0x000fe200078e0209 */
[----:B-1-3--:R-:W-:Y:S06]  /*51c0*/  @P1 BRA `(.L_x_1735) ;  /* 0x0000000000101947 */ /* 0x00afec0003800000 */
[----:B------:R-:W-:Y:S05]  /*51d0*/  @!P0 BRA `(.L_x_1735) ;  /* 0x00000000000c8947 */ /* 0x000fea0003800000 */
[----:B------:R-:W2:Y:S04]  /*51e0*/  LDG.E R7, desc[UR46][R4.64] ;  /* 0x0000002e04077981 */ /* 0x000ea8000c1e1900 */
[----:B-----5:R-:W2:Y:S02]  /*51f0*/  LDG.E R2, desc[UR46][R4.64+0x4] ;  /* 0x0000042e04027981 */ /* 0x020ea4000c1e1900 */
[----:B--2---:R-:W-:-:S07]  /*5200*/  IMAD.IADD R2, R2, 0x1, -R7 ;  /* 0x0000000102027824 */ /* 0x004fce00078e0a07 */
.L_x_1735:
[----:B------:R-:W-:Y:S01]  /*5210*/  LEA R46, R9, UR6, 0x1 ;  /* 0x00000006092e7c11 */ /* 0x000fe2000f8e08ff */
[----:B------:R-:W-:Y:S01]  /*5220*/  IMAD R30, R36, UR10, RZ ;  /* 0x0000000a241e7c24 */ /* 0x000fe2000f8e02ff */
[----:B------:R-:W-:Y:S01]  /*5230*/  USHF.R.S32.HI UR6, URZ, 0x1f, UR36 ;  /* 0x0000001f3f067899 */ /* 0x000fe20008011424 */
[----:B-----5:R-:W-:Y:S01]  /*5240*/  IMAD R2, R39, -0x80, R2 ;  /* 0xffffff8027027824 */ /* 0x020fe200078e0202 */
[----:B------:R-:W1:Y:S01]  /*5250*/  LDC.64 R48, c[0x0][0x820] ;  /* 0x00020800ff307b82 */ /* 0x000e620000000a00 */
[----:B------:R2:W3:Y:S01]  /*5260*/  LDS.128 R32, [R46+0x8800] ;  /* 0x008800002e207984 */ /* 0x0004e20000000c00 */
[----:B------:R-:W-:Y:S01]  /*5270*/  IMAD.SHL.U32 R28, R3, 0x8, RZ ;  /* 0x00000008031c7824 */ /* 0x000fe200078e00ff */
[----:B------:R-:W-:Y:S01]  /*5280*/  ULDC UR11, c[0x0][0x83c] ;  /* 0x00020f00000b7ab9 */ /* 0x000fe20000000800 */
[----:B------:R-:W-:Y:S01]  /*5290*/  IMAD R37, R37, UR9, R30 ;  /* 0x0000000925257c24 */ /* 0x000fe2000f8e021e */
[----:B------:R2:W4:Y:S01]  /*52a0*/  LDS.128 R24, [R46+0x1000] ;  /* 0x001000002e187984 */ /* 0x0005220000000c00 */
[----:B------:R-:W-:Y:S01]  /*52b0*/  VIADD R30, R0, 0x10 ;  /* 0x00000010001e7836 */ /* 0x000fe20000000000 */
[----:B------:R-:W-:Y:S01]  /*52c0*/  VIMNMX R47, R2, 0x80, PT ;  /* 0x00000080022f7848 */ /* 0x000fe20003fe0100 */
[----:B------:R-:W-:Y:S01]  /*52d0*/  VIADD R31, R0, 0x20 ;  /* 0x00000020001f7836 */ /* 0x000fe20000000000 */
[----:B------:R2:W1:Y:S01]  /*52e0*/  LDS.128 R20, [R46+0x1800] ;  /* 0x001800002e147984 */ /* 0x0004620000000c00 */
[--C-:B------:R-:W-:Y:S01]  /*52f0*/  SHF.R.S32.HI R29, RZ, 0x1f, R28.reuse ;  /* 0x0000001fff1d7819 */ /* 0x100fe2000001141c */
[----:B------:R-:W-:Y:S01]  /*5300*/  USEL UR8, UR6, URZ, !UP0 ;  /* 0x0000003f06087287 */ /* 0x000fe2000c000000 */
[-C--:B------:R-:W-:Y:S01]  /*5310*/  ISETP.GE.AND P6, PT, R30, R47.reuse, PT ;  /* 0x0000002f1e00720c */ /* 0x080fe20003fc6270 */
[----:B------:R2:W1:Y:S01]  /*5320*/  LDS.128 R16, [R46+0x2000] ;  /* 0x002000002e107984 */ /* 0x0004620000000c00 */
[C---:B------:R-:W-:Y:S01]  /*5330*/  VIADD R30, R0.reuse, 0x40 ;  /* 0x00000040001e7836 */ /* 0x040fe20000000000 */
[-C--:B------:R-:W-:Y:S01]  /*5340*/  ISETP.GE.AND P2, PT, R0, R47.reuse, PT ;  /* 0x0000002f0000720c */ /* 0x080fe20003f46270 */
[----:B------:R-:W-:Y:S01]  /*5350*/  IMAD.WIDE.U32 R2, R36, UR9, R28 ;  /* 0x0000000924027c25 */ /* 0x000fe2000f8e001c */
[----:B------:R2:W1:Y:S01]  /*5360*/  LDS.128 R12, [R46+0x2800] ;  /* 0x002800002e0c7984 */ /* 0x0004620000000c00 */
[----:B------:R-:W-:Y:S01]  /*5370*/  ULDC.64 UR6, c[0x0][0x858] ;  /* 0x0002160000067ab9 */ /* 0x000fe20000000a00 */
[-C--:B------:R-:W-:Y:S01]  /*5380*/  ISETP.GE.AND P1, PT, R30, R47.reuse, PT ;  /* 0x0000002f1e00720c */ /* 0x080fe20003f26270 */
[----:B------:R-:W-:Y:S01]  /*5390*/  IMAD.MOV.U32 R30, RZ, RZ, R2 ;  /* 0x000000ffff1e7224 */ /* 0x000fe200078e0002 */
[----:B------:R2:W1:Y:S01]  /*53a0*/  LDS.128 R8, [R46+0x3000] ;  /* 0x003000002e087984 */ /* 0x0004620000000c00 */
[----:B------:R-:W-:Y:S01]  /*53b0*/  ISETP.GE.OR P4, PT, R28, UR11, P2 ;  /* 0x0000000b1c007c0c */ /* 0x000fe20009786670 */
[----:B------:R-:W-:Y:S01]  /*53c0*/  USEL UR36, UR36, URZ, !UP0 ;  /* 0x0000003f24247287 */ /* 0x000fe2000c000000 */
[C---:B------:R-:W-:Y:S01]  /*53d0*/  IADD3 R2, P3, R0.reuse, UR4, RZ ;  /* 0x0000000400027c10 */ /* 0x040fe2000ff7e0ff */
[----:B------:R2:W1:Y:S01]  /*53e0*/  LDS.128 R4, [R46+0x3800] ;  /* 0x003800002e047984 */ /* 0x0004620000000c00 */
[----:B------:R-:W-:Y:S01]  /*53f0*/  UIMAD UR4, UR8, UR6, URZ ;  /* 0x00000006080472a4 */ /* 0x000fe2000f8e023f */
[----:B------:R-:W-:Y:S01]  /*5400*/  ISETP.GE.AND P0, PT, R31, R47, PT ;  /* 0x0000002f1f00720c */ /* 0x000fe20003f06270 */
[----:B------:R-:W-:Y:S01]  /*5410*/  IMAD.IADD R31, R3, 0x1, R37 ;  /* 0x00000001031f7824 */ /* 0x000fe200078e0225 */
[C---:B------:R-:W-:Y:S01]  /*5420*/  LEA.HI.X.SX32 R3, R0.reuse, UR5, 0x1, P3 ;  /* 0x0000000500037c11 */ /* 0x040fe200098f0eff */
[----:B------:R-:W-:Y:S01]  /*5430*/  IMAD.U32 R45, RZ, RZ, UR6 ;  /* 0x00000006ff2d7e24 */ /* 0x000fe2000f8e00ff */
[----:B------:R-:W-:Y:S01]  /*5440*/  UIMAD UR4, UR36, UR7, UR4 ;  /* 0x00000007240472a4 */ /* 0x000fe2000f8e0204 */
[----:B------:R-:W-:Y:S01]  /*5450*/  VIADD R36, R0, 0x30 ;  /* 0x0000003000247836 */ /* 0x000fe20000000000 */
[----:B------:R-:W-:Y:S01]  /*5460*/  BSSY B0, `(.L_x_1736) ;  /* 0x0000014000007945 */ /* 0x000fe20003800000 */
[----:B------:R-:W-:Y:S01]  /*5470*/  IMAD.WIDE.U32 R44, R45, UR36, R30 ;  /* 0x000000242d2c7c25 */ /* 0x000fe2000f8e001e */
[----:B------:R-:W-:-:S02]  /*5480*/  P2R R50, PR, RZ, 0x40 ;  /* 0x00000040ff327803 */ /* 0x000fc40000000000 */
[----:B------:R-:W-:Y:S01]  /*5490*/  ISETP.GE.AND P5, PT, R36, R47, PT ;  /* 0x0000002f2400720c */ /* 0x000fe20003fa6270 */
[----:B------:R-:W-:Y:S01]  /*54a0*/  VIADD R41, R45, UR4 ;  /* 0x000000042d297c36 */ /* 0x000fe20008000000 */
[----:B------:R-:W-:Y:S01]  /*54b0*/  ISETP.GE.OR P3, PT, R28, UR11, P6 ;  /* 0x0000000b1c007c0c */ /* 0x000fe2000b766670 */
[----:B------:R-:W-:Y:S01]  /*54c0*/  IMAD.WIDE R2, R39, 0x80, R2 ;  /* 0x0000008027027825 */ /* 0x000fe200078e0202 */
[----:B------:R-:W-:Y:S01]  /*54d0*/  P2R R51, PR, RZ, 0x20 ;  /* 0x00000020ff337803 */ /* 0x000fe20000000000 */
[----:B--23--:R-:W-:Y:S10]  /*54e0*/  @P4 BRA `(.L_x_1737) ;  /* 0x00000000002c4947 */ /* 0x00cff40003800000 */
        /* <DEDUP_REMOVED lines=11> */
.L_x_1737:
[----:B------:R-:W-:Y:S05]  /*55a0*/  BSYNC B0 ;  /* 0x0000000000007941 */ /* 0x000fea0003800000 */
.L_x_1736:
        /* <DEDUP_REMOVED lines=15> */
.L_x_1739:
[----:B------:R-:W-:Y:S05]  /*56a0*/  BSYNC B0 ;  /* 0x0000000000007941 */ /* 0x000fea0003800000 */
.L_x_1738:
        /* <DEDUP_REMOVED lines=18> */
.L_x_1741:
[----:B------:R-:W-:Y:S05]  /*57d0*/  BSYNC B0 ;  /* 0x0000000000007941 */ /* 0x000fea0003800000 */
.L_x_1740:
        /* <DEDUP_REMOVED lines=17> */
.L_x_1743:
[----:B------:R-:W-:Y:S05]  /*58f0*/  BSYNC B0 ;  /* 0x0000000000007941 */ /* 0x000fea0003800000 */
.L_x_1742:
        /* <DEDUP_REMOVED lines=18> */
.L_x_1745:
[----:B------:R-:W-:Y:S05]  /*5a20*/  BSYNC B0 ;  /* 0x0000000000007941 */ /* 0x000fea0003800000 */
.L_x_1744:
        /* <DEDUP_REMOVED lines=18> */
.L_x_1747:
[----:B------:R-:W-:Y:S05]  /*5b50*/  BSYNC B0 ;  /* 0x0000000000007941 */ /* 0x000fea0003800000 */
.L_x_1746:
[----:B--23--:R2:W3:Y:S01]  /*5b60*/  LDS.128 R32, [R46+0xb000] ;  /* 0x00b000002e207984 */ /* 0x00c4e20000000c00 */
[----:B------:R-:W-:Y:S01]  /*5b70*/  ISETP.GE.AND P4, PT, R38, R47, PT ;  /* 0x0000002f2600720c */ /* 0x000fe20003f86270 */
[----:B------:R-:W-:Y:S01]  /*5b80*/  BSSY B0, `(.L_x_1748) ;  /* 0x0000011000007945 */ /* 0x000fe20003800000 */
[----:B------:R-:W-:Y:S02]  /*5b90*/  IMAD R38, R48, UR10, RZ ;  /* 0x0000000a30267c24 */ /* 0x000fe4000f8e02ff */
        /* <DEDUP_REMOVED lines=15> */
.L_x_1749:
[----:B------:R-:W-:Y:S05]  /*5c90*/  BSYNC B0 ;  /* 0x0000000000007941 */ /* 0x000fea0003800000 */
.L_x_1748:
        /* <DEDUP_REMOVED lines=21> */
.L_x_1751:
[----:B------:R-:W-:Y:S05]  /*5df0*/  BSYNC B0 ;  /* 0x0000000000007941 */ /* 0x000fea0003800000 */
.L_x_1750:
[----:B------:R-:W-:Y:S01]  /*5e00*/  P2R R0, PR, RZ, 0x20 ;  /* 0x00000020ff007803 */ /* 0x000fe20000000000 */
[----:B------:R-:W-:Y:S01]  /*5e10*/  ULDC UR5, c[0x0][0x80c] ;  /* 0x0002030000057ab9 */ /* 0x000fe20000000800 */
[----:B------:R-:W-:Y:S01]  /*5e20*/  ISETP.NE.AND P5, PT, R50, RZ, PT ;  /* 0x000000ff3200720c */ /* 0x000fe20003fa5270 */
[----:B------:R-:W-:Y:S01]  /*5e30*/  ULDC.64 UR6, c[0x0][0x828] ;  /* 0x00020a0000067ab9 */ /* 0x000fe20000000a00 */
[----:B------:R-:W-:Y:S01]  /*5e40*/  ISETP.NE.AND P6, PT, R51, RZ, PT ;  /* 0x000000ff3300720c */ /* 0x000fe20003fc5270 */
[----:B------:R-:W-:Y:S01]  /*5e50*/  IMAD.U32 R29, RZ, RZ, UR6 ;  /* 0x00000006ff1d7e24 */ /* 0x000fe2000f8e00ff */
[C---:B------:R-:W-:Y:S01]  /*5e60*/  ISETP.GE.OR P5, PT, R28.reuse, UR5, P5 ;  /* 0x000000051c007c0c */ /* 0x040fe2000afa6670 */
[----:B------:R-:W-:Y:S01]  /*5e70*/  IMAD.IADD R39, R39, 0x1, R43 ;  /* 0x0000000127277824 */ /* 0x000fe200078e022b */
[----:B------:R-:W-:Y:S01]  /*5e80*/  ISETP.GE.OR P2, PT, R28, UR5, P2 ;  /* 0x000000051c007c0c */ /* 0x000fe20009746670 */
[----:B------:R-:W-:Y:S01]  /*5e90*/  UIMAD UR4, UR8, UR6, URZ ;  /* 0x00000006080472a4 */ /* 0x000fe2000f8e023f */
[----:B------:R-:W-:Y:S01]  /*5ea0*/  P2R R40, PR, RZ, 0x20 ;  /* 0x00000020ff287803 */ /* 0x000fe20000000000 */
[----:B------:R-:W-:Y:S01]  /*5eb0*/  IMAD.WIDE.U32 R38, R29, UR36, R38 ;  /* 0x000000241d267c25 */ /* 0x000fe2000f8e0026 */
[----:B------:R-:W-:Y:S01]  /*5ec0*/  ISETP.NE.AND P5, PT, R0, RZ, PT ;  /* 0x000000ff0000720c */ /* 0x000fe20003fa5270 */
[----:B------:R-:W-:Y:S01]  /*5ed0*/  UIMAD UR4, UR36, UR7, UR4 ;  /* 0x00000007240472a4 */ /* 0x000fe2000f8e0204 */
[C---:B------:R-:W-:Y:S01]  /*5ee0*/  ISETP.GE.OR P0, PT, R28.reuse, UR5, P0 ;  /* 0x000000051c007c0c */ /* 0x040fe20008706670 */
[----:B------:R-:W-:Y:S01]  /*5ef0*/  BSSY B0, `(.L_x_1752) ;  /* 0x0000013000007945 */ /* 0x000fe20003800000 */
[----:B------:R-:W-:-:S02]  /*5f00*/  ISETP.GE.OR P6, PT, R28, UR5, P6 ;  /* 0x000000051c007c0c */ /* 0x000fc4000b7c6670 */
[C---:B------:R-:W-:Y:S01]  /*5f10*/  ISETP.GE.OR P1, PT, R28.reuse, UR5, P1 ;  /* 0x000000051c007c0c */ /* 0x040fe20008f26670 */
[----:B--23--:R-:W-:Y:S01]  /*5f20*/  VIADD R35, R39, UR4 ;  /* 0x0000000427237c36 */ /* 0x00cfe20008000000 */
[C---:B------:R-:W-:Y:S02]  /*5f30*/  ISETP.GE.OR P3, PT, R28.reuse, UR5, P3 ;  /* 0x000000051c007c0c */ /* 0x040fe40009f66670 */
[C---:B------:R-:W-:Y:S02]  /*5f40*/  ISETP.GE.OR P4, PT, R28.reuse, UR5, P4 ;  /* 0x000000051c007c0c */ /* 0x040fe4000a786670 */
        /* <DEDUP_REMOVED lines=13> */
.L_x_1753:
[----:B------:R-:W-:Y:S05]  /*6020*/  BSYNC B0 ;  /* 0x0000000000007941 */ /* 0x000fea0003800000 */
.L_x_1752:
[----:B---3--:R3:W1:Y:S01]  /*6030*/  LDS.128 R28, [R46+0x800] ;  /* 0x000800002e1c7984 */ /* 0x0086620000000c00 */
        /* <DEDUP_REMOVED lines=15> */
[----:B-1----:R1:W-:Y:S02]  /*6130*/  STG.E.128 desc[UR46][R36.64], R28 ;  /* 0x0000001c24007986 */ /* 0x0023e4000c101d2e */
.L_x_1755:
[----:B------:R-:W-:Y:S05]  /*6140*/  BSYNC B0 ;  /* 0x0000000000007941 */ /* 0x000fea0003800000 */
.L_x_1754:
        /* <DEDUP_REMOVED lines=15> */
.L_x_1757:
[----:B------:R-:W-:Y:S05]  /*6240*/  BSYNC B0 ;  /* 0x0000000000007941 */ /* 0x000fea0003800000 */
.L_x_1756:
[----:B------:R-:W-:Y:S04]  /*6250*/  BSSY B0, `(.L_x_1758) ;  /* 0x000000f000007945 */ /* 0x000fe80003800000 */
[----:B------:R-:W-:Y:S05]  /*6260*/  @P6 BRA `(.L_x_1759) ;  /* 0x0000000000346947 */ /* 0x000fea0003800000 */
        /* <DEDUP_REMOVED lines=13> */
.L_x_1759:
[----:B------:R-:W-:Y:S05]  /*6340*/  BSYNC B0 ;  /* 0x0000000000007941 */ /* 0x000fea0003800000 */
.L_x_1758:
        /* <DEDUP_REMOVED lines=15> */
.L_x_1761:
[----:B------:R-:W-:Y:S05]  /*6440*/  BSYNC B0 ;  /* 0x0000000000007941 */ /* 0x000fea0003800000 */
.L_x_1760:
        /* <DEDUP_REMOVED lines=15> */
.L_x_1763:
[----:B------:R-:W-:Y:S05]  /*6540*/  BSYNC B0 ;  /* 0x0000000000007941 */ /* 0x000fea0003800000 */
.L_x_1762:
        /* <DEDUP_REMOVED lines=15> */
.L_x_1765:
[----:B------:R-:W-:Y:S05]  /*6640*/  BSYNC B0 ;  /* 0x0000000000007941 */ /* 0x000fea0003800000 */
.L_x_1764:
[----:B------:R-:W-:Y:S05]  /*6650*/  @P5 BRA `(.L_x_1709) ;  /* 0x0000005000c05947 */ /* 0x000fea0003800000 */
[----:B-1----:R-:W-:Y:S01]  /*6660*/  IADD3 R9, P0, R2, 0x70, RZ ;  /* 0x0000007002097810 */ /* 0x002fe20007f1e0ff */
        /* <DEDUP_REMOVED lines=13> */
.L_x_1734:
[----:B------:R-:W-:Y:S01]  /*6740*/  ULDC.64 UR4, c[0x0][0x870] ;  /* 0x00021c0000047ab9 */ /* 0x000fe20000000a00 */
[----:B------:R-:W1:Y:S01]  /*6750*/  S2R R6, SR_TID.X ;  /* 0x0000000000067919 */ /* 0x000e620000002100 */
[----:B------:R-:W-:Y:S01]  /*6760*/  UISETP.NE.U32.AND UP0, UPT, UR4, URZ, UPT ;  /* 0x0000003f0400728c */ /* 0x000fe2000bf05070 */
[----:B------:R-:W2:Y:S03]  /*6770*/  S2UR UR10, SR_CTAID.Y ;  /* 0x00000000000a79c3 */ /* 0x000ea60000002600 */
[----:B------:R-:W-:-:S03]  /*6780*/  UISETP.NE.AND.EX UP0, UPT, UR5, URZ, UPT, UP0 ;  /* 0x0000003f0500728c */ /* 0x000fc6000bf05300 */
[----:B------:R-:W-:Y:S02]  /*6790*/  ULDC.64 UR4, c[0x0][0x870] ;  /* 0x00021c0000047ab9 */ /* 0x000fe40000000a00 */
[----:B------:R-:W-:Y:S01]  /*67a0*/  UIMAD.WIDE UR4, UR36, 0x4, UR4 ;  /* 0x00000004240478a5 */ /* 0x000fe2000f8e0204 */
[----:B------:R-:W-:Y:S01]  /*67b0*/  PLOP3.LUT P0, PT, PT, PT, UP0, 0x80, 0x0 ;  /* 0x000000000000781c */ /* 0x000fe20003f0f008 */
[----:B------:R-:W-:Y:S01]  /*67c0*/  ULDC UR6, c[0x0][0x808] ;  /* 0x0002020000067ab9 */ /* 0x000fe20000000800 */
[----:B------:R-:W3:Y:S03]  /*67d0*/  LDC.64 R10, c[0x0][0x820] ;  /* 0x00020800ff0a7b82 */ /* 0x000ee60000000a00 */
[----:B------:R-:W-:Y:S02]  /*67e0*/  IMAD.U32 R2, RZ, RZ, UR4 ;  /* 0x00000004ff027e24 */ /* 0x000fe4000f8e00ff */
[----:B------:R-:W-:Y:S01]  /*67f0*/  IMAD.U32 R3, RZ, RZ, UR5 ;  /* 0x00000005ff037e24 */ /* 0x000fe2000f8e00ff */
[----:B------:R-:W-:-:S05]  /*6800*/  ULDC.64 UR4, c[0x0][0x878] ;  /* 0x00021e0000047ab9 */ /* 0x000fca0000000a00 */
[----:B------:R-:W4:Y:S01]  /*6810*/  @P0 LDG.E R8, desc[UR46][R2.64] ;  /* 0x0000002e02080981 */ /* 0x000f22000c1e1900 */
[----:B------:R-:W-:Y:S01]  /*6820*/  UISETP.NE.U32.AND UP1, UPT, UR4, URZ, UPT ;  /* 0x0000003f0400728c */ /* 0x000fe2000bf25070 */
[----:B------:R-:W-:-:S03]  /*6830*/  IMAD.U32 R0, RZ, RZ, UR6 ;  /* 0x00000006ff007e24 */ /* 0x000fc6000f8e00ff */
[----:B------:R-:W-:Y:S01]  /*6840*/  UISETP.NE.AND.EX UP1, UPT, UR5, URZ, UPT, UP1 ;  /* 0x0000003f0500728c */ /* 0x000fe2000bf25310 */
[----:B-1----:R-:W-:Y:S01]  /*6850*/  VIADD R7, R6, 0xffffff80 ;  /* 0xffffff8006077836 */ /* 0x002fe20000000000 */
[----:B------:R-:W1:Y:S04]  /*6860*/  S2R R9, SR_CTAID.X ;  /* 0x0000000000097919 */ /* 0x000e680000002500 */
[----:B------:R-:W-:Y:S02]  /*6870*/  PLOP3.LUT P1, PT, PT, PT, UP1, 0x80, 0x0 ;  /* 0x000000000000781c */ /* 0x000fe40003f2f018 */
[----:B------:R-:W-:-:S03]  /*6880*/  SHF.R.S32.HI R6, RZ, 0x1f, R7 ;  /* 0x0000001fff067819 */ /* 0x000fc60000011407 */
[----:B------:R-:W-:Y:S02]  /*6890*/  @UP1 ULDC.64 UR4, c[0x0][0x878] ;  /* 0x00021e0000041ab9 */ /* 0x000fe40000000a00 */
[----:B------:R-:W-:-:S06]  /*68a0*/  @UP1 UIMAD.WIDE UR4, UR36, 0x4, UR4 ;  /* 0x00000004240418a5 */ /* 0x000fcc000f8e0204 */
[----:B------:R-:W-:Y:S02]  /*68b0*/  IMAD.U32 R4, RZ, RZ, UR4 ;  /* 0x00000004ff047e24 */ /* 0x000fe4000f8e00ff */
[----:B------:R-:W-:Y:S01]  /*68c0*/  IMAD.U32 R5, RZ, RZ, UR5 ;  /* 0x00000005ff057e24 */ /* 0x000fe2000f8e00ff */
[----:B--2---:R-:W-:Y:S01]  /*68d0*/  USHF.R.S32.HI UR11, URZ, 0x1f, UR10 ;  /* 0x0000001f3f0b7899 */ /* 0x004fe2000801140a */
[----:B------:R-:W-:-:S03]  /*68e0*/  UMOV UR4, URZ ;  /* 0x0000003f00047c82 */ /* 0x000fc60008000000 */
[----:B------:R2:W5:Y:S01]  /*68f0*/  @P1 LDG.E R0, desc[UR46][R4.64] ;  /* 0x0000002e04001981 */ /* 0x000562000c1e1900 */
[----:B------:R-:W-:Y:S01]  /*6900*/  UMOV UR5, URZ ;  /* 0x0000003f00057c82 */ /* 0x000fe20008000000 */
[----:B----4-:R-:W-:Y:S02]  /*6910*/  @P0 R2UR UR6, R8 ;  /* 0x00000000080602ca */ /* 0x010fe400000e0000 */
[----:B------:R-:W-:-:S04]  /*6920*/  LEA.HI R8, R6, R7, RZ, 0x4 ;  /* 0x0000000706087211 */ /* 0x000fc800078f20ff */
[----:B------:R-:W-:Y:S02]  /*6930*/  LOP3.LUT R6, R8, 0x1ffffff0, RZ, 0xc0, !PT ;  /* 0x1ffffff008067812 */ /* 0x000fe400078ec0ff */
[----:B------:R-:W-:-:S03]  /*6940*/  SHF.R.S32.HI R17, RZ, 0x4, R8 ;  /* 0x00000004ff117819 */ /* 0x000fc60000011408 */
[----:B------:R-:W-:Y:S02]  /*6950*/  IMAD.IADD R6, R7, 0x1, -R6 ;  /* 0x0000000107067824 */ /* 0x000fe400078e0a06 */
[----:B------:R-:W-:Y:S02]  /*6960*/  @UP0 USHF.R.S32.HI UR7, URZ, 0x1f, UR6 ;  /* 0x0000001f3f070899 */ /* 0x000fe40008011406 */
[----:B--2---:R-:W-:Y:S01]  /*6970*/  IMAD.SHL.U32 R4, R6, 0x8, RZ ;  /* 0x0000000806047824 */ /* 0x004fe200078e00ff */
[----:B------:R-:W-:Y:S01]  /*6980*/  @UP0 UMOV UR4, UR6 ;  /* 0x0000000600040c82 */ /* 0x000fe20008000000 */
[----:B---3--:R-:W-:-:S03]  /*6990*/  IMAD R6, R10, UR11, RZ ;  /* 0x0000000b0a067c24 */ /* 0x008fc6000f8e02ff */
[----:B------:R-:W-:Y:S01]  /*69a0*/  @UP0 UMOV UR5, UR7 ;  /* 0x0000000700050c82 */ /* 0x000fe20008000000 */
[----:B------:R-:W-:Y:S01]  /*69b0*/  SHF.R.S32.HI R5, RZ, 0x1f, R4 ;  /* 0x0000001fff057819 */ /* 0x000fe20000011404 */
[----:B-1----:R-:W-:Y:S06]  /*69c0*/  @P1 BRA `(.L_x_1766) ;  /* 0x0000000000101947 */ /* 0x002fec0003800000 */
[----:B------:R-:W-:Y:S05]  /*69d0*/  @!P0 BRA `(.L_x_1766) ;  /* 0x00000000000c8947 */ /* 0x000fea0003800000 */
[----:B------:R-:W2:Y:S04]  /*69e0*/  LDG.E R7, desc[UR46][R2.64] ;  /* 0x0000002e02077981 */ /* 0x000ea8000c1e1900 */
[----:B-----5:R-:W2:Y:S02]  /*69f0*/  LDG.E R0, desc[UR46][R2.64+0x4] ;  /* 0x0000042e02007981 */ /* 0x020ea4000c1e1900 */
[----:B--2---:R-:W-:-:S07]  /*6a00*/  IMAD.IADD R0, R0, 0x1, -R7 ;  /* 0x0000000100007824 */ /* 0x004fce00078e0a07 */
.L_x_1766:
[----:B-----5:R-:W-:Y:S01]  /*6a10*/  IMAD R12, R9, -0x80, R0 ;  /* 0xffffff80090c7824 */ /* 0x020fe200078e0200 */
[----:B------:R-:W-:Y:S01]  /*6a20*/  USHF.R.S32.HI UR6, URZ, 0x1f, UR36 ;  /* 0x0000001f3f067899 */ /* 0x000fe20008011424 */
[C---:B------:R-:W-:Y:S01]  /*6a30*/  VIADD R19, R17.reuse, 0x40 ;  /* 0x0000004011137836 */ /* 0x040fe20000000000 */
[----:B------:R-:W-:Y:S01]  /*6a40*/  ULDC UR7, c[0x0][0x80c] ;  /* 0x0002030000077ab9 */ /* 0x000fe20000000800 */
[----:B------:R-:W-:Y:S01]  /*6a50*/  IMAD.WIDE.U32 R2, R10, UR10, R4 ;  /* 0x0000000a0a027c25 */ /* 0x000fe2000f8e0004 */
[-C--:B------:R-:W-:Y:S01]  /*6a60*/  ISETP.GE.AND P5, PT, R17, R12.reuse, PT ;  /* 0x0000000c1100720c */ /* 0x080fe20003fa6270 */
[----:B------:R-:W-:Y:S01]  /*6a70*/  USEL UR6, UR6, URZ, !UP0 ;  /* 0x0000003f06067287 */ /* 0x000fe2000c000000 */
[-C--:B------:R-:W-:Y:S01]  /*6a80*/  ISETP.GE.AND P2, PT, R19, R12.reuse, PT ;  /* 0x0000000c1300720c */ /* 0x080fe20003f46270 */
[C---:B------:R-:W-:Y:S01]  /*6a90*/  VIADD R7, R17.reuse, 0x10 ;  /* 0x0000001011077836 */ /* 0x040fe20000000000 */
[----:B------:R-:W1:Y:S01]  /*6aa0*/  LDC.64 R18, c[0x0][0x850] ;  /* 0x00021400ff127b82 */ /* 0x000e620000000a00 */
[----:B------:R-:W-:Y:S01]  /*6ab0*/  VIADD R15, R17, 0x30 ;  /* 0x00000030110f7836 */ /* 0x000fe20000000000 */
[----:B------:R-:W-:Y:S01]  /*6ac0*/  ULDC.64 UR8, c[0x0][0x828] ;  /* 0x00020a0000087ab9 */ /* 0x000fe20000000a00 */
[----:B------:R-:W-:Y:S01]  /*6ad0*/  IMAD R11, R11, UR10, R6 ;  /* 0x0000000a0b0b7c24 */ /* 0x000fe2000f8e0206 */
[----:B------:R-:W-:Y:S01]  /*6ae0*/  ISETP.GE.OR P4, PT, R4, UR7, P5 ;  /* 0x0000000704007c0c */ /* 0x000fe2000af86670 */
[----:B------:R-:W-:Y:S01]  /*6af0*/  IMAD.MOV.U32 R6, RZ, RZ, R2 ;  /* 0x000000ffff067224 */ /* 0x000fe200078e0002 */
[----:B------:R-:W-:Y:S01]  /*6b00*/  IADD3 R2, P3, R17, UR4, RZ ;  /* 0x0000000411027c10 */ /* 0x000fe2000ff7e0ff */
[----:B------:R-:W-:Y:S01]  /*6b10*/  USEL UR36, UR36, URZ, !UP0 ;  /* 0x0000003f24247287 */ /* 0x000fe2000c000000 */
[-C--:B------:R-:W-:Y:S01]  /*6b20*/  ISETP.GE.AND P6, PT, R7, R12.reuse, PT ;  /* 0x0000000c0700720c */ /* 0x080fe20003fc6270 */
        /* <DEDUP_REMOVED lines=11> */
[----:B------:R-:W-:Y:S01]  /*6be0*/  IMAD.WIDE R2, R9, 0x80, R2 ;  /* 0x0000008009027825 */ /* 0x000fe200078e0202 */
[----:B------:R-:W-:-:S03]  /*6bf0*/  ISETP.GE.OR P3, PT, R4, UR7, P6 ;  /* 0x0000000704007c0c */ /* 0x000fc6000b766670 */
[----:B------:R-:W-:Y:S01]  /*6c00*/  VIADD R9, R15, UR4 ;  /* 0x000000040f097c36 */ /* 0x000fe20008000000 */
[----:B------:R-:W-:Y:S09]  /*6c10*/  @P4 BRA `(.L_x_1768) ;  /* 0x0000000000284947 */ /* 0x000ff20003800000 */
        /* <DEDUP_REMOVED lines=10> */
.L_x_1768:
[----:B------:R-:W-:Y:S05]  /*6cc0*/  BSYNC B0 ;  /* 0x0000000000007941 */ /* 0x000fea0003800000 */
.L_x_1767:
[----:B------:R-:W-:Y:S01]  /*6cd0*/  BSSY B0, `(.L_x_1769) ;  /* 0x0000010000007945 */ /* 0x000fe20003800000 */
[----:B------:R-:W-:-:S03]  /*6ce0*/  ISETP.GE.OR P4, PT, R4, UR7, P0 ;  /* 0x0000000704007c0c */ /* 0x000fc60008786670 */
[----:B------:R-:W-:Y:S10]  /*6cf0*/  @P3 BRA `(.L_x_1770) ;  /* 0x0000000000343947 */ /* 0x000ff40003800000 */
        /* <DEDUP_REMOVED lines=13> */
.L_x_1770:
[----:B------:R-:W-:Y:S05]  /*6dd0*/  BSYNC B0 ;  /* 0x0000000000007941 */ /* 0x000fea0003800000 */
.L_x_1769:
[----:B------:R-:W-:Y:S01]  /*6de0*/  BSSY B0, `(.L_x_1771) ;  /* 0x0000010000007945 */ /* 0x000fe20003800000 */
[----:B------:R-:W-:-:S03]  /*6df0*/  ISETP.GE.OR P3, PT, R4, UR7, P1 ;  /* 0x0000000704007c0c */ /* 0x000fc60008f66670 */
[----:B------:R-:W-:Y:S10]  /*6e00*/  @P4 BRA `(.L_x_1772) ;  /* 0x0000000000344947 */ /* 0x000ff40003800000 */
        /* <DEDUP_REMOVED lines=13> */
.L_x_1772:
[----:B------:R-:W-:Y:S05]  /*6ee0*/  BSYNC B0 ;  /* 0x0000000000007941 */ /* 0x000fea0003800000 */
.L_x_1771:
[----:B------:R-:W-:Y:S01]  /*6ef0*/  BSSY B0, `(.L_x_1773) ;  /* 0x0000011000007945 */ /* 0x000fe20003800000 */
[----:B------:R-:W-:Y:S01]  /*6f00*/  ISETP.GE.OR P4, PT, R4, UR7, P2 ;  /* 0x0000000704007c0c */ /* 0x000fe20009786670 */
[----:B------:R-:W-:Y:S02]  /*6f10*/  VIADD R13, R17, 0x50 ;  /* 0x00000050110d7836 */ /* 0x000fe40000000000 */
[----:B------:R-:W-:Y:S10]  /*6f20*/  @P3 BRA `(.L_x_1774) ;  /* 0x0000000000343947 */ /* 0x000ff40003800000 */
        /* <DEDUP_REMOVED lines=13> */
.L_x_1774:
[----:B------:R-:W-:Y:S05]  /*7000*/  BSYNC B0 ;  /* 0x0000000000007941 */ /* 0x000fea0003800000 */
.L_x_1773:
[----:B------:R-:W-:Y:S01]  /*7010*/  BSSY B0, `(.L_x_1775) ;  /* 0x0000010000007945 */ /* 0x000fe20003800000 */
[----:B------:R-:W-:-:S03]  /*7020*/  ISETP.GE.AND P3, PT, R13, R12, PT ;  /* 0x0000000c0d00720c */ /* 0x000fc60003f66270 */
        /* <DEDUP_REMOVED lines=14> */
.L_x_1776:
[----:B------:R-:W-:Y:S05]  /*7110*/  BSYNC B0 ;  /* 0x0000000000007941 */ /* 0x000fea0003800000 */
.L_x_1775:
[----:B------:R-:W-:Y:S01]  /*7120*/  ISETP.GE.OR P4, PT, R4, UR7, P3 ;  /* 0x0000000704007c0c */ /* 0x000fe20009f86670 */
[C---:B-1----:R-:W-:Y:S01]  /*7130*/  IMAD R0, R18.reuse, UR11, RZ ;  /* 0x0000000b12007c24 */ /* 0x042fe2000f8e02ff */
[----:B------:R-:W-:Y:S01]  /*7140*/  BSSY B0, `(.L_x_1777) ;  /* 0x0000012000007945 */ /* 0x000fe20003800000 */
[----:B--234-:R-:W-:-:S04]  /*7150*/  IMAD.WIDE.U32 R10, R18, UR10, R4 ;  /* 0x0000000a120a7c25 */ /* 0x01cfc8000f8e0004 */
[----:B------:R-:W-:Y:S02]  /*7160*/  IMAD R21, R19, UR10, R0 ;  /* 0x0000000a13157c24 */ /* 0x000fe4000f8e0200 */
[----:B------:R-:W-:-:S04]  /*7170*/  VIADD R19, R17, 0x60 ;  /* 0x0000006011137836 */ /* 0x000fc80000000000 */
        /* <DEDUP_REMOVED lines=14> */
.L_x_1778:
[----:B------:R-:W-:Y:S05]  /*7260*/  BSYNC B0 ;  /* 0x0000000000007941 */ /* 0x000fea0003800000 */
.L_x_1777:
[----:B------:R-:W-:Y:S01]  /*7270*/  ISETP.GE.AND P4, PT, R19, R12, PT ;  /* 0x0000000c1300720c */ /* 0x000fe20003f86270 */
[----:B------:R-:W-:Y:S01]  /*7280*/  ULDC UR12, c[0x0][0x83c] ;  /* 0x00020f00000c7ab9 */ /* 0x000fe20000000800 */
[----:B------:R-:W-:Y:S01]  /*7290*/  BSSY B0, `(.L_x_1779) ;  /* 0x0000014000007945 */ /* 0x000fe20003800000 */
[C---:B------:R-:W-:Y:S01]  /*72a0*/  ISETP.GE.OR P6, PT, R4.reuse, UR12, P5 ;  /* 0x0000000c04007c0c */ /* 0x040fe2000afc6670 */
[----:B------:R-:W-:Y:S01]  /*72b0*/  VIADD R19, R17, 0x70 ;  /* 0x0000007011137836 */ /* 0x000fe20000000000 */
[----:B------:R-:W-:Y:S01]  /*72c0*/  ISETP.GE.OR P5, PT, R4, UR7, P4 ;  /* 0x0000000704007c0c */ /* 0x000fe2000a7a6670 */
[----:B------:R-:W-:Y:S01]  /*72d0*/  IMAD.IADD R13, R21, 0x1, R11 ;  /* 0x00000001150d7824 */ /* 0x000fe200078e020b */
[----:B------:R-:W-:-:S11]  /*72e0*/  P2R R16, PR, RZ, 0x40 ;  /* 0x00000040ff107803 */ /* 0x000fd60000000000 */
        /* <DEDUP_REMOVED lines=10> */
[----:B-1----:R-:W-:Y:S01]  /*7390*/  LEA R22, P5, R6, UR4, 0x1 ;  /* 0x0000000406167c11 */ /* 0x002fe2000f8a08ff */
[----:B------:R-:W-:-:S05]  /*73a0*/  IMAD.IADD R7, R7, 0x1, R17 ;  /* 0x0000000107077824 */ /* 0x000fca00078e0211 */
[----:B------:R-:W-:-:S05]  /*73b0*/  LEA.HI.X R23, R6, UR5, R7, 0x1, P5 ;  /* 0x0000000506177c11 */ /* 0x000fca000a8f0c07 */
[----:B------:R2:W-:Y:S02]  /*73c0*/  STG.E.128 desc[UR46][R22.64], RZ ;  /* 0x000000ff16007986 */ /* 0x0005e4000c101d2e */
.L_x_1780:
[----:B------:R-:W-:Y:S05]  /*73d0*/  BSYNC B0 ;  /* 0x0000000000007941 */ /* 0x000fea0003800000 */
.L_x_1779:
        /* <DEDUP_REMOVED lines=17> */
.L_x_1782:
[----:B------:R-:W-:Y:S05]  /*74f0*/  BSYNC B0 ;  /* 0x0000000000007941 */ /* 0x000fea0003800000 */
.L_x_1781:
[----:B------:R-:W-:Y:S01]  /*7500*/  ISETP.NE.AND P6, PT, R16, RZ, PT ;  /* 0x000000ff1000720c */ /* 0x000fe20003fc5270 */
[----:B------:R-:W-:Y:S01]  /*7510*/  ULDC.64 UR8, c[0x0][0x858] ;  /* 0x0002160000087ab9 */ /* 0x000fe20000000a00 */
[----:B------:R-:W-:Y:S01]  /*7520*/  P2R R0, PR, RZ, 0x20 ;  /* 0x00000020ff007803 */ /* 0x000fe20000000000 */
[----:B------:R-:W-:Y:S01]  /*7530*/  UIMAD UR4, UR6, UR8, URZ ;  /* 0x00000008060472a4 */ /* 0x000fe2000f8e023f */
[----:B------:R-:W-:Y:S01]  /*7540*/  ISETP.NE.AND P5, PT, R20, RZ, PT ;  /* 0x000000ff1400720c */ /* 0x000fe20003fa5270 */
[----:B------:R-:W-:Y:S01]  /*7550*/  IMAD.U32 R5, RZ, RZ, UR8 ;  /* 0x00000008ff057e24 */ /* 0x000fe2000f8e00ff */
[----:B------:R-:W-:Y:S01]  /*7560*/  BSSY B0, `(.L_x_1783) ;  /* 0x0000019000007945 */ /* 0x000fe20003800000 */
[----:B------:R-:W-:Y:S01]  /*7570*/  IMAD.MOV.U32 R12, RZ, RZ, R10 ;  /* 0x000000ffff0c7224 */ /* 0x000fe200078e000a */
[C---:B------:R-:W-:Y:S01]  /*7580*/  ISETP.GE.OR P5, PT, R4.reuse, UR12, P5 ;  /* 0x0000000c04007c0c */ /* 0x040fe2000afa6670 */
[----:B------:R-:W-:Y:S01]  /*7590*/  UIMAD UR4, UR36, UR9, UR4 ;  /* 0x00000009240472a4 */ /* 0x000fe2000f8e0204 */
[----:B------:R-:W-:Y:S01]  /*75a0*/  ISETP.GE.OR P0, PT, R4, UR12, P0 ;  /* 0x0000000c04007c0c */ /* 0x000fe20008706670 */
[----:B------:R-:W-:Y:S01]  /*75b0*/  IMAD.WIDE.U32 R12, R5, UR36, R12 ;  /* 0x00000024050c7c25 */ /* 0x000fe2000f8e000c */
[----:B---3--:R-:W-:-:S02]  /*75c0*/  P2R R8, PR, RZ, 0x20 ;  /* 0x00000020ff087803 */ /* 0x008fc40000000000 */
[----:B------:R-:W-:Y:S01]  /*75d0*/  ISETP.NE.AND P5, PT, R0, RZ, PT ;  /* 0x000000ff0000720c */ /* 0x000fe20003fa5270 */
[----:B------:R-:W-:Y:S01]  /*75e0*/  VIADD R7, R13, UR4 ;  /* 0x000000040d077c36 */ /* 0x000fe20008000000 */
[C---:B------:R-:W-:Y:S02]  /*75f0*/  ISETP.GE.OR P1, PT, R4.reuse, UR12, P1 ;  /* 0x0000000c04007c0c */ /* 0x040fe40008f26670 */
[C---:B------:R-:W-:Y:S02]  /*7600*/  ISETP.GE.OR P2, PT, R4.reuse, UR12, P2 ;  /* 0x0000000c04007c0c */ /* 0x040fe40009746670 */
[C---:B------:R-:W-:Y:S02]  /*7610*/  ISETP.GE.OR P3, PT, R4.reuse, UR12, P3 ;  /* 0x0000000c04007c0c */ /* 0x040fe40009f66670 */
[C---:B------:R-:W-:Y:S02]  /*7620*/  ISETP.GE.OR P4, PT, R4.reuse, UR12, P4 ;  /* 0x0000000c04007c0c */ /* 0x040fe4000a786670 */
        /* <DEDUP_REMOVED lines=12> */
.L_x_1784:
[----:B------:R-:W-:Y:S05]  /*76f0*/  BSYNC B0 ;  /* 0x0000000000007941 */ /* 0x000fea0003800000 */
.L_x_1783:
        /* <DEDUP_REMOVED lines=16> */
.L_x_1786:
[----:B------:R-:W-:Y:S05]  /*7800*/  BSYNC B0 ;  /* 0x0000000000007941 */ /* 0x000fea0003800000 */
.L_x_1785:
        /* <DEDUP_REMOVED lines=15> */
.L_x_1788:
[----:B------:R-:W-:Y:S05]  /*7900*/  BSYNC B0 ;  /* 0x0000000000007941 */ /* 0x000fea0003800000 */
.L_x_1787:
        /* <DEDUP_REMOVED lines=15> */
.L_x_1790:
[----:B------:R-:W-:Y:S05]  /*7a00*/  BSYNC B0 ;  /* 0x0000000000007941 */ /* 0x000fea0003800000 */
.L_x_1789:
        /* <DEDUP_REMOVED lines=15> */
.L_x_1792:
[----:B------:R-:W-:Y:S05]  /*7b00*/  BSYNC B0 ;  /* 0x0000000000007941 */ /* 0x000fea0003800000 */
.L_x_1791:
        /* <DEDUP_REMOVED lines=15> */
.L_x_1794:
[----:B------:R-:W-:Y:S05]  /*7c00*/  BSYNC B0 ;  /* 0x0000000000007941 */ /* 0x000fea0003800000 */
.L_x_1793:
        /* <DEDUP_REMOVED lines=15> */
.L_x_1796:
[----:B------:R-:W-:Y:S05]  /*7d00*/  BSYNC B0 ;  /* 0x0000000000007941 */ /* 0x000fea0003800000 */
.L_x_1795:
        /* <DEDUP_REMOVED lines=15> */
.L_x_1704:
[----:B------:R-:W-:-:S08]  /*7e00*/  NOP ;  /* 0x0000000000007918 */ /* 0x000fd00000000000 */
[----:B------:R-:W1:-:S00]  /*7e10*/  USETMAXREG.DEALLOC.CTAPOOL 0x18 ;  /* 0x00000018000079c8 */ /* 0x000e4000080e0500 */
        /* <DEDUP_REMOVED lines=19> */
.L_x_1798:
        /* <DEDUP_REMOVED lines=13> */
.L_x_1800:
[----:B------:R-:W-:-:S05]  /*8020*/  ULDC UR4, c[0x0][0x8bc] ;  /* 0x00022f0000047ab9 */ /* 0x000fca0000000800 */
.L_x_1799:
[----:B-1----:R-:W-:-:S04]  /*8030*/  USHF.L.U32 UR11, UR14, 0x7, URZ ;  /* 0x000000070e0b7899 */ /* 0x002fc8000800063f */
[----:B------:R-:W-:-:S04]  /*8040*/  UISETP.GE.AND UP0, UPT, UR11, UR4, UPT ;  /* 0x000000040b00728c */ /* 0x000fc8000bf06270 */
[----:B--2---:R-:W-:-:S06]  /*8050*/  USEL UR12, UR12, 0xffffffff, !UP0 ;  /* 0xffffffff0c0c7887 */ /* 0x004fcc000c000000 */
[----:B------:R-:W-:-:S13]  /*8060*/  ISETP.LE.AND P0, PT, RZ, UR12, PT ;  /* 0x0000000cff007c0c */ /* 0x000fda000bf03270 */
[----:B------:R-:W-:Y:S05]  /*8070*/  @!P0 BRA `(.L_x_1709) ;  /* 0x0000003800388947 */ /* 0x000fea0003800000 */
[----:B------:R-:W-:Y:S01]  /*8080*/  ULDC.64 UR4, c[0x0][0x770] ;  /* 0x0001dc0000047ab9 */ /* 0x000fe20000000a00 */
[----:B------:R-:W1:Y:S01]  /*8090*/  S2UR UR13, SR_CTAID.Y ;  /* 0x00000000000d79c3 */ /* 0x000e620000002600 */
[----:B------:R-:W-:Y:S01]  /*80a0*/  UISETP.NE.U32.AND UP0, UPT, UR4, URZ, UPT ;  /* 0x0000003f0400728c */ /* 0x000fe2000bf05070 */
[----:B------:R-:W-:-:S03]  /*80b0*/  ULDC.64 UR8, c[0x0][0x788] ;  /* 0x0001e20000087ab9 */ /* 0x000fc60000000a00 */
        /* <DEDUP_REMOVED lines=8> */
[----:B------:R-:W-:-:S04]  /*8140*/  UISETP.NE.U32.AND UP1, UPT, UR4, URZ, UPT ;  /* 0x0000003f0400728c */ /* 0x000fc8000bf25070 */
[----:B------:R-:W-:-:S06]  /*8150*/  UISETP.NE.AND.EX UP1, UPT, UR5, URZ, UPT, UP1 ;  /* 0x0000003f0500728c */ /* 0x000fcc000bf25310 */
[----:B------:R-:W-:-:S05]  /*8160*/  PLOP3.LUT P2, PT, PT, PT, UP1, 0x80, 0x0 ;  /* 0x000000000000781c */ /* 0x000fca0003f4f018 */
[----:B------:R-:W-:Y:S02]  /*8170*/  @UP1 ULDC.64 UR4, c[0x0][0x780] ;  /* 0x0001e00000041ab9 */ /* 0x000fe40000000a00 */
[----:B------:R-:W-:-:S06]  /*8180*/  @UP1 UIMAD.WIDE UR4, UR12, 0x4, UR4 ;  /* 0x000000040c0418a5 */ /* 0x000fcc000f8e0204 */
[----:B------:R-:W-:Y:S02]  /*8190*/  IMAD.U32 R4, RZ, RZ, UR4 ;  /* 0x00000004ff047e24 */ /* 0x000fe4000f8e00ff */
[----:B------:R-:W-:-:S05]  /*81a0*/  IMAD.U32 R5, RZ, RZ, UR5 ;  /* 0x00000005ff057e24 */ /* 0x000fca000f8e00ff */
[----:B------:R-:W3:Y:S01]  /*81b0*/  @P2 LDG.E R4, desc[UR46][R4.64] ;  /* 0x0000002e04042981 */ /* 0x000ee2000c1e1900 */
[----:B------:R-:W-:Y:S01]  /*81c0*/  PLOP3.LUT P0, PT, PT, PT, UP0, 0x80, 0x0 ;  /* 0x000000000000781c */ /* 0x000fe20003f0f008 */
[----:B-1----:R-:W-:-:S12]  /*81d0*/  USHF.R.S32.HI UR16, URZ, 0x1f, UR13 ;  /* 0x0000001f3f107899 */ /* 0x002fd8000801140d */
[----:B--2---:R-:W-:Y:S02]  /*81e0*/  @P0 R2UR UR4, R0 ;  /* 0x00000000000402ca */ /* 0x004fe400000e0000 */
[----:B------:R-:W-:Y:S01]  /*81f0*/  ISETP.NE.U32.AND P0, PT, RZ, UR8, PT ;  /* 0x00000008ff007c0c */ /* 0x000fe2000bf05070 */
[----:B------:R-:W-:-:S03]  /*8200*/  ULDC UR8, c[0x0][0x280] ;  /* 0x0000a00000087ab9 */ /* 0x000fc60000000800 */
[----:B------:R-:W-:-:S07]  /*8210*/  ISETP.NE.AND.EX P0, PT, RZ, UR9, PT, P0 ;  /* 0x00000009ff007c0c */ /* 0x000fce000bf05300 */
[----:B------:R-:W-:-:S04]  /*8220*/  @UP0 ULEA UR4, UR12, UR4, 0x6 ;  /* 0x000000040c040291 */ /* 0x000fc8000f8e303f */
[----:B------:R-:W-:-:S04]  /*8230*/  @UP0 USHF.R.S32.HI UR5, URZ, 0x1f, UR4 ;  /* 0x0000001f3f050899 */ /* 0x000fc80008011404 */
[----:B------:R-:W-:-:S04]  /*8240*/  @UP0 ULEA.HI UR5, UR5, UR4, URZ, 0x6 ;  /* 0x0000000405050291 */ /* 0x000fc8000f8f303f */
[----:B------:R-:W-:-:S04]  /*8250*/  @UP0 USHF.L.U32 UR5, UR5, 0x7, URZ ;  /* 0x0000000705050899 */ /* 0x000fc8000800063f */
[----:B------:R-:W-:Y:S01]  /*8260*/  @UP0 ULOP3.LUT UR7, UR5, 0xffffe000, URZ, 0xc0, !UPT ;  /* 0xffffe00005070892 */ /* 0x000fe2000f8ec03f */
[----:B---3--:R-:W-:-:S03]  /*8270*/  @P2 R2UR UR8, R4 ;  /* 0x00000000040822ca */ /* 0x008fc600000e0000 */
[----:B------:R-:W-:Y:S01]  /*8280*/  @UP0 USHF.R.S32.HI UR9, URZ, 0x1f, UR7 ;  /* 0x0000001f3f090899 */ /* 0x000fe20008011407 */
[----:B------:R-:W-:Y:S11]  /*8290*/  @P2 BRA `(.L_x_1801) ;  /* 0x0000000000142947 */ /* 0x000ff60003800000 */
[----:B------:R-:W-:Y:S05]  /*82a0*/  @!P1 BRA `(.L_x_1801) ;  /* 0x0000000000109947 */ /* 0x000fea0003800000 */
[----:B------:R-:W2:Y:S04]  /*82b0*/  LDG.E R5, desc[UR46][R2.64] ;  /* 0x0000002e02057981 */ /* 0x000ea8000c1e1900 */
[----:B------:R-:W2:Y:S02]  /*82c0*/  LDG.E R0, desc[UR46][R2.64+0x4] ;  /* 0x0000042e02007981 */ /* 0x000ea4000c1e1900 */
[----:B--2---:R-:W-:-:S05]  /*82d0*/  IMAD.IADD R0, R0, 0x1, -R5 ;  /* 0x0000000100007824 */ /* 0x004fca00078e0a05 */
[----:B------:R-:W-:-:S15]  /*82e0*/  R2UR UR8, R0 ;  /* 0x00000000000872ca */ /* 0x000fde00000e0000 */
.L_x_1801:
[----:B------:R-:W-:Y:S01]  /*82f0*/  UMOV UR4, URZ ;  /* 0x0000003f00047c82 */ /* 0x000fe20008000000 */
[----:B------:R-:W-:Y:S01]  /*8300*/  UMOV UR5, URZ ;  /* 0x0000003f00057c82 */ /* 0x000fe20008000000 */
[----:B------:R-:W-:Y:S01]  /*8310*/  ULDC UR6, c[0x0][0x290] ;  /* 0x0000a40000067ab9 */ /* 0x000fe20000000800 */
[----:B------:R-:W-:Y:S01]  /*8320*/  @UP0 UMOV UR4, UR7 ;  /* 0x0000000700040c82 */ /* 0x000fe20008000000 */
[----:B------:R-:W-:Y:S01]  /*8330*/  @UP0 UMOV UR5, UR9 ;  /* 0x0000000900050c82 */ /* 0x000fe20008000000 */
        /* <DEDUP_REMOVED lines=8> */
.L_x_1802:
        /* <DEDUP_REMOVED lines=9> */
[----:B------:R-:W2:Y:S02]  /*8450*/  LDG.E R5, desc[UR46][R2.64+0x4] ;  /* 0x0000042e02057981 */ /* 0x000ea4000c1e1900 */
[----:B--2---:R-:W-:-:S05]  /*8460*/  IMAD.IADD R0, R5, 0x1, -R0 ;  /* 0x0000000105007824 */ /* 0x004fca00078e0a00 */
[----:B------:R-:W-:-:S15]  /*8470*/  R2UR UR6, R0 ;  /* 0x00000000000672ca */ /* 0x000fde00000e0000 */
.L_x_1803:
[----:B------:R-:W-:Y:S01]  /*8480*/  UIADD3 UR7, -UR6, UR8, UR11 ;  /* 0x0000000806077290 */ /* 0x000fe2000fffe10b */
[----:B------:R-:W-:Y:S01]  /*8490*/  ISETP.LE.AND P0, PT, RZ, UR14, PT ;  /* 0x0000000eff007c0c */ /* 0x000fe2000bf03270 */
[----:B------:R-:W-:Y:S02]  /*84a0*/  ULDC UR9, c[0x0][0x74c] ;  /* 0x0001d30000097ab9 */ /* 0x000fe40000000800 */
[----:B------:R-:W-:Y:S02]  /*84b0*/  UIADD3 UR9, UR7, -UR9, URZ ;  /* 0x8000000907097290 */ /* 0x000fe4000fffe03f */
[----:B------:R-:W-:Y:S02]  /*84c0*/  UIADD3 UR7, UR8, 0x3f, URZ ;  /* 0x0000003f08077890 */ /* 0x000fe4000fffe03f */
[----:B------:R-:W-:-:S04]  /*84d0*/  USHF.R.S32.HI UR10, URZ, 0x1f, UR9 ;  /* 0x0000001f3f0a7899 */ /* 0x000fc80008011409 */
[----:B------:R-:W-:Y:S02]  /*84e0*/  ULEA.HI UR10, UR10, UR9, URZ, 0x6 ;  /* 0x000000090a0a7291 */ /* 0x000fe4000f8f303f */
[----:B------:R-:W-:Y:S02]  /*84f0*/  USHF.R.S32.HI UR9, URZ, 0x1f, UR7 ;  /* 0x0000001f3f097899 */ /* 0x000fe40008011407 */
[----:B------:R-:W-:Y:S02]  /*8500*/  USHF.R.S32.HI UR10, URZ, 0x6, UR10 ;  /* 0x000000063f0a7899 */ /* 0x000fe4000801140a */
[----:B------:R-:W-:Y:S02]  /*8510*/  ULEA.HI UR9, UR9, UR7, URZ, 0x6 ;  /* 0x0000000709097291 */ /* 0x000fe4000f8f303f */
[----:B------:R-:W-:Y:S02]  /*8520*/  UISETP.LT.AND UP1, UPT, URZ, UR10, UPT ;  /* 0x0000000a3f00728c */ /* 0x000fe4000bf21270 */
[----:B------:R-:W-:-:S02]  /*8530*/  USHF.R.S32.HI UR9, URZ, 0x6, UR9 ;  /* 0x000000063f097899 */ /* 0x000fc40008011409 */
[----:B------:R-:W-:-:S04]  /*8540*/  USEL UR7, URZ, UR10, !UP1 ;  /* 0x0000000a3f077287 */ /* 0x000fc8000c800000 */
[----:B------:R-:W-:Y:S01]  /*8550*/  IMAD.U32 R2, RZ, RZ, UR9 ;  /* 0x00000009ff027e24 */ /* 0x000fe2000f8e00ff */
[----:B------:R-:W-:Y:S07]  /*8560*/  @!P0 BRA `(.L_x_1804) ;  /* 0x00000000001c8947 */ /* 0x000fee0003800000 */
[----:B------:R-:W-:Y:S01]  /*8570*/  UIADD3 UR8, UR11, 0xbf, UR8 ;  /* 0x000000bf0b087890 */ /* 0x000fe2000fffe008 */
[----:B------:R-:W-:-:S03]  /*8580*/  ULDC UR9, c[0x0][0x748] ;  /* 0x0001d20000097ab9 */ /* 0x000fc60000000800 */
[----:B------:R-:W-:-:S04]  /*8590*/  UIADD3 UR8, UR8, UR9, -UR6 ;  /* 0x0000000908087290 */ /* 0x000fc8000fffe806 */
[----:B------:R-:W-:-:S04]  /*85a0*/  USHF.R.S32.HI UR6, URZ, 0x1f, UR8 ;  /* 0x0000001f3f067899 */ /* 0x000fc80008011408 */
[----:B------:R-:W-:-:S04]  /*85b0*/  ULEA.HI UR6, UR6, UR8, URZ, 0x6 ;  /* 0x0000000806067291 */ /* 0x000fc8000f8f303f */
[----:B------:R-:W-:-:S06]  /*85c0*/  USHF.R.S32.HI UR6, URZ, 0x6, UR6 ;  /* 0x000000063f067899 */ /* 0x000fcc0008011406 */
[----:B------:R-:W-:-:S07]  /*85d0*/  VIMNMX R2, R2, UR6, PT ;  /* 0x0000000602027c48 */ /* 0x000fce000bfe0100 */
.L_x_1804:
[----:B------:R-:W-:-:S13]  /*85e0*/  ISETP.GT.AND P0, PT, R2, UR7, PT ;  /* 0x0000000702007c0c */ /* 0x000fda000bf04270 */
[----:B------:R-:W-:Y:S05]  /*85f0*/  @!P0 BRA `(.L_x_1709) ;  /* 0x0000003000d88947 */ /* 0x000fea0003800000 */
[----:B------:R-:W-:Y:S01]  /*8600*/  ULDC.64 UR14, c[0x0][0x2d8] ;  /* 0x0000b600000e7ab9 */ /* 0x000fe20000000a00 */
[----:B------:R-:W-:Y:S01]  /*8610*/  VIADD R0, R2, -UR7 ;  /* 0x8000000702007c36 */ /* 0x000fe20008000000 */
[----:B------:R-:W-:Y:S02]  /*8620*/  UIMAD UR10, UR16, UR14, URZ ;  /* 0x0000000e100a72a4 */ /* 0x000fe4000f8e023f */
[----:B------:R-:W-:Y:S02]  /*8630*/  UIMAD.WIDE.U32 UR8, UR13, UR14, URZ ;  /* 0x0000000e0d0872a5 */ /* 0x000fe4000f8e003f */
[----:B------:R-:W-:Y:S01]  /*8640*/  USHF.R.S32.HI UR6, URZ, 0x1f, UR12 ;  /* 0x0000001f3f067899 */ /* 0x000fe2000801140c */
[----:B------:R-:W-:Y:S01]  /*8650*/  LOP3.LUT R0, R0, 0x1, RZ, 0xc0, !PT ;  /* 0x0000000100007812 */ /* 0x000fe200078ec0ff */
[----:B------:R-:W-:Y:S02]  /*8660*/  UIMAD UR13, UR13, UR15, UR10 ;  /* 0x0000000f0d0d72a4 */ /* 0x000fe4000f8e020a */
[----:B------:R-:W-:Y:S01]  /*8670*/  UIADD3 UR10, UP1, UR4, UR8, URZ ;  /* 0x00000008040a7290 */ /* 0x000fe2000ff3e03f */
[----:B------:R-:W-:Y:S01]  /*8680*/  ISETP.NE.U32.AND P1, PT, R0, 0x1, PT ;  /* 0x000000010000780c */ /* 0x000fe20003f25070 */
[----:B------:R-:W-:-:S02]  /*8690*/  UIADD3 UR13, UR9, UR13, URZ ;  /* 0x0000000d090d7290 */ /* 0x000fc4000fffe03f */
[----:B------:R-:W-:Y:S01]  /*86a0*/  USEL UR6, UR6, URZ, !UP0 ;  /* 0x0000003f06067287 */ /* 0x000fe2000c000000 */
[----:B------:R-:W-:Y:S01]  /*86b0*/  ULDC.64 UR26, c[0x0][0x2e0] ;  /* 0x0000b800001a7ab9 */ /* 0x000fe20000000a00 */
[----:B------:R-:W-:Y:S02]  /*86c0*/  USEL UR12, UR12, URZ, !UP0 ;  /* 0x0000003f0c0c7287 */ /* 0x000fe4000c000000 */
[----:B------:R-:W-:Y:S02]  /*86d0*/  UIADD3.X UR11, UR5, UR13, URZ, UP1, !UPT ;  /* 0x0000000d050b7290 */ /* 0x000fe40008ffe43f */
[----:B------:R-:W-:Y:S02]  /*86e0*/  UIMAD UR14, UR6, UR26, URZ ;  /* 0x0000001a060e72a4 */ /* 0x000fe4000f8e023f */
[----:B------:R-:W-:Y:S02]  /*86f0*/  UIMAD.WIDE.U32 UR10, UR12, UR26, UR10 ;  /* 0x0000001a0c0a72a5 */ /* 0x000fe4000f8e000a */
[----:B------:R-:W-:Y:S01]  /*8700*/  UIMAD UR14, UR12, UR27, UR14 ;  /* 0x0000001b0c0e72a4 */ /* 0x000fe2000f8e020e */
[----:B------:R-:W-:-:S03]  /*8710*/  ELECT P0, URZ, PT ;  /* 0x00000000003f782f */ /* 0x000fc60003800000 */
        /* <DEDUP_REMOVED lines=20> */
.L_x_1807:
[----:B------:R-:W-:Y:S05]  /*8860*/  BSYNC B0 ;  /* 0x0000000000007941 */ /* 0x000fea0003800000 */
.L_x_1806:
        /* <DEDUP_REMOVED lines=19> */
.L_x_1809:
[----:B------:R-:W-:Y:S05]  /*89a0*/  BSYNC B0 ;  /* 0x0000000000007941 */ /* 0x000fea0003800000 */
.L_x_1808:
[----:B------:R-:W-:Y:S06]  /*89b0*/  BAR.ARV 0xa, 0xa0 ;  /* 0x0282800000007b1d */ /* 0x000fec0000002000 */
[----:B------:R-:W-:Y:S04]  /*89c0*/  BSSY B0, `(.L_x_1810) ;  /* 0x0000003000007945 */ /* 0x000fe80003800000 */
[----:B------:R-:W-:Y:S05]  /*89d0*/  @!P0 BRA `(.L_x_1811) ;  /* 0x0000000000048947 */ /* 0x000fea0003800000 */
[----:B------:R-:W-:-:S04]  /*89e0*/  DEPBAR.LE SB0, 0x0 ;  /* 0x000080000000791a */ /* 0x000fc80000000000 */
.L_x_1811:
[----:B------:R-:W-:Y:S05]  /*89f0*/  BSYNC B0 ;  /* 0x0000000000007941 */ /* 0x000fea0003800000 */
.L_x_1810:
[----:B------:R-:W-:Y:S06]  /*8a00*/  BAR.ARV 0xb, 0xa0 ;  /* 0x02c2800000007b1d */ /* 0x000fec0000002000 */
[----:B------:R-:W-:Y:S01]  /*8a10*/  UIADD3 UR15, UR7, 0x1, URZ ;  /* 0x00000001070f7890 */ /* 0x000fe2000fffe03f */
[----:B------:R-:W-:Y:S11]  /*8a20*/  BRA `(.L_x_1812) ;  /* 0x0000000000047947 */ /* 0x000ff60003800000 */
.L_x_1805:
[----:B------:R-:W-:-:S05]  /*8a30*/  UMOV UR15, UR7 ;  /* 0x00000007000f7c82 */ /* 0x000fca0008000000 */
.L_x_1812:
[----:B------:R-:W-:-:S06]  /*8a40*/  UIADD3 UR6, UR7, 0x1, URZ ;  /* 0x0000000107067890 */ /* 0x000fcc000fffe03f */
[----:B------:R-:W-:-:S13]  /*8a50*/  ISETP.NE.AND P1, PT, R2, UR6, PT ;  /* 0x0000000602007c0c */ /* 0x000fda000bf25270 */
[----:B------:R-:W-:Y:S05]  /*8a60*/  @!P1 BRA `(.L_x_1709) ;  /* 0x0000002c00bc9947 */ /* 0x000fea0003800000 */
[----:B------:R-:W-:Y:S01]  /*8a70*/  UMOV UR16, UR8 ;  /* 0x0000000800107c82 */ /* 0x000fe20008000000 */
[----:B------:R-:W-:Y:S01]  /*8a80*/  UMOV UR17, UR13 ;  /* 0x0000000d00117c82 */ /* 0x000fe20008000000 */
[----:B------:R-:W-:Y:S01]  /*8a90*/  ULDC.64 UR18, c[0x0][0x2c0] ;  /* 0x0000b00000127ab9 */ /* 0x000fe20000000a00 */
[----:B------:R-:W-:Y:S01]  /*8aa0*/  UIMAD.WIDE.U32 UR16, UR12, UR26, UR16 ;  /* 0x0000001a0c1072a5 */ /* 0x000fe2000f8e0010 */
[----:B------:R-:W-:Y:S01]  /*8ab0*/  UMOV UR6, URZ ;  /* 0x0000003f00067c82 */ /* 0x000fe20008000000 */
[----:B------:R-:W-:Y:S02]  /*8ac0*/  ULDC.64 UR30, c[0x0][0x2c0] ;  /* 0x0000b000001e7ab9 */ /* 0x000fe40000000a00 */
[----:B------:R-:W-:-:S04]  /*8ad0*/  UIADD3 UR25, UP0, UR4, UR16, URZ ;  /* 0x0000001004197290 */ /* 0x000fc8000ff1e03f */
[----:B------:R-:W-:Y:S02]  /*8ae0*/  UIADD3.X UR16, UR5, UR14, UR17, UP0, !UPT ;  /* 0x0000000e05107290 */ /* 0x000fe400087fe411 */
[----:B------:R-:W-:Y:S02]  /*8af0*/  ULEA UR24, UP0, UR25, UR18, 0x2 ;  /* 0x0000001219187291 */ /* 0x000fe4000f80103f */
[----:B------:R-:W-:Y:S02]  /*8b00*/  USHF.L.U32 UR18, UR15, 0xd, URZ ;  /* 0x0000000d0f127899 */ /* 0x000fe4000800063f */
        /* <DEDUP_REMOVED lines=8> */
.L_x_1825:
        /* <DEDUP_REMOVED lines=11> */
[----:B------:R-:W-:Y:S02]  /*8c40*/  ULEA.HI.X.SX32 UR39, UR19, UR27, 0x1, UP0 ;  /* 0x0000001b13277291 */ /* 0x000fe400080f0e3f */
[----:B------:R-:W-:Y:S01]  /*8c50*/  ULEA UR36, UP0, UR37, UR30, 0x2 ;  /* 0x0000001e25247291 */ /* 0x000fe2000f80103f */
[----:B------:R-:W-:-:S03]  /*8c60*/  UMOV UR41, 0x14f00000 ;  /* 0x14f0000000297882 */ /* 0x000fc60000000000 */
[----:B------:R-:W-:Y:S02]  /*8c70*/  ULEA.HI.X UR37, UR37, UR31, UR39, 0x2, UP0 ;  /* 0x0000001f25257291 */ /* 0x000fe400080f1427 */
[----:B-1----:R-:W-:-:S03]  /*8c80*/  ULEA UR28, UR29, UR28, 0x18 ;  /* 0x0000001c1d1c7291 */ /* 0x002fc6000f8ec03f */
[----:B------:R-:W-:Y:S01]  /*8c90*/  UMOV UR29, 0x400 ;  /* 0x00000400001d7882 */ /* 0x000fe20000000000 */
[----:B------:R-:W-:-:S09]  /*8ca0*/  UIADD3 UR28, UR28, 0x10000, URZ ;  /* 0x000100001c1c7890 */ /* 0x000fd2000fffe03f */
[----:B------:R1:W-:Y:S02]  /*8cb0*/  UBLKRED.G.S.ADD.F32.RN [UR36], [UR28], UR29, desc[UR40] ;  /* 0x000028241c0073bb */ /* 0x0003e400080a141d */
[----:B-1----:R0:W-:Y:S02]  /*8cc0*/  UTMACMDFLUSH ;  /* 0x00000000000079b7 */ /* 0x0021e40000000000 */
.L_x_1814:
[----:B------:R-:W-:Y:S05]  /*8cd0*/  BSYNC B0 ;  /* 0x0000000000007941 */ /* 0x000fea0003800000 */
.L_x_1813:
        /* <DEDUP_REMOVED lines=13> */
.L_x_1816:
[----:B------:R-:W-:Y:S05]  /*8db0*/  BSYNC B0 ;  /* 0x0000000000007941 */ /* 0x000fea0003800000 */
.L_x_1815:
[----:B------:R-:W-:Y:S06]  /*8dc0*/  BAR.ARV 0xa, 0xa0 ;  /* 0x0282800000007b1d */ /* 0x000fec0000002000 */
[----:B------:R-:W-:Y:S04]  /*8dd0*/  BSSY B0, `(.L_x_1817) ;  /* 0x0000003000007945 */ /* 0x000fe80003800000 */
[----:B------:R-:W-:Y:S05]  /*8de0*/  @!P0 BRA `(.L_x_1818) ;  /* 0x0000000000048947 */ /* 0x000fea0003800000 */
[----:B------:R-:W-:-:S04]  /*8df0*/  DEPBAR.LE SB0, 0x0 ;  /* 0x000080000000791a */ /* 0x000fc80000000000 */
.L_x_1818:
[----:B------:R-:W-:Y:S05]  /*8e00*/  BSYNC B0 ;  /* 0x0000000000007941 */ /* 0x000fea0003800000 */
.L_x_1817:
        /* <DEDUP_REMOVED lines=13> */
.L_x_1820:
[----:B------:R-:W-:Y:S05]  /*8ee0*/  BSYNC B0 ;  /* 0x0000000000007941 */ /* 0x000fea0003800000 */
.L_x_1819:
        /* <DEDUP_REMOVED lines=13> */
.L_x_1822:
[----:B------:R-:W-:Y:S05]  /*8fc0*/  BSYNC B0 ;  /* 0x0000000000007941 */ /* 0x000fea0003800000 */
.L_x_1821:
[----:B------:R-:W-:Y:S01]  /*8fd0*/  UIADD3 UR15, UR15, 0x2, URZ ;  /* 0x000000020f0f7890 */ /* 0x000fe2000fffe03f */
[----:B------:R-:W-:Y:S06]  /*8fe0*/  BAR.ARV 0xa, 0xa0 ;  /* 0x0282800000007b1d */ /* 0x000fec0000002000 */
[----:B------:R-:W-:Y:S01]  /*8ff0*/  BSSY B0, `(.L_x_1823) ;  /* 0x0000004000007945 */ /* 0x000fe20003800000 */
[----:B------:R-:W-:-:S03]  /*9000*/  ISETP.LE.AND P1, PT, R2, UR15, PT ;  /* 0x0000000f02007c0c */ /* 0x000fc6000bf23270 */
[----:B------:R-:W-:Y:S10]  /*9010*/  @!P0 BRA `(.L_x_1824) ;  /* 0x0000000000048947 */ /* 0x000ff40003800000 */
[----:B------:R-:W-:-:S04]  /*9020*/  DEPBAR.LE SB0, 0x0 ;  /* 0x000080000000791a */ /* 0x000fc80000000000 */
.L_x_1824:
[----:B------:R-:W-:Y:S05]  /*9030*/  BSYNC B0 ;  /* 0x0000000000007941 */ /* 0x000fea0003800000 */
.L_x_1823:
[----:B------:R-:W-:Y:S06]  /*9040*/  BAR.ARV 0xb, 0xa0 ;  /* 0x02c2800000007b1d */ /* 0x000fec0000002000 */
[----:B------:R-:W-:Y:S02]  /*9050*/  UIADD3 UR19, UR19, 0x4000, URZ ;  /* 0x0000400013137890 */ /* 0x000fe4000fffe03f */
[----:B------:R-:W-:Y:S01]  /*9060*/  UIADD3 UR6, UR6, 0x4000, URZ ;  /* 0x0000400006067890 */ /* 0x000fe2000fffe03f */
[----:B------:R-:W-:Y:S11]  /*9070*/  @!P1 BRA `(.L_x_1825) ;  /* 0xfffffff800c49947 */ /* 0x000ff6000383ffff */
[----:B------:R-:W-:Y:S05]  /*9080*/  BRA `(.L_x_1709) ;  /* 0x0000002800347947 */ /* 0x000fea0003800000 */
.L_x_1797:
[----:B------:R-:W-:Y:S01]  /*9090*/  ULDC.64 UR4, c[0x0][0x8d8] ;  /* 0x0002360000047ab9 */ /* 0x000fe20000000a00 */
[----:B------:R-:W1:Y:S01]  /*90a0*/  S2UR UR21, SR_CTAID.X ;  /* 0x00000000001579c3 */ /* 0x000e620000002500 */
[----:B------:R-:W-:-:S04]  /*90b0*/  ISETP.NE.U32.AND P0, PT, RZ, UR4, PT ;  /* 0x00000004ff007c0c */ /* 0x000fc8000bf05070 */
[----:B------:R-:W-:-:S03]  /*90c0*/  ISETP.NE.AND.EX P0, PT, RZ, UR5, PT, P0 ;  /* 0x00000005ff007c0c */ /* 0x000fc6000bf05300 */
[----:B------:R-:W2:Y:S08]  /*90d0*/  S2UR UR13, SR_CTAID.Z ;  /* 0x00000000000d79c3 */ /* 0x000eb00000002700 */
[----:B------:R-:W3:Y:S02]  /*90e0*/  S2UR UR20, SR_CTAID.Y ;  /* 0x00000000001479c3 */ /* 0x000ee40000002600 */
        /* <DEDUP_REMOVED lines=8> */
.L_x_1826:
        /* <DEDUP_REMOVED lines=9> */
[----:B------:R-:W4:Y:S01]  /*9200*/  LDG.E R4, desc[UR46][R2.64+0x4] ;  /* 0x0000042e02047981 */ /* 0x000f22000c1e1900 */
[----:B--2---:R-:W-:Y:S02]  /*9210*/  R2UR UR4, R0 ;  /* 0x00000000000472ca */ /* 0x004fe400000e0000 */
[----:B----4-:R-:W-:-:S13]  /*9220*/  R2UR UR5, R4 ;  /* 0x00000000040572ca */ /* 0x010fda00000e0000 */
[----:B------:R-:W-:Y:S01]  /*9230*/  UIADD3 UR4, -UR4, UR5, URZ ;  /* 0x0000000504047290 */ /* 0x000fe2000fffe13f */
[----:B------:R-:W-:Y:S11]  /*9240*/  BRA `(.L_x_1827) ;  /* 0x0000000000047947 */ /* 0x000ff60003800000 */
.L_x_1828:
[----:B------:R-:W-:-:S05]  /*9250*/  ULDC UR4, c[0x0][0x8bc] ;  /* 0x00022f0000047ab9 */ /* 0x000fca0000000800 */
.L_x_1827:
[----:B-1----:R-:W-:Y:S01]  /*9260*/  USHF.L.U32 UR8, UR21, 0x7, URZ ;  /* 0x0000000715087899 */ /* 0x002fe2000800063f */
[----:B------:R-:W-:Y:S02]  /*9270*/  IMAD.MOV.U32 R10, RZ, RZ, 0x1 ;  /* 0x00000001ff0a7424 */ /* 0x000fe400078e00ff */
[----:B------:R-:W-:Y:S01]  /*9280*/  IMAD.MOV.U32 R0, RZ, RZ, RZ ;  /* 0x000000ffff007224 */ /* 0x000fe200078e00ff */
[----:B------:R-:W-:-:S04]  /*9290*/  UISETP.GE.AND UP0, UPT, UR8, UR4, UPT ;  /* 0x000000040800728c */ /* 0x000fc8000bf06270 */
[----:B--2---:R-:W-:-:S06]  /*92a0*/  USEL UR13, UR13, 0xffffffff, !UP0 ;  /* 0xffffffff0d0d7887 */ /* 0x004fcc000c000000 */
[----:B------:R-:W-:-:S13]  /*92b0*/  ISETP.LE.AND P0, PT, RZ, UR13, PT ;  /* 0x0000000dff007c0c */ /* 0x000fda000bf03270 */
[----:B------:R-:W-:Y:S05]  /*92c0*/  @!P0 BRA `(.L_x_1829) ;  /* 0x0000002400108947 */ /* 0x000fea0003800000 */
[----:B------:R-:W-:Y:S01]  /*92d0*/  ULDC.64 UR18, c[0x0][0x770] ;  /* 0x0001dc0000127ab9 */ /* 0x000fe20000000a00 */
[----:B------:R-:W-:Y:S01]  /*92e0*/  ULDC.64 UR14, c[0x0][0x770] ;  /* 0x0001dc00000e7ab9 */ /* 0x000fe20000000a00 */
[----:B------:R-:W-:Y:S02]  /*92f0*/  UISETP.NE.U32.AND UP1, UPT, UR18, URZ, UPT ;  /* 0x0000003f1200728c */ /* 0x000fe4000bf25070 */
[----:B------:R-:W-:Y:S02]  /*9300*/  UIMAD.WIDE UR14, UR13, 0x4, UR14 ;  /* 0x000000040d0e78a5 */ /* 0x000fe4000f8e020e */
[----:B------:R-:W-:Y:S01]  /*9310*/  UISETP.NE.AND.EX UP1, UPT, UR19, URZ, UPT, UP1 ;  /* 0x0000003f1300728c */ /* 0x000fe2000bf25310 */
[----:B------:R-:W-:Y:S01]  /*9320*/  ULDC.64 UR4, c[0x0][0x778] ;  /* 0x0001de0000047ab9 */ /* 0x000fe20000000a00 */
[----:B------:R-:W-:Y:S02]  /*9330*/  ULDC.64 UR6, c[0x0][0x780] ;  /* 0x0001e00000067ab9 */ /* 0x000fe40000000a00 */
[----:B------:R-:W-:Y:S01]  /*9340*/  IMAD.U32 R2, RZ, RZ, UR14 ;  /* 0x0000000eff027e24 */ /* 0x000fe2000f8e00ff */
[----:B------:R-:W-:Y:S01]  /*9350*/  ULDC.64 UR16, c[0x0][0x778] ;  /* 0x0001de0000107ab9 */ /* 0x000fe20000000a00 */
[----:B------:R-:W-:Y:S01]  /*9360*/  PLOP3.LUT P1, PT, PT, PT, UP1, 0x80, 0x0 ;  /* 0x000000000000781c */ /* 0x000fe20003f2f018 */
[----:B------:R-:W-:Y:S01]  /*9370*/  IMAD.U32 R3, RZ, RZ, UR15 ;  /* 0x0000000fff037e24 */ /* 0x000fe2000f8e00ff */
[----:B------:R-:W-:-:S02]  /*9380*/  UISETP.NE.U32.AND UP0, UPT, UR4, URZ, UPT ;  /* 0x0000003f0400728c */ /* 0x000fc4000bf05070 */
[----:B------:R-:W-:Y:S02]  /*9390*/  UISETP.NE.U32.AND UP2, UPT, UR6, URZ, UPT ;  /* 0x0000003f0600728c */ /* 0x000fe4000bf45070 */
[----:B------:R-:W-:Y:S02]  /*93a0*/  UISETP.NE.AND.EX UP0, UPT, UR5, URZ, UPT, UP0 ;  /* 0x0000003f0500728c */ /* 0x000fe4000bf05300 */
[----:B------:R-:W-:Y:S01]  /*93b0*/  UISETP.NE.AND.EX UP2, UPT, UR7, URZ, UPT, UP2 ;  /* 0x0000003f0700728c */ /* 0x000fe2000bf45320 */
[----:B------:R-:W-:-:S04]  /*93c0*/  ULDC.64 UR22, c[0x0][0x788] ;  /* 0x0001e20000167ab9 */ /* 0x000fc80000000a00 */
[----:B------:R-:W2:Y:S01]  /*93d0*/  @P1 LDG.E R6, desc[UR46][R2.64] ;  /* 0x0000002e02061981 */ /* 0x000ea2000c1e1900 */
[----:B------:R-:W-:Y:S01]  /*93e0*/  PLOP3.LUT P2, PT, PT, PT, UP0, 0x80, 0x0 ;  /* 0x000000000000781c */ /* 0x000fe20003f4f008 */
[----:B------:R-:W-:Y:S01]  /*93f0*/  UIMAD.WIDE UR16, UR13, 0x4, UR16 ;  /* 0x000000040d1078a5 */ /* 0x000fe2000f8e0210 */
[----:B------:R-:W-:Y:S01]  /*9400*/  PLOP3.LUT P3, PT, PT, PT, UP2, 0x80, 0x0 ;  /* 0x000000000000781c */ /* 0x000fe20003f6f028 */
[----:B------:R1:W4:Y:S02]  /*9410*/  @P1 LDG.E R0, desc[UR46][R2.64] ;  /* 0x0000002e02001981 */ /* 0x000324000c1e1900 */
[----:B------:R-:W-:Y:S02]  /*9420*/  @UP2 ULDC.64 UR4, c[0x0][0x780] ;  /* 0x0001e00000042ab9 */ /* 0x000fe40000000a00 */
[----:B------:R-:W-:Y:S01]  /*9430*/  @UP2 UIMAD.WIDE UR4, UR13, 0x4, UR4 ;  /* 0x000000040d0428a5 */ /* 0x000fe2000f8e0204 */
[----:B-1----:R-:W-:Y:S02]  /*9440*/  IMAD.U32 R2, RZ, RZ, UR16 ;  /* 0x00000010ff027e24 */ /* 0x002fe4000f8e00ff */
[----:B------:R-:W-:-:S05]  /*9450*/  IMAD.U32 R3, RZ, RZ, UR17 ;  /* 0x00000011ff037e24 */ /* 0x000fca000f8e00ff */
[----:B------:R1:W5:Y:S02]  /*9460*/  @P2 LDG.E R4, desc[UR46][R2.64] ;  /* 0x0000002e02042981 */ /* 0x000364000c1e1900 */
[----:B-1----:R-:W-:Y:S02]  /*9470*/  IMAD.U32 R2, RZ, RZ, UR4 ;  /* 0x00000004ff027e24 */ /* 0x002fe4000f8e00ff */
[----:B------:R-:W-:-:S05]  /*9480*/  IMAD.U32 R3, RZ, RZ, UR5 ;  /* 0x00000005ff037e24 */ /* 0x000fca000f8e00ff */
[----:B------:R-:W3:Y:S01]  /*9490*/  @P3 LDG.E R5, desc[UR46][R2.64] ;  /* 0x0000002e02053981 */ /* 0x000ee2000c1e1900 */
[----:B------:R-:W-:Y:S01]  /*94a0*/  ISETP.NE.U32.AND P0, PT, RZ, UR22, PT ;  /* 0x00000016ff007c0c */ /* 0x000fe2000bf05070 */
[----:B------:R-:W-:Y:S01]  /*94b0*/  UMOV UR7, URZ ;  /* 0x0000003f00077c82 */ /* 0x000fe20008000000 */
[----:B------:R-:W-:Y:S01]  /*94c0*/  UMOV UR11, URZ ;  /* 0x0000003f000b7c82 */ /* 0x000fe20008000000 */
[----:B------:R-:W-:Y:S01]  /*94d0*/  ULDC UR9, c[0x0][0x280] ;  /* 0x0000a00000097ab9 */ /* 0x000fe20000000800 */
[----:B------:R-:W-:Y:S02]  /*94e0*/  ISETP.NE.AND.EX P0, PT, RZ, UR23, PT, P0 ;  /* 0x00000017ff007c0c */ /* 0x000fe4000bf05300 */
[----:B--2---:R-:W-:Y:S02]  /*94f0*/  @P1 R2UR UR4, R6 ;  /* 0x00000000060412ca */ /* 0x004fe400000e0000 */
[----:B----4-:R-:W-:-:S11]  /*9500*/  @P1 R2UR UR7, R0 ;  /* 0x00000000000712ca */ /* 0x010fd600000e0000 */
[----:B------:R-:W-:-:S04]  /*9510*/  @UP1 ULEA UR4, UR13, UR4, 0x6 ;  /* 0x000000040d041291 */ /* 0x000fc8000f8e303f */
[----:B------:R-:W-:-:S04]  /*9520*/  @UP1 USHF.R.S32.HI UR5, URZ, 0x1f, UR4 ;  /* 0x0000001f3f051899 */ /* 0x000fc80008011404 */
[----:B------:R-:W-:Y:S01]  /*9530*/  @UP1 ULEA.HI UR5, UR5, UR4, URZ, 0x6 ;  /* 0x0000000405051291 */ /* 0x000fe2000f8f303f */
[----:B-----5:R-:W-:-:S03]  /*9540*/  @P2 R2UR UR11, R4 ;  /* 0x00000000040b22ca */ /* 0x020fc600000e0000 */
[----:B------:R-:W-:-:S04]  /*9550*/  @UP1 ULOP3.LUT UR6, UR5, 0xffffffc0, URZ, 0xc0, !UPT ;  /* 0xffffffc005061892 */ /* 0x000fc8000f8ec03f */
[----:B------:R-:W-:Y:S01]  /*9560*/  @UP1 USHF.R.S32.HI UR12, URZ, 0x1f, UR6 ;  /* 0x0000001f3f0c1899 */ /* 0x000fe20008011406 */
[----:B---3--:R-:W-:Y:S01]  /*9570*/  @P3 R2UR UR9, R5 ;  /* 0x00000000050932ca */ /* 0x008fe200000e0000 */
[----:B------:R-:W-:-:S14]  /*9580*/  @P3 BRA `(.L_x_1830) ;  /* 0x0000000000203947 */ /* 0x000fdc0003800000 */
[----:B------:R-:W-:Y:S05]  /*9590*/  @!P1 BRA `(.L_x_1830) ;  /* 0x00000000001c9947 */ /* 0x000fea0003800000 */
[----:B------:R-:W-:Y:S02]  /*95a0*/  IMAD.U32 R2, RZ, RZ, UR14 ;  /* 0x0000000eff027e24 */ /* 0x000fe4000f8e00ff */
[----:B------:R-:W-:-:S05]  /*95b0*/  IMAD.U32 R3, RZ, RZ, UR15 ;  /* 0x0000000fff037e24 */ /* 0x000fca000f8e00ff */
[----:B------:R-:W2:Y:S04]  /*95c0*/  LDG.E R0, desc[UR46][R2.64] ;  /* 0x0000002e02007981 */ /* 0x000ea8000c1e1900 */
[----:B------:R-:W3:Y:S01]  /*95d0*/  LDG.E R4, desc[UR46][R2.64+0x4] ;  /* 0x0000042e02047981 */ /* 0x000ee2000c1e1900 */
[----:B--2---:R-:W-:Y:S02]  /*95e0*/  R2UR UR4, R0 ;  /* 0x00000000000472ca */ /* 0x004fe400000e0000 */
[----:B---3--:R-:W-:-:S13]  /*95f0*/  R2UR UR9, R4 ;  /* 0x00000000040972ca */ /* 0x008fda00000e0000 */
[----:B------:R-:W-:-:S12]  /*9600*/  UIADD3 UR9, -UR4, UR9, URZ ;  /* 0x0000000904097290 */ /* 0x000fd8000fffe13f */
.L_x_1830:
        /* <DEDUP_REMOVED lines=13> */
.L_x_1831:
        /* <DEDUP_REMOVED lines=8> */
.L_x_1832:
        /* <DEDUP_REMOVED lines=9> */
[----:B------:R-:W-:-:S04]  /*97f0*/  ULEA.HI UR6, UR12, UR6, URZ, 0x6 ;  /* 0x000000060c067291 */ /* 0x000fc8000f8f303f */
[----:B------:R-:W-:Y:S01]  /*9800*/  VIMNMX R4, RZ, UR14, !PT ;  /* 0x0000000eff047c48 */ /* 0x000fe2000ffe0100 */
[----:B------:R-:W-:Y:S01]  /*9810*/  USHF.R.S32.HI UR6, URZ, 0x6, UR6 ;  /* 0x000000063f067899 */ /* 0x000fe20008011406 */
[----:B------:R-:W-:Y:S11]  /*9820*/  @!P0 BRA `(.L_x_1833) ;  /* 0x0000000000208947 */ /* 0x000ff60003800000 */
[----:B------:R-:W-:Y:S01]  /*9830*/  UIADD3 UR9, UR8, 0xbf, UR9 ;  /* 0x000000bf08097890 */ /* 0x000fe2000fffe009 */
[----:B------:R-:W-:-:S03]  /*9840*/  ULDC UR12, c[0x0][0x748] ;  /* 0x0001d200000c7ab9 */ /* 0x000fc60000000800 */
[----:B------:R-:W-:-:S04]  /*9850*/  UIADD3 UR9, UR9, UR12, -UR10 ;  /* 0x0000000c09097290 */ /* 0x000fc8000fffe80a */
[----:B------:R-:W-:-:S04]  /*9860*/  USHF.R.S32.HI UR10, URZ, 0x1f, UR9 ;  /* 0x0000001f3f0a7899 */ /* 0x000fc80008011409 */
[----:B------:R-:W-:-:S04]  /*9870*/  ULEA.HI UR10, UR10, UR9, URZ, 0x6 ;  /* 0x000000090a0a7291 */ /* 0x000fc8000f8f303f */
[----:B------:R-:W-:-:S04]  /*9880*/  USHF.R.S32.HI UR10, URZ, 0x6, UR10 ;  /* 0x000000063f0a7899 */ /* 0x000fc8000801140a */
[----:B------:R-:W-:-:S04]  /*9890*/  UISETP.LT.AND UP1, UPT, UR6, UR10, UPT ;  /* 0x0000000a0600728c */ /* 0x000fc8000bf21270 */
[----:B------:R-:W-:-:S12]  /*98a0*/  USEL UR6, UR6, UR10, UP1 ;  /* 0x0000000a06067287 */ /* 0x000fd80008800000 */
.L_x_1833:
[----:B------:R-:W-:Y:S01]  /*98b0*/  ISETP.LT.AND P0, PT, R4, UR6, PT ;  /* 0x0000000604007c0c */ /* 0x000fe2000bf01270 */
[----:B------:R-:W-:-:S12]  /*98c0*/  IMAD.MOV.U32 R0, RZ, RZ, RZ ;  /* 0x000000ffff007224 */ /* 0x000fd800078e00ff */
[----:B------:R-:W-:Y:S05]  /*98d0*/  @!P0 BRA `(.L_x_1829) ;  /* 0x0000001c008c8947 */ /* 0x000fea0003800000 */
[----:B------:R-:W-:Y:S01]  /*98e0*/  USHF.R.S32.HI UR10, URZ, 0x1f, UR20 ;  /* 0x0000001f3f0a7899 */ /* 0x000fe20008011414 */
[----:B------:R-:W-:Y:S01]  /*98f0*/  BSSY B0, `(.L_x_1829) ;  /* 0x00001e1000007945 */ /* 0x000fe20003800000 */
[----:B------:R-:W-:Y:S01]  /*9900*/  ULDC.64 UR16, c[0x0][0x718] ;  /* 0x0001c60000107ab9 */ /* 0x000fe20000000a00 */
[----:B------:R-:W-:Y:S01]  /*9910*/  UISETP.NE.U32.AND UP1, UPT, UR18, URZ, UPT ;  /* 0x0000003f1200728c */ /* 0x000fe2000bf25070 */
[----:B------:R-:W-:Y:S01]  /*9920*/  IMAD.MOV.U32 R0, RZ, RZ, RZ ;  /* 0x000000ffff007224 */ /* 0x000fe200078e00ff */
[----:B------:R-:W-:Y:S01]  /*9930*/  UIMAD UR9, UR10, UR16, URZ ;  /* 0x000000100a0972a4 */ /* 0x000fe2000f8e023f */
[----:B------:R-:W-:Y:S01]  /*9940*/  ULDC UR12, c[0x0][0x2e8] ;  /* 0x0000ba00000c7ab9 */ /* 0x000fe20000000800 */
[----:B------:R-:W-:Y:S01]  /*9950*/  UMOV UR14, UR4 ;  /* 0x00000004000e7c82 */ /* 0x000fe20008000000 */
[----:B------:R-:W-:Y:S01]  /*9960*/  UMOV UR15, UR5 ;  /* 0x00000005000f7c82 */ /* 0x000fe20008000000 */
[----:B------:R-:W-:Y:S02]  /*9970*/  UIMAD UR22, UR20, UR17, UR9 ;  /* 0x00000011141672a4 */ /* 0x000fe4000f8e0209 */
[----:B------:R-:W-:-:S02]  /*9980*/  UISETP.NE.AND.EX UP1, UPT, UR19, URZ, UPT, UP1 ;  /* 0x0000003f1300728c */ /* 0x000fc4000bf25310 */
[----:B------:R-:W-:Y:S02]  /*9990*/  USHF.R.S32.HI UR9, URZ, 0x1f, UR13 ;  /* 0x0000001f3f097899 */ /* 0x000fe4000801140d */
[----:B------:R-:W-:Y:S02]  /*99a0*/  UISETP.NE.AND UP2, UPT, UR12, 0x1, UPT ;  /* 0x000000010c00788c */ /* 0x000fe4000bf45270 */
[----:B------:R-:W-:Y:S01]  /*99b0*/  UIMAD.WIDE.U32 UR4, UR20, UR16, UR14 ;  /* 0x00000010140472a5 */ /* 0x000fe2000f8e000e */
[----:B------:R-:W-:Y:S01]  /*99c0*/  ULDC.64 UR18, c[0x0][0x730] ;  /* 0x0001cc0000127ab9 */ /* 0x000fe20000000a00 */
[----:B------:R-:W-:Y:S02]  /*99d0*/  USEL UR9, UR9, URZ, !UP1 ;  /* 0x0000003f09097287 */ /* 0x000fe4000c800000 */
[----:B------:R-:W-:Y:S01]  /*99e0*/  UIMAD UR10, UR10, UR18, URZ ;  /* 0x000000120a0a72a4 */ /* 0x000fe2000f8e023f */
[----:B------:R-:W-:Y:S01]  /*99f0*/  ELECT P0, URZ, PT ;  /* 0x00000000003f782f */ /* 0x000fe20003800000 */
[----:B------:R-:W-:Y:S01]  /*9a00*/  ULDC.64 UR16, c[0x0][0x720] ;  /* 0x0001c80000107ab9 */ /* 0x000fe20000000a00 */
[----:B------:R-:W-:-:S02]  /*9a10*/  USEL UR21, UR13, URZ, !UP1 ;  /* 0x0000003f0d157287 */ /* 0x000fc4000c800000 */
[----:B------:R-:W-:Y:S02]  /*9a20*/  UIADD3 UR23, UR5, UR22, URZ ;  /* 0x0000001605177290 */ /* 0x000fe4000fffe03f */
[----:B------:R-:W-:Y:S01]  /*9a30*/  UIMAD UR5, UR9, UR16, URZ ;  /* 0x00000010090572a4 */ /* 0x000fe2000f8e023f */
[----:B------:R-:W-:Y:S01]  /*9a40*/  UMOV UR22, UR4 ;  /* 0x0000000400167c82 */ /* 0x000fe20008000000 */
[----:B------:R-:W-:Y:S02]  /*9a50*/  UIMAD.WIDE.U32 UR14, UR20, UR18, UR14 ;  /* 0x00000012140e72a5 */ /* 0x000fe4000f8e000e */
[----:B------:R-:W-:Y:S02]  /*9a60*/  UIMAD UR10, UR20, UR19, UR10 ;  /* 0x00000013140a72a4 */ /* 0x000fe4000f8e020a */
[----:B------:R-:W-:Y:S01]  /*9a70*/  UIMAD.WIDE.U32 UR22, UR16, UR21, UR22 ;  /* 0x00000015101672a5 */ /* 0x000fe2000f8e0016 */
[----:B------:R-:W-:Y:S02]  /*9a80*/  ULDC.64 UR18, c[0x0][0x738] ;  /* 0x0001ce0000127ab9 */ /* 0x000fe40000000a00 */
[----:B------:R-:W-:Y:S01]  /*9a90*/  @UP2 ULDC UR16, c[0x0][0x2ec] ;  /* 0x0000bb0000102ab9 */ /* 0x000fe20000000800 */
[----:B------:R-:W-:-:S02]  /*9aa0*/  UIMAD UR5, UR17, UR21, UR5 ;  /* 0x00000015110572a4 */ /* 0x000fc4000f8e0205 */
[----:B------:R-:W-:Y:S02]  /*9ab0*/  UIADD3 UR15, UR15, UR10, URZ ;  /* 0x0000000a0f0f7290 */ /* 0x000fe4000fffe03f */
[----:B------:R-:W-:Y:S02]  /*9ac0*/  UIMAD UR9, UR9, UR18, URZ ;  /* 0x00000012090972a4 */ /* 0x000fe4000f8e023f */
[----:B------:R-:W-:Y:S02]  /*9ad0*/  UIMAD.WIDE.U32 UR16, UR20, UR16, URZ ;  /* 0x00000010141072a5 */ /* 0x000fe4000f8e003f */
[----:B------:R-:W-:Y:S01]  /*9ae0*/  UIADD3 UR11, UR8, UR11, URZ ;  /* 0x0000000b080b7290 */ /* 0x000fe2000fffe03f */
[----:B------:R-:W-:Y:S02]  /*9af0*/  UMOV UR12, UR20 ;  /* 0x00000014000c7c82 */ /* 0x000fe40008000000 */
[----:B------:R-:W-:Y:S01]  /*9b00*/  @UP2 ULDC UR8, c[0x0][0x2f0] ;  /* 0x0000bc0000082ab9 */ /* 0x000fe20000000800 */
[----:B------:R-:W-:-:S02]  /*9b10*/  UIMAD UR4, UR19, UR21, UR9 ;  /* 0x00000015130472a4 */ /* 0x000fc4000f8e0209 */
[----:B------:R-:W-:Y:S02]  /*9b20*/  UIMAD.WIDE.U32 UR14, UR18, UR21, UR14 ;  /* 0x00000015120e72a5 */ /* 0x000fe4000f8e000e */
[----:B------:R-:W-:Y:S02]  /*9b30*/  USEL UR13, UR13, URZ, !UP0 ;  /* 0x0000003f0d0d7287 */ /* 0x000fe4000c000000 */
        /* <DEDUP_REMOVED lines=9> */
.L_x_1863:
        /* <DEDUP_REMOVED lines=15> */
.L_x_1836:
[----:B------:R-:W-:Y:S01]  /*9cc0*/  R2UR UR19, R4 ;  /* 0x00000000041372ca */ /* 0x000fe200000e0000 */
[----:B------:R-:W2:Y:S01]  /*9cd0*/  LDC.64 R12, c[0x0][0x198] ;  /* 0x00006600ff0c7b82 */ /* 0x000ea20000000a00 */
        /* <DEDUP_REMOVED lines=9> */
[----:B------:R-:W-:Y:S01]  /*9d70*/  UMOV UR10, 0x10 ;  /* 0x00000010000a7882 */ /* 0x000fe20000000000 */
[----:B------:R-:W-:Y:S01]  /*9d80*/  UMOV UR50, 0x0 ;  /* 0x0000000000327882 */ /* 0x000fe20000000000 */
[----:B------:R-:W-:Y:S01]  /*9d90*/  USHF.L.U32 UR19, UR19, 0x6, URZ ;  /* 0x0000000613137899 */ /* 0x000fe2000800063f */
[----:B------:R-:W-:Y:S01]  /*9da0*/  IMAD.MOV.U32 R16, RZ, RZ, RZ ;  /* 0x000000ffff107224 */ /* 0x000fe200078e00ff */
[----:B------:R-:W-:Y:S01]  /*9db0*/  UMOV UR51, 0x10000000 ;  /* 0x1000000000337882 */ /* 0x000fe20000000000 */
[----:B------:R-:W-:Y:S01]  /*9dc0*/  UMOV UR42, 0x40 ;  /* 0x00000040002a7882 */ /* 0x000fe20000000000 */
[----:B------:R-:W-:-:S02]  /*9dd0*/  UIADD3 UR8, UP0, UR19, UR22, URZ ;  /* 0x0000001613087290 */ /* 0x000fc4000ff1e03f */
[----:B------:R-:W-:Y:S01]  /*9de0*/  IMAD.U32 R3, RZ, RZ, UR19 ;  /* 0x00000013ff037e24 */ /* 0x000fe2000f8e00ff */
[----:B------:R-:W-:Y:S01]  /*9df0*/  UIADD3 UR19, UR19, UR7, URZ ;  /* 0x0000000713137290 */ /* 0x000fe2000fffe03f */
[----:B------:R-:W-:Y:S02]  /*9e00*/  UMOV UR43, UR11 ;  /* 0x0000000b002b7c82 */ /* 0x000fe40008000000 */
[----:B------:R-:W-:Y:S01]  /*9e10*/  PLOP3.LUT P1, PT, PT, PT, UP0, 0x80, 0x0 ;  /* 0x000000000000781c */ /* 0x000fe20003f2f008 */
[----:B-1----:R-:W-:Y:S01]  /*9e20*/  IMAD.U32 R0, RZ, RZ, UR8 ;  /* 0x00000008ff007e24 */ /* 0x002fe2000f8e00ff */
[----:B------:R-:W-:Y:S01]  /*9e30*/  R2UR UR8, R15 ;  /* 0x000000000f0872ca */ /* 0x000fe200000e0000 */
[----:B--2---:R-:W-:Y:S01]  /*9e40*/  IMAD.MOV.U32 R7, RZ, RZ, R12 ;  /* 0x000000ffff077224 */ /* 0x004fe200078e000c */
[----:B------:R-:W-:Y:S01]  /*9e50*/  LEA.HI.X.SX32 R3, R3, R14, 0x1, P1 ;  /* 0x0000000e03037211 */ /* 0x000fe200008f0eff */
[----:B------:R-:W-:Y:S01]  /*9e60*/  IMAD.MOV.U32 R6, RZ, RZ, R13 ;  /* 0x000000ffff067224 */ /* 0x000fe200078e000d */
[C---:B------:R-:W-:Y:S01]  /*9e70*/  LEA R2, P1, R0.reuse, R9, 0x2 ;  /* 0x0000000900027211 */ /* 0x040fe200078210ff */
[----:B------:R-:W-:Y:S01]  /*9e80*/  UMOV UR27, UR19 ;  /* 0x00000013001b7c82 */ /* 0x000fe20008000000 */
[----:B------:R-:W-:Y:S01]  /*9e90*/  UMOV UR44, UR12 ;  /* 0x0000000c002c7c82 */ /* 0x000fe20008000000 */
[----:B------:R-:W-:Y:S01]  /*9ea0*/  UMOV UR45, UR13 ;  /* 0x0000000d002d7c82 */ /* 0x000fe20008000000 */
[----:B------:R-:W-:-:S02]  /*9eb0*/  LEA.HI.X R0, R0, R8, R3, 0x2, P1 ;  /* 0x0000000800007211 */ /* 0x000fc400008f1403 */
[----:B------:R-:W-:Y:S02]  /*9ec0*/  R2UR UR32, R2 ;  /* 0x00000000022072ca */ /* 0x000fe400000e0000 */
[----:B------:R-:W-:Y:S01]  /*9ed0*/  R2UR UR33, R0 ;  /* 0x00000000002172ca */ /* 0x000fe200000e0000 */
[----:B------:R-:W-:Y:S01]  /*9ee0*/  UIADD3 UR16, UR8, 0x18000, URZ ;  /* 0x0001800008107890 */ /* 0x000fe2000fffe03f */
[C---:B------:R-:W-:Y:S01]  /*9ef0*/  IADD3 R0, P1, R7.reuse, 0x2f0, RZ ;  /* 0x000002f007007810 */ /* 0x040fe20007f3e0ff */
[----:B------:R-:W-:Y:S02]  /*9f00*/  UIADD3 UR17, UR8, 0x30810, URZ ;  /* 0x0003081008117890 */ /* 0x000fe4000fffe03f */
[----:B------:R-:W-:Y:S01]  /*9f10*/  UIADD3 UR24, UR8, 0x1a000, URZ ;  /* 0x0001a00008187890 */ /* 0x000fe2000fffe03f */
[----:B------:R-:W-:Y:S01]  /*9f20*/  R2UR UR30, R0 ;  /* 0x00000000001e72ca */ /* 0x000fe200000e0000 */
[----:B------:R-:W-:Y:S01]  /*9f30*/  UIADD3 UR52, UR8, 0x28000, URZ ;  /* 0x0002800008347890 */ /* 0x000fe2000fffe03f */
[----:B------:R-:W-:Y:S01]  /*9f40*/  IADD3 R0, P2, R7, 0x3f0, RZ ;  /* 0x000003f007007810 */ /* 0x000fe20007f5e0ff */
[----:B------:R-:W-:Y:S01]  /*9f50*/  UIADD3 UR9, UR8, 0x30800, URZ ;  /* 0x0003080008097890 */ /* 0x000fe2000fffe03f */
[----:B------:R-:W-:-:S02]  /*9f60*/  UMOV UR25, UR17 ;  /* 0x0000001100197c82 */ /* 0x000fc40008000000 */
[----:B------:R-:W-:Y:S01]  /*9f70*/  R2UR UR48, R0 ;  /* 0x00000000003072ca */ /* 0x000fe200000e0000 */
[--C-:B------:R-:W-:Y:S01]  /*9f80*/  IMAD.X R0, RZ, RZ, R6.reuse, P1 ;  /* 0x000000ffff007224 */ /* 0x100fe200008e0606 */
[----:B------:R-:W-:Y:S01]  /*9f90*/  IADD3 R2, P1, R7, 0xf0, RZ ;  /* 0x000000f007027810 */ /* 0x000fe20007f3e0ff */
[----:B------:R-:W-:Y:S01]  /*9fa0*/  UMOV UR53, UR17 ;  /* 0x0000001100357c82 */ /* 0x000fe20008000000 */
[----:B------:R-:W-:Y:S02]  /*9fb0*/  UIADD3 UR40, UR8, 0x4000, URZ ;  /* 0x0000400008287890 */ /* 0x000fe4000fffe03f */
[----:B------:R-:W-:Y:S01]  /*9fc0*/  R2UR UR34, R2 ;  /* 0x00000000022272ca */ /* 0x000fe200000e0000 */
[--C-:B------:R-:W-:Y:S01]  /*9fd0*/  IMAD.X R3, RZ, RZ, R6.reuse, P1 ;  /* 0x000000ffff037224 */ /* 0x100fe200008e0606 */
[----:B------:R-:W-:Y:S01]  /*9fe0*/  R2UR UR31, R0 ;  /* 0x00000000001f72ca */ /* 0x000fe200000e0000 */
[----:B------:R-:W-:Y:S01]  /*9ff0*/  IMAD.X R0, RZ, RZ, R6, P2 ;  /* 0x000000ffff007224 */ /* 0x000fe200010e0606 */
[----:B------:R-:W-:-:S02]  /*a000*/  UMOV UR41, UR9 ;  /* 0x0000000900297c82 */ /* 0x000fc40008000000 */
[----:B------:R-:W-:Y:S02]  /*a010*/  R2UR UR35, R3 ;  /* 0x00000000032372ca */ /* 0x000fe400000e0000 */
[----:B------:R-:W-:Y:S01]  /*a020*/  R2UR UR49, R0 ;  /* 0x00000000003172ca */ /* 0x000fe200000e0000 */
[----:B------:R-:W-:-:S10]  /*a030*/  IMAD.MOV.U32 R0, RZ, RZ, 0x10000 ;  /* 0x00010000ff007424 */ /* 0x000fd400078e00ff */
[----:B------:R-:W-:Y:S01]  /*a040*/  UTMALDG.4D [UR16], [UR34], desc[UR36] ;  /* 0x00002410220075b4 */ /* 0x000fe20008019000 */
[----:B------:R-:W-:Y:S01]  /*a050*/  UTMALDG.4D [UR24], [UR34], desc[UR36] ;  /* 0x00002418220075b4 */ /* 0x000fe20008019000 */
[----:B------:R1:W-:Y:S01]  /*a060*/  UBLKCP.S.G [UR52], [UR32], UR10 ;  /* 0x00000034200073ba */ /* 0x0003e2000800020a */
[----:B------:R2:W-:Y:S02]  /*a070*/  SYNCS.ARRIVE.TRANS64 RZ, [R15+URZ+0x30800], R0 ;  /* 0x030800000fff79a7 */ /* 0x0005e4000800003f */
[----:B--2---:R-:W-:-:S04]  /*a080*/  IMAD.U32 R0, RZ, RZ, UR6 ;  /* 0x00000006ff007e24 */ /* 0x004fc8000f8e00ff */
[----:B------:R-:W-:Y:S01]  /*a090*/  VIADD R5, R0, 0xffffffff ;  /* 0xffffffff00057836 */ /* 0x000fe20000000000 */
[----:B-1----:R-:W-:Y:S02]  /*a0a0*/  UIADD3 UR32, UR8, 0x8000, URZ ;  /* 0x0000800008207890 */ /* 0x002fe4000fffe03f */
[----:B------:R-:W-:Y:S02]  /*a0b0*/  UIADD3 UR24, UR8, 0xc000, URZ ;  /* 0x0000c00008187890 */ /* 0x000fe4000fffe03f */
[----:B------:R1:W-:Y:S01]  /*a0c0*/  STL [R1], R5 ;  /* 0x0000000501007387 */ /* 0x0003e20000100800 */
[----:B------:R-:W-:Y:S01]  /*a0d0*/  ISETP.GE.AND P1, PT, R4, R5, PT ;  /* 0x000000050400720c */ /* 0x000fe20003f26270 */
[----:B------:R-:W-:Y:S01]  /*a0e0*/  UMOV UR10, UR18 ;  /* 0x00000012000a7c82 */ /* 0x000fe20008000000 */
[----:B------:R-:W-:Y:S01]  /*a0f0*/  UMOV UR35, UR11 ;  /* 0x0000000b00237c82 */ /* 0x000fe20008000000 */
[----:B------:R-:W-:Y:S01]  /*a100*/  UMOV UR36, UR12 ;  /* 0x0000000c00247c82 */ /* 0x000fe20008000000 */
[----:B------:R-:W-:Y:S01]  /*a110*/  UMOV UR37, UR13 ;  /* 0x0000000d00257c82 */ /* 0x000fe20008000000 */
[----:B------:R1:W-:Y:S01]  /*a120*/  UTMALDG.4D [UR8], [UR30], desc[UR50] ;  /* 0x000032081e0075b4 */ /* 0x0003e20008019000 */
[----:B------:R-:W-:Y:S01]  /*a130*/  UMOV UR34, UR18 ;  /* 0x0000001200227c82 */ /* 0x000fe20008000000 */
[----:B------:R-:W-:Y:S01]  /*a140*/  UMOV UR33, UR9 ;  /* 0x0000000900217c82 */ /* 0x000fe20008000000 */
[----:B------:R-:W-:Y:S01]  /*a150*/  UMOV UR27, UR11 ;  /* 0x0000000b001b7c82 */ /* 0x000fe20008000000 */
[----:B------:R-:W-:Y:S01]  /*a160*/  UMOV UR28, UR12 ;  /* 0x0000000c001c7c82 */ /* 0x000fe20008000000 */
[----:B------:R-:W-:Y:S01]  /*a170*/  UMOV UR29, UR13 ;  /* 0x0000000d001d7c82 */ /* 0x000fe20008000000 */
[----:B------:R-:W-:Y:S01]  /*a180*/  UMOV UR25, UR9 ;  /* 0x0000000900197c82 */ /* 0x000fe20008000000 */
[----:B------:R1:W-:Y:S01]  /*a190*/  UTMALDG.4D [UR40], [UR30], desc[UR50] ;  /* 0x000032281e0075b4 */ /* 0x0003e20008019000 */
[----:B------:R1:W-:Y:S01]  /*a1a0*/  UTMALDG.4D [UR32], [UR48], desc[UR50] ;  /* 0x00003220300075b4 */ /* 0x0003e20008019000 */
[----:B------:R1:W-:Y:S02]  /*a1b0*/  UTMALDG.4D [UR24], [UR48], desc[UR50] ;  /* 0x00003218300075b4 */ /* 0x0003e40008019000 */
[----:B-1----:R-:W-:Y:S05]  /*a1c0*/  @P1 BRA `(.L_x_1837) ;  /* 0x0000001000701947 */ /* 0x002fea0003800000 */
[----:B------:R-:W-:Y:S01]  /*a1d0*/  R2UR UR8, R4 ;  /* 0x00000000040872ca */ /* 0x000fe200000e0000 */
[----:B------:R-:W-:Y:S01]  /*a1e0*/  UIADD3 UR9, UR6, -0x2, URZ ;  /* 0xfffffffe06097890 */ /* 0x000fe2000fffe03f */
[----:B------:R-:W-:-:S05]  /*a1f0*/  IMAD.MOV.U32 R10, RZ, RZ, 0x1 ;  /* 0x00000001ff0a7424 */ /* 0x000fca00078e00ff */
[----:B------:R-:W-:-:S06]  /*a200*/  ISETP.NE.AND P1, PT, R4, UR9, PT ;  /* 0x0000000904007c0c */ /* 0x000fcc000bf25270 */
[----:B------:R-:W-:-:S04]  /*a210*/  ULOP3.LUT UR8, URZ, UR8, URZ, 0x33, !UPT ;  /* 0x000000083f087292 */ /* 0x000fc8000f8e333f */
[----:B------:R-:W-:-:S06]  /*a220*/  UIADD3 UR8, UR8, UR6, URZ ;  /* 0x0000000608087290 */ /* 0x000fcc000fffe03f */
[----:B------:R-:W-:-:S05]  /*a230*/  IMAD.U32 R0, RZ, RZ, UR8 ;  /* 0x00000008ff007e24 */ /* 0x000fca000f8e00ff */
[----:B------:R-:W-:Y:S01]  /*a240*/  LOP3.LUT R5, R0, 0x1, RZ, 0xc0, !PT ;  /* 0x0000000100057812 */ /* 0x000fe200078ec0ff */
[----:B------:R-:W-:-:S04]  /*a250*/  IMAD.MOV.U32 R0, RZ, RZ, R4 ;  /* 0x000000ffff007224 */ /* 0x000fc800078e0004 */
[----:B------:R1:W-:Y:S01]  /*a260*/  STL [R1+0x4], R5 ;  /* 0x0000040501007387 */ /* 0x0003e20000100800 */
[----:B------:R-:W-:Y:S05]  /*a270*/  @!P1 BRA `(.L_x_1838) ;  /* 0x0000000800d89947 */ /* 0x000fea0003800000 */
[----:B------:R-:W-:Y:S01]  /*a280*/  R2UR UR9, R5 ;  /* 0x00000000050972ca */ /* 0x000fe200000e0000 */
[----:B------:R-:W-:Y:S02]  /*a290*/  IMAD.MOV.U32 R0, RZ, RZ, R4 ;  /* 0x000000ffff007224 */ /* 0x000fe400078e0004 */
[----:B------:R-:W-:-:S10]  /*a2a0*/  IMAD.MOV.U32 R10, RZ, RZ, 0x1 ;  /* 0x00000001ff0a7424 */ /* 0x000fd400078e00ff */
[----:B------:R-:W-:-:S06]  /*a2b0*/  UIADD3 UR8, UR8, -UR9, URZ ;  /* 0x8000000908087290 */ /* 0x000fcc000fffe03f */
[----:B------:R-:W-:-:S07]  /*a2c0*/  IMAD.U32 R17, RZ, RZ, UR8 ;  /* 0x00000008ff117e24 */ /* 0x000fce000f8e00ff */
.L_x_1847:
[----:B-123--:R-:W-:-:S04]  /*a2d0*/  SHF.L.U32 R18, R10, 0x1f, RZ ;  /* 0x0000001f0a127819 */ /* 0x00efc800000006ff */
[----:B------:R-:W2:Y:S02]  /*a2e0*/  SYNCS.PHASECHK.TRANS64.TRYWAIT P1, [R15+URZ+0x30840], R18 ;  /* 0x030840120f0075a7 */ /* 0x000ea4000802017f */
[----:B--2---:R-:W-:Y:S05]  /*a2f0*/  @!P1 BRA `(.L_x_1839) ;  /* 0x00000018000c9947 */ /* 0x004fea0003800000 */
.L_x_1864:
[----:B------:R-:W-:Y:S05]  /*a300*/  @P0 BRA `(.L_x_1840) ;  /* 0x00000000001c0947 */ /* 0x000fea0003800000 */
[----:B------:R-:W3:Y:S02]  /*a310*/  S2R R2, SR_TID.X ;  /* 0x0000000000027919 */ /* 0x000ee40000002100 */
[----:B---3--:R-:W-:Y:S01]  /*a320*/  LOP3.LUT R3, R2, 0x1f, RZ, 0xc0, !PT ;  /* 0x0000001f02037812 */ /* 0x008fe200078ec0ff */
[----:B------:R-:W-:-:S03]  /*a330*/  IMAD.MOV.U32 R2, RZ, RZ, 0x4100 ;  /* 0x00004100ff027424 */ /* 0x000fc600078e00ff */
[----:B------:R-:W-:Y:S01]  /*a340*/  ISETP.NE.AND P1, PT, R3, RZ, PT ;  /* 0x000000ff0300720c */ /* 0x000fe20003f25270 */
[----:B------:R3:W-:-:S12]  /*a350*/  SYNCS.ARRIVE.TRANS64 RZ, [R15+URZ+0x30830], R2 ;  /* 0x030830020fff79a7 */ /* 0x0007d8000800003f */
[----:B---3--:R-:W-:Y:S05]  /*a360*/  @!P1 BRA `(.L_x_1840) ;  /* 0x0000000000049947 */ /* 0x008fea0003800000 */
[----:B------:R-:W-:Y:S01]  /*a370*/  BPT.TRAP 0x1 ;  /* 0x000000040000795c */ /* 0x000fe20000300000 */
.L_x_1840:
        /* <DEDUP_REMOVED lines=8> */
[----:B-1----:R-:W1:Y:S01]  /*a400*/  LDC.64 R4, c[0x0][0x198] ;  /* 0x00006600ff047b82 */ /* 0x002e620000000a00 */
        /* <DEDUP_REMOVED lines=15> */
[----:B-1----:R-:W-:Y:S02]  /*a500*/  IMAD.MOV.U32 R7, RZ, RZ, R4 ;  /* 0x000000ffff077224 */ /* 0x002fe400078e0004 */
        /* <DEDUP_REMOVED lines=11> */
[----:B-1-3--:R-:W-:Y:S05]  /*a5c0*/  @!P1 BRA `(.L_x_1841) ;  /* 0x00000014006c9947 */ /* 0x00afea0003800000 */
.L_x_1865:
        /* <DEDUP_REMOVED lines=8> */
.L_x_1842:
[----:B------:R-:W-:Y:S01]  /*a650*/  VIADD R19, R19, 0x40 ;  /* 0x0000004013137836 */ /* 0x000fe20000000000 */
[----:B------:R-:W-:Y:S01]  /*a660*/  ULDC.64 UR8, c[0x0][0x700] ;  /* 0x0001c00000087ab9 */ /* 0x000fe20000000a00 */
[----:B------:R-:W-:Y:S01]  /*a670*/  R2UR UR32, R15 ;  /* 0x000000000f2072ca */ /* 0x000fe200000e0000 */
[----:B------:R-:W-:Y:S01]  /*a680*/  IMAD.U32 R9, RZ, RZ, UR8 ;  /* 0x00000008ff097e24 */ /* 0x000fe2000f8e00ff */
[----:B------:R-:W-:Y:S01]  /*a690*/  UMOV UR30, 0x0 ;  /* 0x00000000001e7882 */ /* 0x000fe20000000000 */
[C---:B------:R-:W-:Y:S01]  /*a6a0*/  IADD3 R2, P1, R19.reuse, UR22, RZ ;  /* 0x0000001613027c10 */ /* 0x040fe2000ff3e0ff */
[----:B------:R-:W-:Y:S01]  /*a6b0*/  IMAD.U32 R8, RZ, RZ, UR9 ;  /* 0x00000009ff087e24 */ /* 0x000fe2000f8e00ff */
[----:B------:R-:W-:Y:S01]  /*a6c0*/  SHF.R.S32.HI R20, RZ, 0x1f, R19 ;  /* 0x0000001fff147819 */ /* 0x000fe20000011413 */
[----:B------:R-:W-:Y:S01]  /*a6d0*/  VIADD R21, R19, UR7 ;  /* 0x0000000713157c36 */ /* 0x000fe20008000000 */
[----:B------:R-:W-:Y:S01]  /*a6e0*/  LEA R3, P2, R2, R9, 0x2 ;  /* 0x0000000902037211 */ /* 0x000fe200078410ff */
[----:B------:R-:W-:Y:S01]  /*a6f0*/  UMOV UR31, 0x14f00000 ;  /* 0x14f00000001f7882 */ /* 0x000fe20000000000 */
[----:B------:R-:W-:Y:S01]  /*a700*/  UMOV UR26, URZ ;  /* 0x0000003f001a7c82 */ /* 0x000fe20008000000 */
[----:B------:R-:W-:Y:S01]  /*a710*/  UMOV UR28, UR20 ;  /* 0x00000014001c7c82 */ /* 0x000fe20008000000 */
[----:B------:R-:W-:Y:S01]  /*a720*/  R2UR UR34, R3 ;  /* 0x00000000032272ca */ /* 0x000fe200000e0000 */
[----:B------:R-:W-:Y:S01]  /*a730*/  IMAD.X R3, R20, 0x1, R14, P1 ;  /* 0x0000000114037824 */ /* 0x000fe200008e060e */
[----:B------:R-:W-:Y:S01]  /*a740*/  R2UR UR27, R21 ;  /* 0x00000000151b72ca */ /* 0x000fe200000e0000 */
[----:B------:R-:W-:-:S02]  /*a750*/  UIADD3 UR24, UR32, 0x1c000, URZ ;  /* 0x0001c00020187890 */ /* 0x000fc4000fffe03f */
[----:B------:R-:W-:Y:S01]  /*a760*/  UIADD3 UR25, UR32, 0x30818, URZ ;  /* 0x0003081820197890 */ /* 0x000fe2000fffe03f */
        /* <DEDUP_REMOVED lines=19> */
.L_x_1866:
[----:B------:R-:W-:Y:S05]  /*a8a0*/  @P0 BRA `(.L_x_1844) ;  /* 0x00000000001c0947 */ /* 0x000fea0003800000 */
[----:B-123--:R-:W-:-:S04]  /*a8b0*/  IMAD.MOV.U32 R18, RZ, RZ, 0x4100 ;  /* 0x00004100ff127424 */ /* 0x00efc800078e00ff */
[----:B------:R1:W-:Y:S02]  /*a8c0*/  SYNCS.ARRIVE.TRANS64 RZ, [R15+URZ+0x30838], R18 ;  /* 0x030838120fff79a7 */ /* 0x0003e4000800003f */
[----:B-1----:R-:W1:Y:S02]  /*a8d0*/  S2R R18, SR_TID.X ;  /* 0x0000000000127919 */ /* 0x002e640000002100 */
[----:B-1----:R-:W-:-:S04]  /*a8e0*/  LOP3.LUT R18, R18, 0x1f, RZ, 0xc0, !PT ;  /* 0x0000001f12127812 */ /* 0x002fc800078ec0ff */
[----:B------:R-:W-:-:S13]  /*a8f0*/  ISETP.NE.AND P1, PT, R18, RZ, PT ;  /* 0x000000ff1200720c */ /* 0x000fda0003f25270 */
[----:B------:R-:W-:Y:S05]  /*a900*/  @!P1 BRA `(.L_x_1844) ;  /* 0x0000000000049947 */ /* 0x000fea0003800000 */
[----:B------:R-:W-:Y:S01]  /*a910*/  BPT.TRAP 0x1 ;  /* 0x000000040000795c */ /* 0x000fe20000300000 */
.L_x_1844:
[----:B------:R-:W-:Y:S01]  /*a920*/  IADD3 R19, P1, R19, UR14, RZ ;  /* 0x0000000e13137c10 */ /* 0x000fe2000ff3e0ff */
[----:B------:R-:W-:Y:S01]  /*a930*/  UMOV UR30, 0x0 ;  /* 0x00000000001e7882 */ /* 0x000fe20000000000 */
[----:B------:R-:W-:Y:S01]  /*a940*/  R2UR UR32, R15 ;  /* 0x000000000f2072ca */ /* 0x000fe200000e0000 */
[----:B------:R-:W-:Y:S01]  /*a950*/  UMOV UR31, 0x14f00000 ;  /* 0x14f00000001f7882 */ /* 0x000fe20000000000 */
[----:B------:R-:W-:Y:S01]  /*a960*/  R2UR UR27, R21 ;  /* 0x00000000151b72ca */ /* 0x000fe200000e0000 */
[----:B------:R-:W-:Y:S01]  /*a970*/  IMAD.X R20, R20, 0x1, R11, P1 ;  /* 0x0000000114147824 */ /* 0x000fe200008e060b */
[C---:B------:R-:W-:Y:S01]  /*a980*/  LEA R12, P1, R19.reuse, R12, 0x2 ;  /* 0x0000000c130c7211 */ /* 0x040fe200078210ff */
        /* <DEDUP_REMOVED lines=22> */
[----:B------:R-:W5:Y:S02]  /*aaf0*/  SYNCS.PHASECHK.TRANS64.TRYWAIT P1, [R15+URZ+0x30820], R4 ;  /* 0x030820040f0075a7 */ /* 0x000f64000802017f */
[----:B----45:R-:W-:Y:S05]  /*ab00*/  @!P1 BRA `(.L_x_1845) ;  /* 0x0000001000449947 */ /* 0x030fea0003800000 */
.L_x_1868:
[----:B------:R-:W-:Y:S05]  /*ab10*/  @P0 BRA `(.L_x_1846) ;  /* 0x00000000001c0947 */ /* 0x000fea0003800000 */
[----:B------:R-:W5:Y:S01]  /*ab20*/  S2R R5, SR_TID.X ;  /* 0x0000000000057919 */ /* 0x000f620000002100 */
[----:B----4-:R-:W-:-:S04]  /*ab30*/  IMAD.MOV.U32 R4, RZ, RZ, 0x4100 ;  /* 0x00004100ff047424 */ /* 0x010fc800078e00ff */
[----:B------:R4:W-:Y:S01]  /*ab40*/  SYNCS.ARRIVE.TRANS64 RZ, [R15+URZ+0x30810], R4 ;  /* 0x030810040fff79a7 */ /* 0x0009e2000800003f */
[----:B-----5:R-:W-:-:S04]  /*ab50*/  LOP3.LUT R5, R5, 0x1f, RZ, 0xc0, !PT ;  /* 0x0000001f05057812 */ /* 0x020fc800078ec0ff */
[----:B------:R-:W-:-:S13]  /*ab60*/  ISETP.NE.AND P1, PT, R5, RZ, PT ;  /* 0x000000ff0500720c */ /* 0x000fda0003f25270 */
[----:B----4-:R-:W-:Y:S05]  /*ab70*/  @!P1 BRA `(.L_x_1846) ;  /* 0x0000000000049947 */ /* 0x010fea0003800000 */
[----:B------:R-:W-:Y:S01]  /*ab80*/  BPT.TRAP 0x1 ;  /* 0x000000040000795c */ /* 0x000fe20000300000 */
.L_x_1846:
        /* <DEDUP_REMOVED lines=11> */
[----:B------:R-:W-:Y:S02]  /*ac40*/  UIADD3 UR10, UR10, 0x2, URZ ;  /* 0x000000020a0a7890 */ /* 0x000fe4000fffe03f */
[----:B------:R-:W-:Y:S02]  /*ac50*/  UIADD3 UR24, UR32, 0x18000, URZ ;  /* 0x0001800020187890 */ /* 0x000fe4000fffe03f */
[----:B------:R-:W-:Y:S02]  /*ac60*/  USHF.L.U32 UR27, UR10, 0x6, URZ ;  /* 0x000000060a1b7899 */ /* 0x000fe4000800063f */
[----:B------:R-:W-:Y:S02]  /*ac70*/  UIADD3 UR25, UR32, 0x30810, URZ ;  /* 0x0003081020197890 */ /* 0x000fe4000fffe03f */
[----:B------:R-:W-:Y:S02]  /*ac80*/  UIADD3 UR8, UP0, UR27, UR22, URZ ;  /* 0x000000161b087290 */ /* 0x000fe4000ff1e03f */
[----:B------:R-:W-:Y:S01]  /*ac90*/  IMAD.U32 R5, RZ, RZ, UR27 ;  /* 0x0000001bff057e24 */ /* 0x000fe2000f8e00ff */
[----:B------:R-:W-:-:S02]  /*aca0*/  UIADD3 UR27, UR27, UR7, URZ ;  /* 0x000000071b1b7290 */ /* 0x000fc4000fffe03f */
[----:B------:R-:W-:Y:S01]  /*acb0*/  UIADD3 UR16, UR32, 0x1a000, URZ ;  /* 0x0001a00020107890 */ /* 0x000fe2000fffe03f */
[----:B------:R-:W-:Y:S01]  /*acc0*/  IMAD.U32 R0, RZ, RZ, UR8 ;  /* 0x00000008ff007e24 */ /* 0x000fe2000f8e00ff */
[----:B------:R-:W-:Y:S01]  /*acd0*/  PLOP3.LUT P2, PT, PT, PT, UP0, 0x80, 0x0 ;  /* 0x000000000000781c */ /* 0x000fe20003f4f008 */
[----:B------:R-:W-:Y:S01]  /*ace0*/  UIADD3 UR32, UR32, 0x28000, URZ ;  /* 0x0002800020207890 */ /* 0x000fe2000fffe03f */
[----:B------:R-:W-:Y:S01]  /*acf0*/  R2UR UR8, R2 ;  /* 0x00000000020872ca */ /* 0x000fe200000e0000 */
[----:B------:R-:W-:Y:S01]  /*ad00*/  UMOV UR17, UR25 ;  /* 0x0000001900117c82 */ /* 0x000fe20008000000 */
[----:B----4-:R-:W-:Y:S01]  /*ad10*/  LEA R4, P1, R0, R9, 0x2 ;  /* 0x0000000900047211 */ /* 0x010fe200078210ff */
[----:B------:R-:W-:Y:S01]  /*ad20*/  UMOV UR19, UR27 ;  /* 0x0000001b00137c82 */ /* 0x000fe20008000000 */
[----:B------:R-:W-:Y:S01]  /*ad30*/  LEA.HI.X.SX32 R5, R5, R14, 0x1, P2 ;  /* 0x0000000e05057211 */ /* 0x000fe200010f0eff */
[----:B------:R-:W-:Y:S01]  /*ad40*/  UMOV UR33, UR25 ;  /* 0x0000001900217c82 */ /* 0x000fe20008000000 */
[----:B------:R-:W-:-:S02]  /*ad50*/  R2UR UR36, R4 ;  /* 0x00000000042472ca */ /* 0x000fc400000e0000 */
[----:B------:R-:W-:Y:S02]  /*ad60*/  LEA.HI.X R0, R0, R8, R5, 0x2, P1 ;  /* 0x0000000800007211 */ /* 0x000fe400008f1405 */
[----:B------:R-:W-:Y:S02]  /*ad70*/  ISETP.NE.AND P1, PT, R17, RZ, PT ;  /* 0x000000ff1100720c */ /* 0x000fe40003f25270 */
[----:B------:R-:W-:Y:S01]  /*ad80*/  R2UR UR37, R0 ;  /* 0x00000000002572ca */ /* 0x000fe200000e0000 */
[----:B------:R4:W-:Y:S01]  /*ad90*/  UTMALDG.4D [UR24], [UR8], desc[UR30] ;  /* 0x00001e18080075b4 */ /* 0x0009e20008019000 */
[----:B------:R-:W-:Y:S01]  /*ada0*/  IMAD.U32 R0, RZ, RZ, UR10 ;  /* 0x0000000aff007e24 */ /* 0x000fe2000f8e00ff */
[----:B------:R4:W-:Y:S10]  /*adb0*/  UTMALDG.4D [UR16], [UR8], desc[UR30] ;  /* 0x00001e10080075b4 */ /* 0x0009f40008019000 */
[----:B------:R4:W-:Y:S02]  /*adc0*/  UBLKCP.S.G [UR32], [UR36], UR34 ;  /* 0x00000020240073ba */ /* 0x0009e40008000222 */
[----:B----4-:R-:W-:Y:S05]  /*add0*/  @P1 BRA `(.L_x_1847) ;  /* 0xfffffff4003c1947 */ /* 0x010fea000383ffff */
.L_x_1838:
[----:B------:R-:W4:Y:S02]  /*ade0*/  LDL.LU R4, [R1+0x4] ;  /* 0x0000040001047983 */ /* 0x000f240000300800 */
[----:B----4-:R-:W-:Y:S02]  /*adf0*/  ISETP.NE.AND P1, PT, R4, RZ, PT ;  /* 0x000000ff0400720c */ /* 0x010fe40003f25270 */
[----:B------:R4:W5:Y:S11]  /*ae00*/  LDL R4, [R1] ;  /* 0x0000000001047983 */ /* 0x0009760000100800 */
[----:B----4-:R-:W-:Y:S05]  /*ae10*/  @!P1 BRA `(.L_x_1837) ;  /* 0x00000004005c9947 */ /* 0x010fea0003800000 */
[----:B------:R-:W-:-:S04]  /*ae20*/  SHF.L.U32 R12, R10, 0x1f, RZ ;  /* 0x0000001f0a0c7819 */ /* 0x000fc800000006ff */
[----:B------:R-:W4:Y:S02]  /*ae30*/  SYNCS.PHASECHK.TRANS64.TRYWAIT P1, [R15+URZ+0x30840], R12 ;  /* 0x0308400c0f0075a7 */ /* 0x000f24000802017f */
[----:B----4-:R-:W-:Y:S05]  /*ae40*/  @!P1 BRA `(.L_x_1848) ;  /* 0x0000000c008c9947 */ /* 0x010fea0003800000 */
.L_x_1869:
[----:B------:R-:W-:Y:S05]  /*ae50*/  @P0 BRA `(.L_x_1849) ;  /* 0x00000000001c0947 */ /* 0x000fea0003800000 */
[----:B-----5:R-:W1:Y:S02]  /*ae60*/  S2R R4, SR_TID.X ;  /* 0x0000000000047919 */ /* 0x020e640000002100 */
[----:B-1----:R-:W-:Y:S01]  /*ae70*/  LOP3.LUT R5, R4, 0x1f, RZ, 0xc0, !PT ;  /* 0x0000001f04057812 */ /* 0x002fe200078ec0ff */
[----:B------:R-:W-:-:S03]  /*ae80*/  IMAD.MOV.U32 R4, RZ, RZ, 0x4100 ;  /* 0x00004100ff047424 */ /* 0x000fc600078e00ff */
[----:B------:R-:W-:Y:S01]  /*ae90*/  ISETP.NE.AND P1, PT, R5, RZ, PT ;  /* 0x000000ff0500720c */ /* 0x000fe20003f25270 */
[----:B------:R1:W-:-:S12]  /*aea0*/  SYNCS.ARRIVE.TRANS64 RZ, [R15+URZ+0x30830], R4 ;  /* 0x030830040fff79a7 */ /* 0x0003d8000800003f */
[----:B-1----:R-:W-:Y:S05]  /*aeb0*/  @!P1 BRA `(.L_x_1849) ;  /* 0x0000000000049947 */ /* 0x002fea0003800000 */
[----:B------:R-:W-:Y:S01]  /*aec0*/  BPT.TRAP 0x1 ;  /* 0x000000040000795c */ /* 0x000fe20000300000 */
.L_x_1849:
[----:B-1---5:R-:W1:Y:S01]  /*aed0*/  LDC.64 R4, c[0x0][0x728] ;  /* 0x0001ca00ff047b82 */ /* 0x022e620000000a00 */
        /* <DEDUP_REMOVED lines=16> */
[----:B-1----:R-:W-:Y:S01]  /*afe0*/  LEA R4, P2, R13, R4, 0x2 ;  /* 0x000000040d047211 */ /* 0x002fe200078410ff */
        /* <DEDUP_REMOVED lines=16> */
.L_x_1870:
[----:B------:R-:W-:Y:S05]  /*b0f0*/  @P0 BRA `(.L_x_1851) ;  /* 0x00000000001c0947 */ /* 0x000fea0003800000 */
[----:B------:R-:W2:Y:S02]  /*b100*/  S2R R4, SR_TID.X ;  /* 0x0000000000047919 */ /* 0x000ea40000002100 */
[----:B--2---:R-:W-:Y:S01]  /*b110*/  LOP3.LUT R5, R4, 0x1f, RZ, 0xc0, !PT ;  /* 0x0000001f04057812 */ /* 0x004fe200078ec0ff */
[----:B------:R-:W-:-:S03]  /*b120*/  IMAD.MOV.U32 R4, RZ, RZ, 0x4100 ;  /* 0x00004100ff047424 */ /* 0x000fc600078e00ff */
[----:B------:R-:W-:Y:S01]  /*b130*/  ISETP.NE.AND P0, PT, R5, RZ, PT ;  /* 0x000000ff0500720c */ /* 0x000fe20003f05270 */
[----:B------:R2:W-:-:S12]  /*b140*/  SYNCS.ARRIVE.TRANS64 RZ, [R15+URZ+0x30818], R4 ;  /* 0x030818040fff79a7 */ /* 0x0005d8000800003f */
[----:B--2---:R-:W-:Y:S05]  /*b150*/  @!P0 BRA `(.L_x_1851) ;  /* 0x0000000000048947 */ /* 0x004fea0003800000 */
[----:B------:R-:W-:Y:S01]  /*b160*/  BPT.TRAP 0x1 ;  /* 0x000000040000795c */ /* 0x000fe20000300000 */
.L_x_1851:
[----:B------:R2:W5:Y:S01]  /*b170*/  LDL.LU R4, [R1] ;  /* 0x0000000001047983 */ /* 0x0005620000300800 */
[----:B------:R-:W-:Y:S01]  /*b180*/  R2UR UR27, R0 ;  /* 0x00000000001b72ca */ /* 0x000fe200000e0000 */
[----:B------:R-:W-:Y:S01]  /*b190*/  UMOV UR30, 0x0 ;  /* 0x00000000001e7882 */ /* 0x000fe20000000000 */
[----:B------:R-:W-:Y:S01]  /*b1a0*/  R2UR UR32, R15 ;  /* 0x000000000f2072ca */ /* 0x000fe200000e0000 */
[----:B------:R-:W-:Y:S01]  /*b1b0*/  UMOV UR31, 0x14f00000 ;  /* 0x14f00000001f7882 */ /* 0x000fe20000000000 */
[----:B------:R-:W-:Y:S01]  /*b1c0*/  R2UR UR9, R3 ;  /* 0x00000000030972ca */ /* 0x000fe200000e0000 */
[----:B------:R-:W-:Y:S01]  /*b1d0*/  UMOV UR26, URZ ;  /* 0x0000003f001a7c82 */ /* 0x000fe20008000000 */
[----:B------:R-:W-:Y:S01]  /*b1e0*/  UMOV UR28, UR20 ;  /* 0x00000014001c7c82 */ /* 0x000fe20008000000 */
[----:B------:R-:W-:Y:S01]  /*b1f0*/  UMOV UR29, UR21 ;  /* 0x00000015001d7c82 */ /* 0x000fe20008000000 */
[----:B------:R-:W-:Y:S01]  /*b200*/  UMOV UR18, 0x40 ;  /* 0x0000004000127882 */ /* 0x000fe20000000000 */
[----:B------:R-:W-:-:S04]  /*b210*/  UMOV UR10, 0x10 ;  /* 0x00000010000a7882 */ /* 0x000fc80000000000 */
[----:B------:R-:W-:Y:S02]  /*b220*/  UIADD3 UR27, UR27, 0x40, URZ ;  /* 0x000000401b1b7890 */ /* 0x000fe4000fffe03f */
[----:B------:R-:W-:Y:S02]  /*b230*/  UIADD3 UR24, UR32, 0x1c000, URZ ;  /* 0x0001c00020187890 */ /* 0x000fe4000fffe03f */
[----:B------:R-:W-:Y:S02]  /*b240*/  UIADD3 UR8, UP0, UR27, UR22, URZ ;  /* 0x000000161b087290 */ /* 0x000fe4000ff1e03f */
[----:B------:R-:W-:Y:S01]  /*b250*/  IMAD.U32 R5, RZ, RZ, UR27 ;  /* 0x0000001bff057e24 */ /* 0x000fe2000f8e00ff */
[----:B------:R-:W-:Y:S02]  /*b260*/  UIADD3 UR25, UR32, 0x30818, URZ ;  /* 0x0003081820197890 */ /* 0x000fe4000fffe03f */
[----:B------:R-:W-:Y:S01]  /*b270*/  UIADD3 UR27, UR27, UR7, URZ ;  /* 0x000000071b1b7290 */ /* 0x000fe2000fffe03f */
[----:B------:R-:W-:Y:S01]  /*b280*/  PLOP3.LUT P0, PT, PT, PT, UP0, 0x80, 0x0 ;  /* 0x000000000000781c */ /* 0x000fe20003f0f008 */
[----:B------:R-:W-:Y:S01]  /*b290*/  IMAD.U32 R0, RZ, RZ, UR8 ;  /* 0x00000008ff007e24 */ /* 0x000fe2000f8e00ff */
[----:B------:R-:W-:Y:S01]  /*b2a0*/  R2UR UR8, R2 ;  /* 0x00000000020872ca */ /* 0x000fe200000e0000 */
[----:B------:R-:W-:Y:S01]  /*b2b0*/  UIADD3 UR16, UR32, 0x1e000, URZ ;  /* 0x0001e00020107890 */ /* 0x000fe2000fffe03f */
[----:B------:R-:W-:Y:S01]  /*b2c0*/  LEA.HI.X.SX32 R5, R5, R14, 0x1, P0 ;  /* 0x0000000e05057211 */ /* 0x000fe200000f0eff */
[----:B------:R-:W-:Y:S01]  /*b2d0*/  UIADD3 UR32, UR32, 0x28100, URZ ;  /* 0x0002810020207890 */ /* 0x000fe2000fffe03f */
[C---:B------:R-:W-:Y:S01]  /*b2e0*/  LEA R9, P0, R0.reuse, R9, 0x2 ;  /* 0x0000000900097211 */ /* 0x040fe200078010ff */
[----:B------:R-:W-:Y:S01]  /*b2f0*/  UMOV UR17, UR25 ;  /* 0x0000001900117c82 */ /* 0x000fe20008000000 */
[----:B------:R-:W-:Y:S01]  /*b300*/  UMOV UR19, UR27 ;  /* 0x0000001b00137c82 */ /* 0x000fe20008000000 */
[----:B------:R-:W-:Y:S01]  /*b310*/  UMOV UR33, UR25 ;  /* 0x0000001900217c82 */ /* 0x000fe20008000000 */
[----:B------:R-:W-:-:S02]  /*b320*/  LEA.HI.X R8, R0, R8, R5, 0x2, P0 ;  /* 0x0000000800087211 */ /* 0x000fc400000f1405 */
[----:B------:R-:W-:Y:S02]  /*b330*/  R2UR UR34, R9 ;  /* 0x00000000092272ca */ /* 0x000fe400000e0000 */
[----:B------:R-:W-:Y:S01]  /*b340*/  R2UR UR35, R8 ;  /* 0x00000000082372ca */ /* 0x000fe200000e0000 */
[----:B------:R2:W-:Y:S01]  /*b350*/  UTMALDG.4D [UR24], [UR8], desc[UR30] ;  /* 0x00001e18080075b4 */ /* 0x0005e20008019000 */
[----:B------:R2:W-:Y:S11]  /*b360*/  UTMALDG.4D [UR16], [UR8], desc[UR30] ;  /* 0x00001e10080075b4 */ /* 0x0005f60008019000 */
[----:B------:R2:W-:Y:S02]  /*b370*/  UBLKCP.S.G [UR32], [UR34], UR10 ;  /* 0x00000020220073ba */ /* 0x0005e4000800020a */
[----:B--2---:R-:W-:-:S07]  /*b380*/  IMAD.MOV.U32 R16, RZ, RZ, 0x1 ;  /* 0x00000001ff107424 */ /* 0x004fce00078e00ff */
.L_x_1837:
[----:B------:R-:W1:Y:S01]  /*b390*/  S2R R0, SR_TID.X ;  /* 0x0000000000007919 */ /* 0x000e620000002100 */
[----:B------:R-:W-:Y:S01]  /*b3a0*/  IMAD R3, R16, 0x8, R15 ;  /* 0x0000000810037824 */ /* 0x000fe200078e020f */
[----:B-1----:R-:W-:Y:S02]  /*b3b0*/  LOP3.LUT R2, R0, 0x7f, RZ, 0xc0, !PT ;  /* 0x0000007f00027812 */ /* 0x002fe400078ec0ff */
[----:B------:R-:W-:Y:S02]  /*b3c0*/  SHF.L.U32 R0, R10, 0x1f, RZ ;  /* 0x0000001f0a007819 */ /* 0x000fe400000006ff */
[----:B------:R-:W-:Y:S02]  /*b3d0*/  ISETP.NE.AND P1, PT, R2, RZ, PT ;  /* 0x000000ff0200720c */ /* 0x000fe40003f25270 */
[----:B------:R-:W1:Y:S02]  /*b3e0*/  SYNCS.PHASECHK.TRANS64.TRYWAIT P0, [R3+URZ+0x30840], R0 ;  /* 0x03084000030075a7 */ /* 0x000e64000800017f */
[----:B-1----:R-:W-:Y:S09]  /*b3f0*/  @!P0 BRA `(.L_x_1852) ;  /* 0x0000000800488947 */ /* 0x002ff20003800000 */
.L_x_1871:
[----:B------:R-:W-:Y:S05]  /*b400*/  @P1 BRA `(.L_x_1853) ;  /* 0x0000000000181947 */ /* 0x000fea0003800000 */
[----:B------:R-:W1:Y:S01]  /*b410*/  S2R R2, SR_TID.X ;  /* 0x0000000000027919 */ /* 0x000e620000002100 */
[----:B------:R-:W-:-:S04]  /*b420*/  IMAD.MOV.U32 R0, RZ, RZ, 0x4100 ;  /* 0x00004100ff007424 */ /* 0x000fc800078e00ff */
[----:B------:R1:W-:Y:S02]  /*b430*/  SYNCS.ARRIVE.TRANS64 RZ, [R3+URZ+0x30830], R0 ;  /* 0x0308300003ff79a7 */ /* 0x0003e4000800003f */
[----:B-1----:R-:W-:-:S13]  /*b440*/  LOP3.LUT P0, RZ, R2, 0x1f, RZ, 0xc0, !PT ;  /* 0x0000001f02ff7812 */ /* 0x002fda000780c0ff */
[----:B------:R-:W-:Y:S05]  /*b450*/  @!P0 BRA `(.L_x_1853) ;  /* 0x0000000000048947 */ /* 0x000fea0003800000 */
[----:B------:R-:W-:Y:S01]  /*b460*/  BPT.TRAP 0x1 ;  /* 0x000000040000795c */ /* 0x000fe20000300000 */
.L_x_1853:
[----:B-----5:R-:W-:Y:S01]  /*b470*/  R2UR UR27, R4 ;  /* 0x00000000041b72ca */ /* 0x020fe200000e0000 */
[C-C-:B------:R-:W-:Y:S01]  /*b480*/  IMAD R0, R16.reuse, 0x4000, R15.reuse ;  /* 0x0000400010007824 */ /* 0x140fe200078e020f */
[----:B------:R-:W-:Y:S01]  /*b490*/  R2UR UR17, R11 ;  /* 0x000000000b1172ca */ /* 0x000fe200000e0000 */
[----:B--234-:R-:W-:Y:S01]  /*b4a0*/  IMAD R15, R16, 0x100, R15 ;  /* 0x00000100100f7824 */ /* 0x01cfe200078e020f */
        /* <DEDUP_REMOVED lines=16> */
[----:B------:R-:W-:Y:S02]  /*b5b0*/  ULEA.HI.X.SX32 UR17, UR27, UR17, 0x1, UP0 ;  /* 0x000000111b117291 */ /* 0x000fe400080f0e3f */
[----:B------:R-:W-:Y:S01]  /*b5c0*/  ULEA UR30, UP0, UR18, UR30, 0x2 ;  /* 0x0000001e121e7291 */ /* 0x000fe2000f80103f */
[C---:B------:R-:W-:Y:S01]  /*b5d0*/  ISETP.NE.AND P0, PT, R0.reuse, 0x2, PT ;  /* 0x000000020000780c */ /* 0x040fe20003f05270 */
[----:B------:R-:W-:Y:S02]  /*b5e0*/  UIADD3 UR27, UR27, UR7, URZ ;  /* 0x000000071b1b7290 */ /* 0x000fe4000fffe03f */
[----:B------:R-:W-:Y:S01]  /*b5f0*/  UIADD3 UR24, UR16, 0x20000, URZ ;  /* 0x0002000010187890 */ /* 0x000fe2000fffe03f */
[----:B------:R-:W-:Y:S01]  /*b600*/  SEL R3, RZ, 0x1, P0 ;  /* 0x00000001ff037807 */ /* 0x000fe20000000000 */
[----:B------:R-:W-:Y:S01]  /*b610*/  UIADD3 UR16, UR16, 0x22000, URZ ;  /* 0x0002200010107890 */ /* 0x000fe2000fffe03f */
[----:B------:R-:W-:Y:S01]  /*b620*/  SEL R0, R0, RZ, P0 ;  /* 0x000000ff00007207 */ /* 0x000fe20000000000 */
[----:B------:R-:W-:Y:S01]  /*b630*/  ULEA.HI.X UR31, UR18, UR31, UR17, 0x2, UP0 ;  /* 0x0000001f121f7291 */ /* 0x000fe200080f1411 */
[----:B------:R-:W-:Y:S01]  /*b640*/  LOP3.LUT R10, R10, R3, RZ, 0x3c, !PT ;  /* 0x000000030a0a7212 */ /* 0x000fe200078e3cff */
[----:B------:R-:W-:Y:S01]  /*b650*/  UIADD3 UR34, UR10, 0x28200, URZ ;  /* 0x000282000a227890 */ /* 0x000fe2000fffe03f */
        /* <DEDUP_REMOVED lines=10> */
.L_x_1834:
[----:B------:R-:W-:Y:S05]  /*b700*/  BSYNC B0 ;  /* 0x0000000000007941 */ /* 0x000fea0003800000 */
.L_x_1829:
[----:B------:R-:W-:-:S03]  /*b710*/  UMOV UR8, 0xffffffff ;  /* 0xffffffff00087882 */ /* 0x000fc60000000000 */
[----:B------:R-:W-:Y:S05]  /*b720*/  BRA.DIV UR8, `(.L_x_1854) ;  /* 0x0000000608907947 */ /* 0x000fea000b800000 */
[----:B------:R-:W-:-:S13]  /*b730*/  ELECT P6, URZ, PT ;  /* 0x00000000003f782f */ /* 0x000fda00038c0000 */
.L_x_1874:
[----:B------:R-:W-:Y:S05]  /*b740*/  @!P6 BRA `(.L_x_1709) ;  /* 0x000000000084e947 */ /* 0x000fea0003800000 */
[----:B------:R-:W-:-:S06]  /*b750*/  ULOP3.LUT UR8, UR38, 0x2, URZ, 0xfc, !UPT ;  /* 0x0000000226087892 */ /* 0x000fcc000f8efc3f */
[----:B------:R-:W-:-:S05]  /*b760*/  IMAD.U32 R2, RZ, RZ, UR8 ;  /* 0x00000008ff027e24 */ /* 0x000fca000f8e00ff */
[----:B------:R-:W-:-:S13]  /*b770*/  ISETP.NE.AND P2, PT, R2, 0x3, PT ;  /* 0x000000030200780c */ /* 0x000fda0003f45270 */
[----:B------:R-:W-:Y:S05]  /*b780*/  @!P2 BRA `(.L_x_1855) ;  /* 0x000000000004a947 */ /* 0x000fea0003800000 */
[----:B---3--:R-:W-:Y:S01]  /*b790*/  BPT.TRAP 0x1 ;  /* 0x000000040000795c */ /* 0x008fe20000300000 */
.L_x_1855:
        /* <DEDUP_REMOVED lines=15> */
.L_x_1875:
[----:B------:R-:W2:Y:S02]  /*b890*/  SYNCS.PHASECHK.TRANS64.TRYWAIT P0, [R3+URZ], R2 ;  /* 0x00000002030075a7 */ /* 0x000ea4000800017f */
[----:B--2---:R-:W-:Y:S05]  /*b8a0*/  @!P0 BRA `(.L_x_1857) ;  /* 0x0000000400648947 */ /* 0x004fea0003800000 */
.L_x_1876:
[----:B------:R-:W-:Y:S05]  /*b8b0*/  @!P2 BRA `(.L_x_1858) ;  /* 0x000000000004a947 */ /* 0x000fea0003800000 */
[----:B---3--:R-:W-:Y:S01]  /*b8c0*/  BPT.TRAP 0x1 ;  /* 0x000000040000795c */ /* 0x008fe20000300000 */
.L_x_1858:
[----:B--2---:R-:W-:-:S04]  /*b8d0*/  VIADD R3, R8, 0x30840 ;  /* 0x0003084008037836 */ /* 0x004fc80000000000 */
[----:B------:R-:W-:-:S04]  /*b8e0*/  IMAD R5, R0, 0x8, R3 ;  /* 0x0000000800057824 */ /* 0x000fc800078e0203 */
[----:B------:R-:W2:Y:S02]  /*b8f0*/  SYNCS.PHASECHK.TRANS64.TRYWAIT P0, [R5+URZ], R4 ;  /* 0x00000004050075a7 */ /* 0x000ea4000800017f */
[----:B--2---:R-:W-:Y:S05]  /*b900*/  @!P0 BRA `(.L_x_1859) ;  /* 0x0000000400608947 */ /* 0x004fea0003800000 */
.L_x_1877:
[----:B------:R-:W-:-:S07]  /*b910*/  IMAD R3, R6, 0x8, R3 ;  /* 0x0000000806037824 */ /* 0x000fce00078e0203 */
.L_x_1860:
[----:B----4-:R4:W1:Y:S02]  /*b920*/  SYNCS.PHASECHK.TRANS64.TRYWAIT P0, [R3+URZ], R2 ;  /* 0x00000002030075a7 */ /* 0x010864000800017f */
[----:B-1----:R-:W-:Y:S05]  /*b930*/  @!P0 NANOSLEEP.SYNCS 0x989680 ;  /* 0x009896800000895d */ /* 0x002fea0003900000 */
[----:B------:R-:W1:Y:S02]  /*b940*/  @!P0 SYNCS.PHASECHK.TRANS64 P0, [R3+URZ], R2 ;  /* 0x00000002030085a7 */ /* 0x000e64000800007f */
[----:B-1----:R-:W-:Y:S05]  /*b950*/  @!P0 BRA `(.L_x_1860) ;  /* 0xfffffffc00f08947 */ /* 0x002fea000383ffff */
.L_x_1709:
[----:B---3--:R-:W-:Y:S05]  /*b960*/  BSYNC B6 ;  /* 0x0000000000067941 */ /* 0x008fea0003800000 */
.L_x_1703:
[----:B------:R-:W-:Y:S05]  /*b970*/  EXIT ;  /* 0x000000000000794d */ /* 0x000fea0003800000 */
.L_x_1720:
[----:B------:R-:W-:Y:S02]  /*b980*/  IMAD.MOV.U32 R12, RZ, RZ, RZ ;  /* 0x000000ffff0c7224 */ /* 0x000fe400078e00ff */
[----:B------:R-:W-:Y:S02]  /*b990*/  IMAD.MOV.U32 R11, RZ, RZ, 0x1f ;  /* 0x0000001fff0b7424 */ /* 0x000fe400078e00ff */
[----:B------:R-:W-:-:S07]  /*b9a0*/  IMAD.MOV.U32 R15, RZ, RZ, -0x1 ;  /* 0xffffffffff0f7424 */ /* 0x000fce00078e00ff */
[----:B------:R-:W-:Y:S05]  /*b9b0*/  WARPSYNC.COLLECTIVE R15, `(.L_x_1861) ;  /* 0x000000000f087348 */ /* 0x000fea0003c00000 */
[----:B------:R1:W2:Y:S02]  /*b9c0*/  SHFL.IDX P6, R14, R13, R12, R11 ;  /* 0x0000000c0d0e7389 */ /* 0x0002a400000c000b */
[----:B-12---:R-:W-:Y:S01]  /*b9d0*/  ENDCOLLECTIVE ;  /* 0x000000000000791b */ /* 0x006fe20003800000 */
.L_x_1861:
[----:B------:R-:W-:Y:S05]  /*b9e0*/  BRA `(.L_x_1862) ;  /* 0xffffff5c00187947 */ /* 0x000fea000383ffff */
.L_x_1722:
[----:B--2---:R2:W3:Y:S02]  /*b9f0*/  SYNCS.PHASECHK.TRANS64.TRYWAIT P0, [R231+URZ+0x30800], R8 ;  /* 0x03080008e70075a7 */ /* 0x0044e4000800017f */
[----:B---3--:R-:W-:Y:S05]  /*ba00*/  @!P0 NANOSLEEP.SYNCS 0x989680 ;  /* 0x009896800000895d */ /* 0x008fea0003900000 */
[----:B------:R-:W3:Y:S02]  /*ba10*/  @!P0 SYNCS.PHASECHK.TRANS64 P0, [R231+URZ+0x30800], R8 ;  /* 0x03080008e70085a7 */ /* 0x000ee4000800007f */
[----:B---3--:R-:W-:Y:S05]  /*ba20*/  @!P0 BRA `(.L_x_1722) ;  /* 0xfffffffc00f08947 */ /* 0x008fea000383ffff */
[----:B------:R-:W-:Y:S05]  /*ba30*/  BRA `(.L_x_1721) ;  /* 0xffffff5c00607947 */ /* 0x000fea000383ffff */
.L_x_1726:
[----:B---3--:R3:W4:Y:S02]  /*ba40*/  SYNCS.PHASECHK.TRANS64.TRYWAIT P0, [R0+URZ+0x30810], R7 ;  /* 0x03081007000075a7 */ /* 0x008724000800017f */
[----:B----4-:R-:W-:Y:S05]  /*ba50*/  @!P0 NANOSLEEP.SYNCS 0x989680 ;  /* 0x009896800000895d */ /* 0x010fea0003900000 */
[----:B------:R-:W4:Y:S02]  /*ba60*/  @!P0 SYNCS.PHASECHK.TRANS64 P0, [R0+URZ+0x30810], R7 ;  /* 0x03081007000085a7 */ /* 0x000f24000800007f */
[----:B----4-:R-:W-:Y:S05]  /*ba70*/  @!P0 BRA `(.L_x_1726) ;  /* 0xfffffffc00f08947 */ /* 0x010fea000383ffff */
[----:B------:R-:W-:Y:S05]  /*ba80*/  BRA `(.L_x_1725) ;  /* 0xffffff6000f47947 */ /* 0x000fea000383ffff */
.L_x_1730:
[----:B------:R1:W1:Y:S02]  /*ba90*/  SYNCS.PHASECHK.TRANS64.TRYWAIT P0, [R0+URZ+0x30830], R7 ;  /* 0x03083007000075a7 */ /* 0x000264000800017f */
[----:B-1----:R-:W-:Y:S05]  /*baa0*/  @!P0 NANOSLEEP.SYNCS 0x989680 ;  /* 0x009896800000895d */ /* 0x002fea0003900000 */
[----:B------:R-:W1:Y:S02]  /*bab0*/  @!P0 SYNCS.PHASECHK.TRANS64 P0, [R0+URZ+0x30830], R7 ;  /* 0x03083007000085a7 */ /* 0x000e64000800007f */
[----:B-1----:R-:W-:Y:S05]  /*bac0*/  @!P0 BRA `(.L_x_1730) ;  /* 0xfffffffc00f08947 */ /* 0x002fea000383ffff */
[----:B------:R-:W-:Y:S05]  /*bad0*/  BRA `(.L_x_1729) ;  /* 0xffffff68004c7947 */ /* 0x000fea000383ffff */
.L_x_1835:
[----:B-1----:R1:W2:Y:S02]  /*bae0*/  SYNCS.PHASECHK.TRANS64.TRYWAIT P0, [R15+URZ+0x30820], R0 ;  /* 0x030820000f0075a7 */ /* 0x0022a4000800017f */
[----:B--2---:R-:W-:Y:S05]  /*baf0*/  @!P0 NANOSLEEP.SYNCS 0x989680 ;  /* 0x009896800000895d */ /* 0x004fea0003900000 */
[----:B------:R-:W2:Y:S02]  /*bb00*/  @!P0 SYNCS.PHASECHK.TRANS64 P0, [R15+URZ+0x30820], R0 ;  /* 0x030820000f0085a7 */ /* 0x000ea4000800007f */
[----:B--2---:R-:W-:Y:S05]  /*bb10*/  @!P0 BRA `(.L_x_1835) ;  /* 0xfffffffc00f08947 */ /* 0x004fea000383ffff */
[----:B------:R-:W-:Y:S05]  /*bb20*/  BRA `(.L_x_1863) ;  /* 0xffffffe000287947 */ /* 0x000fea000383ffff */
.L_x_1839:
[----:B--2---:R2:W3:Y:S02]  /*bb30*/  SYNCS.PHASECHK.TRANS64.TRYWAIT P1, [R15+URZ+0x30840], R18 ;  /* 0x030840120f0075a7 */ /* 0x0044e4000802017f */
[----:B---3--:R-:W-:Y:S05]  /*bb40*/  @!P1 NANOSLEEP.SYNCS 0x989680 ;  /* 0x009896800000995d */ /* 0x008fea0003900000 */
[----:B------:R-:W3:Y:S02]  /*bb50*/  @!P1 SYNCS.PHASECHK.TRANS64 P1, [R15+URZ+0x30840], R18 ;  /* 0x030840120f0095a7 */ /* 0x000ee4000802007f */
[----:B---3--:R-:W-:Y:S05]  /*bb60*/  @!P1 BRA `(.L_x_1839) ;  /* 0xfffffffc00f09947 */ /* 0x008fea000383ffff */
[----:B------:R-:W-:Y:S05]  /*bb70*/  BRA `(.L_x_1864) ;  /* 0xffffffe400e07947 */ /* 0x000fea000383ffff */
.L_x_1841:
[----:B-1----:R1:W3:Y:S02]  /*bb80*/  SYNCS.PHASECHK.TRANS64.TRYWAIT P1, [R15+URZ+0x30828], R18 ;  /* 0x030828120f0075a7 */ /* 0x0022e4000802017f */
[----:B---3--:R-:W-:Y:S05]  /*bb90*/  @!P1 NANOSLEEP.SYNCS 0x989680 ;  /* 0x009896800000995d */ /* 0x008fea0003900000 */
[----:B------:R-:W3:Y:S02]  /*bba0*/  @!P1 SYNCS.PHASECHK.TRANS64 P1, [R15+URZ+0x30828], R18 ;  /* 0x030828120f0095a7 */ /* 0x000ee4000802007f */
[----:B---3--:R-:W-:Y:S05]  /*bbb0*/  @!P1 BRA `(.L_x_1841) ;  /* 0xfffffffc00f09947 */ /* 0x008fea000383ffff */
[----:B------:R-:W-:Y:S05]  /*bbc0*/  BRA `(.L_x_1865) ;  /* 0xffffffe800807947 */ /* 0x000fea000383ffff */
.L_x_1843:
[----:B---3--:R3:W4:Y:S02]  /*bbd0*/  SYNCS.PHASECHK.TRANS64.TRYWAIT P1, [R15+URZ+0x30848], R18 ;  /* 0x030848120f0075a7 */ /* 0x008724000802017f */
[----:B----4-:R-:W-:Y:S05]  /*bbe0*/  @!P1 NANOSLEEP.SYNCS 0x989680 ;  /* 0x009896800000995d */ /* 0x010fea0003900000 */
[----:B------:R-:W4:Y:S02]  /*bbf0*/  @!P1 SYNCS.PHASECHK.TRANS64 P1, [R15+URZ+0x30848], R18 ;  /* 0x030848120f0095a7 */ /* 0x000f24000802007f */
[----:B----4-:R-:W-:Y:S05]  /*bc00*/  @!P1 BRA `(.L_x_1843) ;  /* 0xfffffffc00f09947 */ /* 0x010fea000383ffff */
[----:B------:R-:W-:Y:S05]  /*bc10*/  BRA `(.L_x_1866) ;  /* 0xffffffec00207947 */ /* 0x000fea000383ffff */
.L_x_1845:
[----:B------:R-:W-:-:S07]  /*bc20*/  SHF.L.U32 R4, R10, 0x1f, RZ ;  /* 0x0000001f0a047819 */ /* 0x000fce00000006ff */
.L_x_1867:
[----:B----4-:R4:W1:Y:S02]  /*bc30*/  SYNCS.PHASECHK.TRANS64.TRYWAIT P1, [R15+URZ+0x30820], R4 ;  /* 0x030820040f0075a7 */ /* 0x010864000802017f */
[----:B-1----:R-:W-:Y:S05]  /*bc40*/  @!P1 NANOSLEEP.SYNCS 0x989680 ;  /* 0x009896800000995d */ /* 0x002fea0003900000 */
[----:B------:R-:W1:Y:S02]  /*bc50*/  @!P1 SYNCS.PHASECHK.TRANS64 P1, [R15+URZ+0x30820], R4 ;  /* 0x030820040f0095a7 */ /* 0x000e64000802007f */
[----:B-1----:R-:W-:Y:S05]  /*bc60*/  @!P1 BRA `(.L_x_1867) ;  /* 0xfffffffc00f09947 */ /* 0x002fea000383ffff */
[----:B------:R-:W-:Y:S05]  /*bc70*/  BRA `(.L_x_1868) ;  /* 0xffffffec00a47947 */ /* 0x000fea000383ffff */
.L_x_1848:
[----:B----4-:R4:W1:Y:S02]  /*bc80*/  SYNCS.PHASECHK.TRANS64.TRYWAIT P1, [R15+URZ+0x30840], R12 ;  /* 0x0308400c0f0075a7 */ /* 0x010864000802017f */
[----:B-1----:R-:W-:Y:S05]  /*bc90*/  @!P1 NANOSLEEP.SYNCS 0x989680 ;  /* 0x009896800000995d */ /* 0x002fea0003900000 */
[----:B------:R-:W1:Y:S02]  /*bca0*/  @!P1 SYNCS.PHASECHK.TRANS64 P1, [R15+URZ+0x30840], R12 ;  /* 0x0308400c0f0095a7 */ /* 0x000e64000802007f */
[----:B-1----:R-:W-:Y:S05]  /*bcb0*/  @!P1 BRA `(.L_x_1848) ;  /* 0xfffffffc00f09947 */ /* 0x002fea000383ffff */
[----:B------:R-:W-:Y:S05]  /*bcc0*/  BRA `(.L_x_1869) ;  /* 0xfffffff000607947 */ /* 0x000fea000383ffff */
.L_x_1850:
[----:B-1----:R1:W2:Y:S02]  /*bcd0*/  SYNCS.PHASECHK.TRANS64.TRYWAIT P1, [R15+URZ+0x30828], R12 ;  /* 0x0308280c0f0075a7 */ /* 0x0022a4000802017f */
[----:B--2---:R-:W-:Y:S05]  /*bce0*/  @!P1 NANOSLEEP.SYNCS 0x989680 ;  /* 0x009896800000995d */ /* 0x004fea0003900000 */
[----:B------:R-:W2:Y:S02]  /*bcf0*/  @!P1 SYNCS.PHASECHK.TRANS64 P1, [R15+URZ+0x30828], R12 ;  /* 0x0308280c0f0095a7 */ /* 0x000ea4000802007f */
[----:B--2---:R-:W-:Y:S05]  /*bd00*/  @!P1 BRA `(.L_x_1850) ;  /* 0xfffffffc00f09947 */ /* 0x004fea000383ffff */
[----:B------:R-:W-:Y:S05]  /*bd10*/  BRA `(.L_x_1870) ;  /* 0xfffffff000f47947 */ /* 0x000fea000383ffff */
.L_x_1852:
[----:B------:R1:W1:Y:S02]  /*bd20*/  SYNCS.PHASECHK.TRANS64.TRYWAIT P0, [R3+URZ+0x30840], R0 ;  /* 0x03084000030075a7 */ /* 0x000264000800017f */
[----:B-1----:R-:W-:Y:S05]  /*bd30*/  @!P0 NANOSLEEP.SYNCS 0x989680 ;  /* 0x009896800000895d */ /* 0x002fea0003900000 */
[----:B------:R-:W1:Y:S02]  /*bd40*/  @!P0 SYNCS.PHASECHK.TRANS64 P0, [R3+URZ+0x30840], R0 ;  /* 0x03084000030085a7 */ /* 0x000e64000800007f */
[----:B-1----:R-:W-:Y:S05]  /*bd50*/  @!P0 BRA `(.L_x_1852) ;  /* 0xfffffffc00f08947 */ /* 0x002fea000383ffff */
[----:B------:R-:W-:Y:S05]  /*bd60*/  BRA `(.L_x_1871) ;  /* 0xfffffff400a47947 */ /* 0x000fea000383ffff */
.L_x_1854:
[----:B------:R-:W-:Y:S01]  /*bd70*/  BSSY B0, `(.L_x_1872) ;  /* 0x0000006000007945 */ /* 0x000fe20003800000 */
[----:B------:R-:W-:-:S07]  /*bd80*/  IMAD.MOV.U32 R15, RZ, RZ, -0x1 ;  /* 0xffffffffff0f7424 */ /* 0x000fce00078e00ff */
[----:B---3--:R-:W-:Y:S05]  /*bd90*/  WARPSYNC.COLLECTIVE R15, `(.L_x_1873) ;  /* 0x000000000f0c7348 */ /* 0x008fea0003c00000 */
[----:B------:R-:W-:Y:S02]  /*bda0*/  ELECT P6, UR62, PT ;  /* 0x00000000003e782f */ /* 0x000fe400038c0000 */
[----:B------:R-:W-:Y:S01]  /*bdb0*/  MOV R14, UR62 ;  /* 0x0000003e000e7c02 */ /* 0x000fe20008000f00 */
[----:B---3--:R-:W-:Y:S10]  /*bdc0*/  ENDCOLLECTIVE ;  /* 0x000000000000791b */ /* 0x008ff40003800000 */
.L_x_1873:
[----:B------:R-:W-:Y:S05]  /*bdd0*/  BSYNC B0 ;  /* 0x0000000000007941 */ /* 0x000fea0003800000 */
.L_x_1872:
[----:B------:R-:W-:Y:S05]  /*bde0*/  BRA `(.L_x_1874) ;  /* 0xfffffff800547947 */ /* 0x000fea000383ffff */
.L_x_1856:
[----:B-1----:R1:W2:Y:S02]  /*bdf0*/  SYNCS.PHASECHK.TRANS64.TRYWAIT P0, [R7+URZ], R4 ;  /* 0x00000004070075a7 */ /* 0x0022a4000800017f */
[----:B--2---:R-:W-:Y:S05]  /*be00*/  @!P0 NANOSLEEP.SYNCS 0x989680 ;  /* 0x009896800000895d */ /* 0x004fea0003900000 */
[----:B------:R-:W2:Y:S02]  /*be10*/  @!P0 SYNCS.PHASECHK.TRANS64 P0, [R7+URZ], R4 ;  /* 0x00000004070085a7 */ /* 0x000ea4000800007f */
[----:B--2---:R-:W-:Y:S05]  /*be20*/  @!P0 BRA `(.L_x_1856) ;  /* 0xfffffffc00f08947 */ /* 0x004fea000383ffff */
[----:B------:R-:W-:Y:S05]  /*be30*/  BRA `(.L_x_1875) ;  /* 0xfffffff800947947 */ /* 0x000fea000383ffff */
.L_x_1857:
[----:B--2---:R2:W4:Y:S02]  /*be40*/  SYNCS.PHASECHK.TRANS64.TRYWAIT P0, [R3+URZ], R2 ;  /* 0x00000002030075a7 */ /* 0x004524000800017f */
[----:B----4-:R-:W-:Y:S05]  /*be50*/  @!P0 NANOSLEEP.SYNCS 0x989680 ;  /* 0x009896800000895d */ /* 0x010fea0003900000 */
[----:B------:R-:W4:Y:S02]  /*be60*/  @!P0 SYNCS.PHASECHK.TRANS64 P0, [R3+URZ], R2 ;  /* 0x00000002030085a7 */ /* 0x000f24000800007f */
[----:B----4-:R-:W-:Y:S05]  /*be70*/  @!P0 BRA `(.L_x_1857) ;  /* 0xfffffffc00f08947 */ /* 0x010fea000383ffff */
[----:B------:R-:W-:Y:S05]  /*be80*/  BRA `(.L_x_1876) ;  /* 0xfffffff800887947 */ /* 0x000fea000383ffff */
.L_x_1859:
[----:B--2---:R2:W4:Y:S02]  /*be90*/  SYNCS.PHASECHK.TRANS64.TRYWAIT P0, [R5+URZ], R4 ;  /* 0x00000004050075a7 */ /* 0x004524000800017f */
[----:B----4-:R-:W-:Y:S05]  /*bea0*/  @!P0 NANOSLEEP.SYNCS 0x989680 ;  /* 0x009896800000895d */ /* 0x010fea0003900000 */
[----:B------:R-:W4:Y:S02]  /*beb0*/  @!P0 SYNCS.PHASECHK.TRANS64 P0, [R5+URZ], R4 ;  /* 0x00000004050085a7 */ /* 0x000f24000800007f */
[----:B----4-:R-:W-:Y:S05]  /*bec0*/  @!P0 BRA `(.L_x_1859) ;  /* 0xfffffffc00f08947 */ /* 0x010fea000383ffff */
[----:B------:R-:W-:Y:S05]  /*bed0*/  BRA `(.L_x_1877) ;  /* 0xfffffff8008c7947 */ /* 0x000fea000383ffff */
.L_x_1878:
        /* <DEDUP_REMOVED lines=10> */
.L_x_3697:


//--------------------- .text._ZN7cutlass13device_kernelIN5flash11enable_sm90INS1_16FlashAttnBwdSm90INS1_25CollectiveMainloopBwdSm90ILi2ELi2ELi2EN4cute5tupleIJNS5_1CILi1EEES8_S8_EEENS6_IJNS7_ILi64EEENS7_ILi128EEESB_EEENS_10bfloat16_tEfNS_4arch4Sm90ELb0ELb1ELb0ELb1ELb1ELb1ELb0ELb0ELi2ELi1ELi2ELi1ELb0EEENS1_21CollectiveEpilogueBwdISC_SD_SF_Li256ELb1ELb0ELi1EEENS1_19SingleTileSchedulerILb1ELb0ELb0ELi128EEEEEEEEEvNT_6ParamsE --------------------------
	.section	.text._ZN7cutlass13device_kernelIN5flash11enable_sm90INS1_16FlashAttnBwdSm90INS1_25CollectiveMainloopBwdSm90ILi2ELi2ELi2EN4cute5tupleIJNS5_1CILi1EEES8_S8_EEENS6_IJNS7_ILi64EEENS7_ILi128EEESB_EEENS_10bfloat16_tEfNS_4arch4Sm90ELb0ELb1ELb0ELb1ELb1ELb1ELb0ELb0ELi2ELi1ELi2ELi1ELb0EEENS1_21CollectiveEpilogueBwdISC_SD_SF_Li256ELb1ELb0ELi1EEENS1_19SingleTileSchedulerILb1ELb0ELb0ELi128EEEEEEEEEvNT_6ParamsE,"ax",@progbits
	.align	128
.text._ZN7cutlass13device_kernelIN5flash11enable_sm90INS1_16FlashAttnBwdSm90INS1_25CollectiveMainloopBwdSm90ILi2ELi2ELi2EN4cute5tupleIJNS5_1CILi1EEES8_S8_EEENS6_IJNS7_ILi64EEENS7_ILi128EEESB_EEENS_10bfloat16_tEfNS_4arch4Sm90ELb0ELb1ELb0ELb1ELb1ELb1ELb0ELb0ELi2ELi1ELi2ELi1ELb0EEENS1_21CollectiveEpilogueBwdISC_SD_SF_Li256ELb1ELb0ELi1EEENS1_19SingleTileSchedulerILb1ELb0ELb0ELi128EEEEEEEEEvNT_6ParamsE:
        .type           _ZN7cutlass13device_kernelIN5flash11enable_sm90INS1_16FlashAttnBwdSm90INS1_25CollectiveMainloopBwdSm90ILi2ELi2ELi2EN4cute5tupleIJNS5_1CILi1EEES8_S8_EEENS6_IJNS7_ILi64EEENS7_ILi128EEESB_EEENS_10bfloat16_tEfNS_4arch4Sm90ELb0ELb1ELb0ELb1ELb1ELb1ELb0ELb0ELi2ELi1ELi2ELi1ELb0EEENS1_21CollectiveEpilogueBwdISC_SD_SF_Li256ELb1ELb0ELi1EEENS1_19SingleTileSchedulerILb1ELb0ELb0ELi128EEEEEEEEEvNT_6ParamsE,@function
        .size           _ZN7cutlass13device_kernelIN5flash11enable_sm90INS1_16FlashAttnBwdSm90INS1_25CollectiveMainloopBwdSm90ILi2ELi2ELi2EN4cute5tupleIJNS5_1CILi1EEES8_S8_EEENS6_IJNS7_ILi64EEENS7_ILi128EEESB_EEENS_10bfloat16_tEfNS_4arch4Sm90ELb0ELb1ELb0ELb1ELb1ELb1ELb0ELb0ELi2ELi1ELi2ELi1ELb0EEENS1_21CollectiveEpilogueBwdISC_SD_SF_Li256ELb1ELb0ELi1EEENS1_19SingleTileSchedulerILb1ELb0ELb0ELi128EEEEEEEEEvNT_6ParamsE,(.L_x_3698 - _ZN7cutlass13device_kernelIN5flash11enable_sm90INS1_16FlashAttnBwdSm90INS1_25CollectiveMainloopBwdSm90ILi2ELi2ELi2EN4cute5tupleIJNS5_1CILi1EEES8_S8_EEENS6_IJNS7_ILi64EEENS7_ILi128EEESB_EEENS_10bfloat16_tEfNS_4arch4Sm90ELb0ELb1ELb0ELb1ELb1ELb1ELb0ELb0ELi2ELi1ELi2ELi1ELb0EEENS1_21CollectiveEpilogueBwdISC_SD_SF_Li256ELb1ELb0ELi1EEENS1_19SingleTileSchedulerILb1ELb0ELb0ELi128EEEEEEEEEvNT_6ParamsE)
        .other          _ZN7cutlass13device_kernelIN5flash11enable_sm90INS1_16FlashAttnBwdSm90INS1_25CollectiveMainloopBwdSm90ILi2ELi2ELi2EN4cute5tupleIJNS5_1CILi1EEES8_S8_EEENS6_IJNS7_ILi64EEENS7_ILi128EEESB_EEENS_10bfloat16_tEfNS_4arch4Sm90ELb0ELb1ELb0ELb1ELb1ELb1ELb0ELb0ELi2ELi1ELi2ELi1ELb0EEENS1_21CollectiveEpilogueBwdISC_SD_SF_Li256ELb1ELb0ELi1EEENS1_19SingleTileSchedulerILb1ELb0ELb0ELi128EEEEEEEEEvNT_6ParamsE,@"STO_CUDA_ENTRY STV_DEFAULT"
_ZN7cutlass13device_kernelIN5flash11enable_sm90INS1_16FlashAttnBwdSm90INS1_25CollectiveMainloopBwdSm90ILi2ELi2ELi2EN4cute5tupleIJNS5_1CILi1EEES8_S8_EEENS6_IJNS7_ILi64EEENS7_ILi128EEESB_EEENS_10bfloat16_tEfNS_4arch4Sm90ELb0ELb1ELb0ELb1ELb1ELb1ELb0ELb0ELi2ELi1ELi2ELi1ELb0EEENS1_21CollectiveEpilogueBwdISC_SD_SF_Li256ELb1ELb0ELi1EEENS1_19SingleTileSchedulerILb1ELb0ELb0ELi128EEEEEEEEEvNT_6ParamsE:
        /* <DEDUP_REMOVED lines=24> */
.L_x_1880:
[----:B------:R-:W-:Y:S05]  /*0180*/  BSYNC B0 ;  /* 0x0000000000007941 */ /* 0x000fea0003800000 */
.L_x_1879:
        /* <DEDUP_REMOVED lines=37> */
.L_x_1881:
        /* <DEDUP_REMOVED lines=22> */
.L_x_1882:
[----:B------:R-:W-:Y:S01]  /*0540*/  PLOP3.LUT P0, PT, PT, PT, UP0, 0x80, 0x0 ;  /* 0x000000000000781c */ /* 0x000fe20003f0f008 */
[----:B------:R-:W-:Y:S01]  /*0550*/  NOP ;  /* 0x0000000000007918 */ /* 0x000fe20000000000 */
[----:B------:R-:W-:Y:S01]  /*0560*/  ULDC.64 UR46, c[0x0][0x208] ;  /* 0x00008200002e7ab9 */ /* 0x000fe20000000a00 */
[----:B------:R-:W-:Y:S01]  /*0570*/  BSSY B6, `(.L_x_1883) ;  /* 0x0000c30000067945 */ /* 0x000fe20003800000 */
[----:B-12-4-:R-:W-:Y:S09]  /*0580*/  BAR.SYNC.DEFER_BLOCKING 0x0 ;  /* 0x0000000000007b1d */ /* 0x016ff20000010000 */
[----:B------:R-:W-:Y:S05]  /*0590*/  @!P0 BRA `(.L_x_1884) ;  /* 0x0000007800188947 */ /* 0x000fea0003800000 */
.L_x_1885:
        /* <DEDUP_REMOVED lines=24> */
.L_x_1886:
        /* <DEDUP_REMOVED lines=14> */
.L_x_1888:
[----:B------:R-:W-:-:S05]  /*0800*/  ULDC UR4, c[0x0][0x8bc] ;  /* 0x00022f0000047ab9 */ /* 0x000fca0000000800 */
.L_x_1887:
        /* <DEDUP_REMOVED lines=17> */
.L_x_1890:
        /* <DEDUP_REMOVED lines=14> */
.L_x_1891:
        /* <DEDUP_REMOVED lines=11> */
.L_x_1892:
        /* <DEDUP_REMOVED lines=13> */
.L_x_1893:
        /* <DEDUP_REMOVED lines=84> */
.L_x_1894:
        /* <DEDUP_REMOVED lines=29> */
.L_x_1897:
        /* <DEDUP_REMOVED lines=15> */
.L_x_1896:
        /* <DEDUP_REMOVED lines=22> */
.L_x_1899:
        /* <DEDUP_REMOVED lines=15> */
.L_x_1898:
        /* <DEDUP_REMOVED lines=8> */
.L_x_2070:
        /* <DEDUP_REMOVED lines=23> */
.L_x_1901:
        /* <DEDUP_REMOVED lines=95> */
.L_x_1913:
[----:B------:R-:W-:-:S13]  /*1db0*/  ISETP.NE.AND P6, PT, R235, 0x3, PT ;  /* 0x00000003eb00780c */ /* 0x000fda0003fc5270 */
[----:B------:R-:W-:Y:S05]  /*1dc0*/  @!P6 BRA `(.L_x_1903) ;  /* 0x000000000004e947 */ /* 0x000fea0003800000 */
[----:B------:R-:W-:Y:S01]  /*1dd0*/  BPT.TRAP 0x1 ;  /* 0x000000040000795c */ /* 0x000fe20000300000 */
.L_x_1903:
[----:B------:R-:W-:Y:S01]  /*1de0*/  IMAD R0, R4, 0x8, R231 ;  /* 0x0000000804007824 */ /* 0x000fe200078e02e7 */
[----:B------:R-:W-:-:S04]  /*1df0*/  SHF.L.U32 R7, R226, 0x1f, RZ ;  /* 0x0000001fe2077819 */ /* 0x000fc800000006ff */
[----:B------:R2:W3:Y:S01]  /*1e00*/  SYNCS.PHASECHK.TRANS64.TRYWAIT P0, [R0+URZ+0x30810], R7 ;  /* 0x03081007000075a7 */ /* 0x0004e2000800017f */
[----:B------:R-:W-:Y:S05]  /*1e10*/  @!P6 BRA `(.L_x_1904) ;  /* 0x000000000004e947 */ /* 0x000fea0003800000 */
[----:B------:R-:W-:Y:S01]  /*1e20*/  BPT.TRAP 0x1 ;  /* 0x000000040000795c */ /* 0x000fe20000300000 */
.L_x_1904:
[----:B---3--:R-:W-:Y:S05]  /*1e30*/  @P0 BRA `(.L_x_1905) ;  /* 0x0000000000080947 */ /* 0x008fea0003800000 */
[----:B------:R-:W3:Y:S02]  /*1e40*/  SYNCS.PHASECHK.TRANS64.TRYWAIT P0, [R0+URZ+0x30810], R7 ;  /* 0x03081007000075a7 */ /* 0x000ee4000800017f */
[----:B---3--:R-:W-:Y:S05]  /*1e50*/  @!P0 BRA `(.L_x_1906) ;  /* 0x000000a800bc8947 */ /* 0x008fea0003800000 */
.L_x_1905:
        /* <DEDUP_REMOVED lines=81> */
.L_x_1907:
[----:B------:R1:W1:Y:S01]  /*2370*/  SYNCS.PHASECHK.TRANS64.TRYWAIT P0, [R0+URZ+0x30830], R7 ;  /* 0x03083007000075a7 */ /* 0x000262000800017f */
[----:B------:R-:W-:Y:S05]  /*2380*/  @!P6 BRA `(.L_x_1908) ;  /* 0x000000000004e947 */ /* 0x000fea0003800000 */
[----:B------:R-:W-:Y:S01]  /*2390*/  BPT.TRAP 0x1 ;  /* 0x000000040000795c */ /* 0x000fe20000300000 */
.L_x_1908:
[----:B------:R-:W-:-:S05]  /*23a0*/  VIADD R5, R231, 0x20000 ;  /* 0x00020000e7057836 */ /* 0x000fca0000000000 */
[----:B------:R-:W-:-:S04]  /*23b0*/  SHF.R.U32.HI R5, RZ, 0x4, R5 ;  /* 0x00000004ff057819 */ /* 0x000fc80000011605 */
[----:B------:R-:W-:-:S04]  /*23c0*/  LOP3.LUT R234, R5, 0x3fff, RZ, 0xc0, !PT ;  /* 0x00003fff05ea7812 */ /* 0x000fc800078ec0ff */
[----:B------:R-:W-:Y:S01]  /*23d0*/  LOP3.LUT R5, R234, 0x10000, RZ, 0xfc, !PT ;  /* 0x00010000ea057812 */ /* 0x000fe200078efcff */
[----:B-1----:R-:W-:Y:S06]  /*23e0*/  @P0 BRA `(.L_x_1909) ;  /* 0x0000000000080947 */ /* 0x002fec0003800000 */
[----:B------:R-:W1:Y:S02]  /*23f0*/  SYNCS.PHASECHK.TRANS64.TRYWAIT P0, [R0+URZ+0x30830], R7 ;  /* 0x03083007000075a7 */ /* 0x000e64000800017f */
[----:B-1----:R-:W-:Y:S05]  /*2400*/  @!P0 BRA `(.L_x_1910) ;  /* 0x000000a400648947 */ /* 0x002fea0003800000 */
.L_x_1909:
        /* <DEDUP_REMOVED lines=445> */
.L_x_1911:
        /* <DEDUP_REMOVED lines=49> */
.L_x_1912:
        /* <DEDUP_REMOVED lines=78> */
.L_x_1895:
        /* <DEDUP_REMOVED lines=164> */
.L_x_1915:
        /* <DEDUP_REMOVED lines=57> */
.L_x_1917:
[----:B------:R-:W-:Y:S05]  /*55a0*/  BSYNC B0 ;  /* 0x0000000000007941 */ /* 0x000fea0003800000 */
.L_x_1916:
        /* <DEDUP_REMOVED lines=15> */
.L_x_1919:
[----:B------:R-:W-:Y:S05]  /*56a0*/  BSYNC B0 ;  /* 0x0000000000007941 */ /* 0x000fea0003800000 */
.L_x_1918:
        /* <DEDUP_REMOVED lines=18> */
.L_x_1921:
[----:B------:R-:W-:Y:S05]  /*57d0*/  BSYNC B0 ;  /* 0x0000000000007941 */ /* 0x000fea0003800000 */
.L_x_1920:
        /* <DEDUP_REMOVED lines=17> */
.L_x_1923:
[----:B------:R-:W-:Y:S05]  /*58f0*/  BSYNC B0 ;  /* 0x0000000000007941 */ /* 0x000fea0003800000 */
.L_x_1922:
        /* <DEDUP_REMOVED lines=18> */
.L_x_1925:
[----:B------:R-:W-:Y:S05]  /*5a20*/  BSYNC B0 ;  /* 0x0000000000007941 */ /* 0x000fea0003800000 */
.L_x_1924:
        /* <DEDUP_REMOVED lines=18> */
.L_x_1927:
[----:B------:R-:W-:Y:S05]  /*5b50*/  BSYNC B0 ;  /* 0x0000000000007941 */ /* 0x000fea0003800000 */
.L_x_1926:
        /* <DEDUP_REMOVED lines=19> */
.L_x_1929:
[----:B------:R-:W-:Y:S05]  /*5c90*/  BSYNC B0 ;  /* 0x0000000000007941 */ /* 0x000fea0003800000 */
.L_x_1928:
        /* <DEDUP_REMOVED lines=21> */
.L_x_1931:
[----:B------:R-:W-:Y:S05]  /*5df0*/  BSYNC B0 ;  /* 0x0000000000007941 */ /* 0x000fea0003800000 */
.L_x_1930:
        /* <DEDUP_REMOVED lines=34> */
.L_x_1933:
[----:B------:R-:W-:Y:S05]  /*6020*/  BSYNC B0 ;  /* 0x0000000000007941 */ /* 0x000fea0003800000 */
.L_x_1932:
        /* <DEDUP_REMOVED lines=17> */
.L_x_1935:
[----:B------:R-:W-:Y:S05]  /*6140*/  BSYNC B0 ;  /* 0x0000000000007941 */ /* 0x000fea0003800000 */
.L_x_1934:
        /* <DEDUP_REMOVED lines=15> */
.L_x_1937:
[----:B------:R-:W-:Y:S05]  /*6240*/  BSYNC B0 ;  /* 0x0000000000007941 */ /* 0x000fea0003800000 */
.L_x_1936:
        /* <DEDUP_REMOVED lines=15> */
.L_x_1939:
[----:B------:R-:W-:Y:S05]  /*6340*/  BSYNC B0 ;  /* 0x0000000000007941 */ /* 0x000fea0003800000 */
.L_x_1938:
        /* <DEDUP_REMOVED lines=15> */
.L_x_1941:
[----:B------:R-:W-:Y:S05]  /*6440*/  BSYNC B0 ;  /* 0x0000000000007941 */ /* 0x000fea0003800000 */
.L_x_1940:
        /* <DEDUP_REMOVED lines=15> */
.L_x_1943:
[----:B------:R-:W-:Y:S05]  /*6540*/  BSYNC B0 ;  /* 0x0000000000007941 */ /* 0x000fea0003800000 */
.L_x_1942:
        /* <DEDUP_REMOVED lines=15> */
.L_x_1945:
[----:B------:R-:W-:Y:S05]  /*6640*/  BSYNC B0 ;  /* 0x0000000000007941 */ /* 0x000fea0003800000 */
.L_x_1944:
        /* <DEDUP_REMOVED lines=15> */
.L_x_1914:
        /* <DEDUP_REMOVED lines=45> */
.L_x_1946:
        /* <DEDUP_REMOVED lines=43> */
.L_x_1948:
[----:B------:R-:W-:Y:S05]  /*6cc0*/  BSYNC B0 ;  /* 0x0000000000007941 */ /* 0x000fea0003800000 */
.L_x_1947:
        /* <DEDUP_REMOVED lines=16> */
.L_x_1950:
[----:B------:R-:W-:Y:S05]  /*6dd0*/  BSYNC B0 ;  /* 0x0000000000007941 */ /* 0x000fea0003800000 */
.L_x_1949:
        /* <DEDUP_REMOVED lines=16> */
.L_x_1952:
[----:B------:R-:W-:Y:S05]  /*6ee0*/  BSYNC B0 ;  /* 0x0000000000007941 */ /* 0x000fea0003800000 */
.L_x_1951:
        /* <DEDUP_REMOVED lines=17> */
.L_x_1954:
[----:B------:R-:W-:Y:S05]  /*7000*/  BSYNC B0 ;  /* 0x0000000000007941 */ /* 0x000fea0003800000 */
.L_x_1953:
        /* <DEDUP_REMOVED lines=16> */
.L_x_1956:
[----:B------:R-:W-:Y:S05]  /*7110*/  BSYNC B0 ;  /* 0x0000000000007941 */ /* 0x000fea0003800000 */
.L_x_1955:
        /* <DEDUP_REMOVED lines=20> */
.L_x_1958:
[----:B------:R-:W-:Y:S05]  /*7260*/  BSYNC B0 ;  /* 0x0000000000007941 */ /* 0x000fea0003800000 */
.L_x_1957:
        /* <DEDUP_REMOVED lines=22> */
.L_x_1960:
[----:B------:R-:W-:Y:S05]  /*73d0*/  BSYNC B0 ;  /* 0x0000000000007941 */ /* 0x000fea0003800000 */
.L_x_1959:
        /* <DEDUP_REMOVED lines=17> */
.L_x_1962:
[----:B------:R-:W-:Y:S05]  /*74f0*/  BSYNC B0 ;  /* 0x0000000000007941 */ /* 0x000fea0003800000 */
.L_x_1961:
        /* <DEDUP_REMOVED lines=31> */
.L_x_1964:
[----:B------:R-:W-:Y:S05]  /*76f0*/  BSYNC B0 ;  /* 0x0000000000007941 */ /* 0x000fea0003800000 */
.L_x_1963:
        /* <DEDUP_REMOVED lines=16> */
.L_x_1966:
[----:B------:R-:W-:Y:S05]  /*7800*/  BSYNC B0 ;  /* 0x0000000000007941 */ /* 0x000fea0003800000 */
.L_x_1965:
        /* <DEDUP_REMOVED lines=15> */
.L_x_1968:
[----:B------:R-:W-:Y:S05]  /*7900*/  BSYNC B0 ;  /* 0x0000000000007941 */ /* 0x000fea0003800000 */
.L_x_1967:
        /* <DEDUP_REMOVED lines=15> */
.L_x_1970:
[----:B------:R-:W-:Y:S05]  /*7a00*/  BSYNC B0 ;  /* 0x0000000000007941 */ /* 0x000fea0003800000 */
.L_x_1969:
        /* <DEDUP_REMOVED lines=15> */
.L_x_1972:
[----:B------:R-:W-:Y:S05]  /*7b00*/  BSYNC B0 ;  /* 0x0000000000007941 */ /* 0x000fea0003800000 */
.L_x_1971:
        /* <DEDUP_REMOVED lines=15> */
.L_x_1974:
[----:B------:R-:W-:Y:S05]  /*7c00*/  BSYNC B0 ;  /* 0x0000000000007941 */ /* 0x000fea0003800000 */
.L_x_1973:
        /* <DEDUP_REMOVED lines=15> */
.L_x_1976:
[----:B------:R-:W-:Y:S05]  /*7d00*/  BSYNC B0 ;  /* 0x0000000000007941 */ /* 0x000fea0003800000 */
.L_x_1975:
        /* <DEDUP_REMOVED lines=15> */
.L_x_1884:
        /* <DEDUP_REMOVED lines=21> */
.L_x_1978:
        /* <DEDUP_REMOVED lines=13> */
.L_x_1980:
[----:B------:R-:W-:-:S05]  /*8020*/  ULDC UR4, c[0x0][0x8bc] ;  /* 0x00022f0000047ab9 */ /* 0x000fca0000000800 */
.L_x_1979:
        /* <DEDUP_REMOVED lines=26> */
[----:B------:R-:W-:Y:S01]  /*81d0*/  ULDC UR10, c[0x0][0x280] ;  /* 0x0000a000000a7ab9 */ /* 0x000fe20000000800 */
[----:B-1----:R-:W-:-:S11]  /*81e0*/  USHF.R.S32.HI UR17, URZ, 0x1f, UR7 ;  /* 0x0000001f3f117899 */ /* 0x002fd60008011407 */
[----:B--2---:R-:W-:Y:S02]  /*81f0*/  @P0 R2UR UR4, R0 ;  /* 0x00000000000402ca */ /* 0x004fe400000e0000 */
[----:B------:R-:W-:-:S04]  /*8200*/  ISETP.NE.U32.AND P0, PT, RZ, UR8, PT ;  /* 0x00000008ff007c0c */ /* 0x000fc8000bf05070 */
        /* <DEDUP_REMOVED lines=14> */
.L_x_1981:
        /* <DEDUP_REMOVED lines=13> */
.L_x_1982:
        /* <DEDUP_REMOVED lines=12> */
.L_x_1983:
[----:B------:R-:W-:Y:S01]  /*8480*/  UIADD3 UR8, -UR11, UR10, UR6 ;  /* 0x0000000a0b087290 */ /* 0x000fe2000fffe106 */
[----:B------:R-:W-:Y:S01]  /*8490*/  ISETP.LE.AND P0, PT, RZ, UR22, PT ;  /* 0x00000016ff007c0c */ /* 0x000fe2000bf03270 */
[----:B------:R-:W-:Y:S01]  /*84a0*/  ULDC UR9, c[0x0][0x74c] ;  /* 0x0001d30000097ab9 */ /* 0x000fe20000000800 */
[----:B------:R-:W-:Y:S02]  /*84b0*/  USHF.R.S32.HI UR13, URZ, 0x1f, UR16 ;  /* 0x0000001f3f0d7899 */ /* 0x000fe40008011410 */
[----:B------:R-:W-:Y:S02]  /*84c0*/  UIADD3 UR9, UR8, -UR9, URZ ;  /* 0x8000000908097290 */ /* 0x000fe4000fffe03f */
[----:B------:R-:W-:Y:S02]  /*84d0*/  UIADD3 UR8, UR10, 0x3f, URZ ;  /* 0x0000003f0a087890 */ /* 0x000fe4000fffe03f */
[----:B------:R-:W-:Y:S01]  /*84e0*/  USHF.R.S32.HI UR12, URZ, 0x1f, UR9 ;  /* 0x0000001f3f0c7899 */ /* 0x000fe20008011409 */
[----:B------:R-:W-:Y:S01]  /*84f0*/  ULDC UR15, c[0x0][0x288] ;  /* 0x0000a200000f7ab9 */ /* 0x000fe20000000800 */
[----:B------:R-:W-:-:S02]  /*8500*/  USEL UR20, UR13, URZ, !UP0 ;  /* 0x0000003f0d147287 */ /* 0x000fc4000c000000 */
[----:B------:R-:W-:Y:S02]  /*8510*/  ULEA.HI UR12, UR12, UR9, URZ, 0x6 ;  /* 0x000000090c0c7291 */ /* 0x000fe4000f8f303f */
[----:B------:R-:W-:Y:S02]  /*8520*/  USHF.R.S32.HI UR9, URZ, 0x1f, UR8 ;  /* 0x0000001f3f097899 */ /* 0x000fe40008011408 */
[----:B------:R-:W-:Y:S02]  /*8530*/  USHF.R.S32.HI UR12, URZ, 0x6, UR12 ;  /* 0x000000063f0c7899 */ /* 0x000fe4000801140c */
[----:B------:R-:W-:Y:S02]  /*8540*/  ULEA.HI UR8, UR9, UR8, URZ, 0x6 ;  /* 0x0000000809087291 */ /* 0x000fe4000f8f303f */
[----:B------:R-:W-:Y:S02]  /*8550*/  UIMAD UR13, UR16, UR15, URZ ;  /* 0x0000000f100d72a4 */ /* 0x000fe4000f8e023f */
[----:B------:R-:W-:-:S02]  /*8560*/  UISETP.LT.AND UP1, UPT, URZ, UR12, UPT ;  /* 0x0000000c3f00728c */ /* 0x000fc4000bf21270 */
[----:B------:R-:W-:Y:S02]  /*8570*/  USHF.R.S32.HI UR8, URZ, 0x6, UR8 ;  /* 0x000000063f087899 */ /* 0x000fe40008011408 */
[----:B------:R-:W-:Y:S02]  /*8580*/  USEL UR14, UR16, URZ, !UP0 ;  /* 0x0000003f100e7287 */ /* 0x000fe4000c000000 */
[----:B------:R-:W-:Y:S02]  /*8590*/  UIADD3 UR23, UP0, UR13, UR7, URZ ;  /* 0x000000070d177290 */ /* 0x000fe4000ff1e03f */
[----:B------:R-:W-:Y:S01]  /*85a0*/  USEL UR9, URZ, UR12, !UP1 ;  /* 0x0000000c3f097287 */ /* 0x000fe2000c800000 */
[----:B------:R-:W-:Y:S01]  /*85b0*/  IMAD.U32 R9, RZ, RZ, UR8 ;  /* 0x00000008ff097e24 */ /* 0x000fe2000f8e00ff */
[----:B------:R-:W-:Y:S10]  /*85c0*/  @!P0 BRA `(.L_x_1984) ;  /* 0x0000000000248947 */ /* 0x000ff40003800000 */
[----:B------:R-:W-:-:S03]  /*85d0*/  UIADD3 UR6, UR6, 0xbf, UR10 ;  /* 0x000000bf06067890 */ /* 0x000fc6000fffe00a */
[----:B------:R-:W-:Y:S02]  /*85e0*/  ULDC UR10, c[0x0][0x748] ;  /* 0x0001d200000a7ab9 */ /* 0x000fe40000000800 */
[----:B------:R-:W-:-:S04]  /*85f0*/  UIADD3 UR6, UR6, UR10, -UR11 ;  /* 0x0000000a06067290 */ /* 0x000fc8000fffe80b */
[----:B------:R-:W-:-:S04]  /*8600*/  USHF.R.S32.HI UR10, URZ, 0x1f, UR6 ;  /* 0x0000001f3f0a7899 */ /* 0x000fc80008011406 */
[----:B------:R-:W-:-:S04]  /*8610*/  ULEA.HI UR10, UR10, UR6, URZ, 0x6 ;  /* 0x000000060a0a7291 */ /* 0x000fc8000f8f303f */
[----:B------:R-:W-:-:S04]  /*8620*/  USHF.R.S32.HI UR10, URZ, 0x6, UR10 ;  /* 0x000000063f0a7899 */ /* 0x000fc8000801140a */
[----:B------:R-:W-:-:S04]  /*8630*/  UISETP.LT.AND UP1, UPT, UR8, UR10, UPT ;  /* 0x0000000a0800728c */ /* 0x000fc8000bf21270 */
[----:B------:R-:W-:-:S06]  /*8640*/  USEL UR10, UR8, UR10, UP1 ;  /* 0x0000000a080a7287 */ /* 0x000fcc0008800000 */
[----:B------:R-:W-:-:S07]  /*8650*/  IMAD.U32 R9, RZ, RZ, UR10 ;  /* 0x0000000aff097e24 */ /* 0x000fce000f8e00ff */
.L_x_1984:
[----:B------:R-:W-:Y:S02]  /*8660*/  ISETP.GT.AND P1, PT, R9, UR9, PT ;  /* 0x0000000909007c0c */ /* 0x000fe4000bf24270 */
[----:B------:R-:W-:Y:S01]  /*8670*/  ELECT P0, URZ, PT ;  /* 0x00000000003f782f */ /* 0x000fe20003800000 */
[----:B------:R-:W-:-:S10]  /*8680*/  ULEA.HI.X.SX32 UR10, UR13, UR17, 0x1, UP0 ;  /* 0x000000110d0a7291 */ /* 0x000fd400080f0e3f */
[----:B------:R-:W-:Y:S05]  /*8690*/  @!P1 BRA `(.L_x_1985) ;  /* 0x0000001000849947 */ /* 0x000fea0003800000 */
[----:B------:R-:W1:Y:S01]  /*86a0*/  S2R R2, SR_TID.X ;  /* 0x0000000000027919 */ /* 0x000e620000002100 */
[----:B------:R-:W-:Y:S01]  /*86b0*/  ULDC.64 UR18, c[0x0][0x2d8] ;  /* 0x0000b60000127ab9 */ /* 0x000fe20000000a00 */
[----:B------:R-:W-:Y:S01]  /*86c0*/  VIADD R0, R9, -UR9 ;  /* 0x8000000909007c36 */ /* 0x000fe20008000000 */
[----:B------:R-:W-:Y:S02]  /*86d0*/  UIMAD UR6, UR17, UR18, URZ ;  /* 0x00000012110672a4 */ /* 0x000fe4000f8e023f */
[----:B------:R-:W-:Y:S02]  /*86e0*/  UIMAD.WIDE.U32 UR12, UR7, UR18, URZ ;  /* 0x00000012070c72a5 */ /* 0x000fe4000f8e003f */
[----:B------:R-:W-:Y:S01]  /*86f0*/  UIMAD UR19, UR7, UR19, UR6 ;  /* 0x00000013071372a4 */ /* 0x000fe2000f8e0206 */
[----:B------:R-:W-:Y:S01]  /*8700*/  LOP3.LUT R0, R0, 0x1, RZ, 0xc0, !PT ;  /* 0x0000000100007812 */ /* 0x000fe200078ec0ff */
[----:B------:R-:W-:Y:S02]  /*8710*/  UIADD3 UR6, UP0, UR4, UR12, URZ ;  /* 0x0000000c04067290 */ /* 0x000fe4000ff1e03f */
[----:B------:R-:W-:Y:S01]  /*8720*/  UIADD3 UR19, UR13, UR19, URZ ;  /* 0x000000130d137290 */ /* 0x000fe2000fffe03f */
[----:B------:R-:W-:Y:S01]  /*8730*/  ISETP.NE.U32.AND P1, PT, R0, 0x1, PT ;  /* 0x000000010000780c */ /* 0x000fe20003f25070 */
[----:B------:R-:W-:Y:S01]  /*8740*/  ULDC.64 UR16, c[0x0][0x2e0] ;  /* 0x0000b80000107ab9 */ /* 0x000fe20000000a00 */
[----:B------:R-:W-:Y:S01]  /*8750*/  ULDC UR18, c[0x0][0x760] ;  /* 0x0001d80000127ab9 */ /* 0x000fe20000000800 */
[----:B------:R-:W-:-:S02]  /*8760*/  UIADD3.X UR7, UR5, UR19, URZ, UP0, !UPT ;  /* 0x0000001305077290 */ /* 0x000fc400087fe43f */
[----:B------:R-:W-:Y:S02]  /*8770*/  UIMAD UR11, UR20, UR16, URZ ;  /* 0x00000010140b72a4 */ /* 0x000fe4000f8e023f */
[----:B------:R-:W-:Y:S02]  /*8780*/  UIMAD.WIDE.U32 UR6, UR14, UR16, UR6 ;  /* 0x000000100e0672a5 */ /* 0x000fe4000f8e0006 */
[----:B------:R-:W-:Y:S02]  /*8790*/  UIMAD UR17, UR14, UR17, UR11 ;  /* 0x000000110e1172a4 */ /* 0x000fe4000f8e020b */
[----:B------:R-:W-:Y:S02]  /*87a0*/  UIMAD UR11, UR15, UR18, URZ ;  /* 0x000000120f0b72a4 */ /* 0x000fe4000f8e023f */
[----:B------:R-:W-:Y:S01]  /*87b0*/  UIADD3 UR24, UR7, UR17, URZ ;  /* 0x0000001107187290 */ /* 0x000fe2000fffe03f */
[----:B-1----:R-:W-:Y:S01]  /*87c0*/  LOP3.LUT R10, R2, 0x1f, RZ, 0xc0, !PT ;  /* 0x0000001f020a7812 */ /* 0x002fe200078ec0ff */
[----:B------:R-:W-:Y:S10]  /*87d0*/  @P1 BRA `(.L_x_1986) ;  /* 0x00000004006c1947 */ /* 0x000ff40003800000 */
        /* <DEDUP_REMOVED lines=11> */
.L_x_1989:
[----:B------:R-:W2:Y:S04]  /*8890*/  LDG.E.STRONG.GPU R0, desc[UR46][R2.64] ;  /* 0x0000002e02007981 */ /* 0x000ea8000c1ef900 */
[----:B--2---:R-:W-:Y:S01]  /*88a0*/  CCTL.IVALL ;  /* 0x00000000ff00798f */ /* 0x004fe20002000000 */
[----:B------:R-:W-:Y:S05]  /*88b0*/  YIELD ;  /* 0x0000000000007946 */ /* 0x000fea0003800000 */
[----:B------:R-:W-:-:S13]  /*88c0*/  ISETP.NE.AND P1, PT, R0, UR22, PT ;  /* 0x0000001600007c0c */ /* 0x000fda000bf25270 */
[----:B------:R-:W-:Y:S05]  /*88d0*/  @P1 BRA `(.L_x_1989) ;  /* 0xfffffffc00ec1947 */ /* 0x000fea000383ffff */
.L_x_1988:
[----:B------:R-:W-:Y:S05]  /*88e0*/  BSYNC B0 ;  /* 0x0000000000007941 */ /* 0x000fea0003800000 */
.L_x_1987:
[----:B------:R-:W-:-:S03]  /*88f0*/  UMOV UR15, 0xffffffff ;  /* 0xffffffff000f7882 */ /* 0x000fc60000000000 */
[----:B------:R-:W-:Y:S05]  /*8900*/  BRA.DIV UR15, `(.L_x_1990) ;  /* 0x000000420f387947 */ /* 0x000fea000b800000 */
[----:B------:R-:W-:Y:S01]  /*8910*/  NOP ;  /* 0x0000000000007918 */ /* 0x000fe20000000000 */
.L_x_2073:
        /* <DEDUP_REMOVED lines=22> */
.L_x_1992:
[----:B------:R-:W-:Y:S05]  /*8a80*/  BSYNC B0 ;  /* 0x0000000000007941 */ /* 0x000fea0003800000 */
.L_x_1991:
        /* <DEDUP_REMOVED lines=20> */
.L_x_1994:
[----:B------:R-:W-:Y:S05]  /*8bd0*/  BSYNC B0 ;  /* 0x0000000000007941 */ /* 0x000fea0003800000 */
.L_x_1993:
[----:B------:R-:W-:Y:S06]  /*8be0*/  BAR.ARV 0xa, 0xa0 ;  /* 0x0282800000007b1d */ /* 0x000fec0000002000 */
[----:B------:R-:W-:Y:S04]  /*8bf0*/  BSSY B0, `(.L_x_1995) ;  /* 0x0000003000007945 */ /* 0x000fe80003800000 */
[----:B------:R-:W-:Y:S05]  /*8c00*/  @!P0 BRA `(.L_x_1996) ;  /* 0x0000000000048947 */ /* 0x000fea0003800000 */
[----:B------:R-:W-:-:S04]  /*8c10*/  DEPBAR.LE SB0, 0x0 ;  /* 0x000080000000791a */ /* 0x000fc80000000000 */
.L_x_1996:
[----:B------:R-:W-:Y:S05]  /*8c20*/  BSYNC B0 ;  /* 0x0000000000007941 */ /* 0x000fea0003800000 */
.L_x_1995:
        /* <DEDUP_REMOVED lines=19> */
.L_x_1998:
[----:B------:R-:W-:Y:S05]  /*8d60*/  BSYNC B0 ;  /* 0x0000000000007941 */ /* 0x000fea0003800000 */
.L_x_1997:
[----:B------:R-:W-:Y:S01]  /*8d70*/  UIADD3 UR15, UR9, 0x1, URZ ;  /* 0x00000001090f7890 */ /* 0x000fe2000fffe03f */
[----:B------:R-:W-:Y:S11]  /*8d80*/  BRA `(.L_x_1999) ;  /* 0x0000000000047947 */ /* 0x000ff60003800000 */
.L_x_1986:
[----:B------:R-:W-:-:S05]  /*8d90*/  UMOV UR15, UR9 ;  /* 0x00000009000f7c82 */ /* 0x000fca0008000000 */
.L_x_1999:
[----:B------:R-:W-:-:S06]  /*8da0*/  UIADD3 UR9, UR9, 0x1, URZ ;  /* 0x0000000109097890 */ /* 0x000fcc000fffe03f */
[----:B------:R-:W-:Y:S01]  /*8db0*/  ISETP.NE.AND P1, PT, R9, UR9, PT ;  /* 0x0000000909007c0c */ /* 0x000fe2000bf25270 */
[----:B------:R-:W-:-:S12]  /*8dc0*/  UMOV UR9, UR15 ;  /* 0x0000000f00097c82 */ /* 0x000fd80008000000 */
[----:B------:R-:W-:Y:S05]  /*8dd0*/  @!P1 BRA `(.L_x_1985) ;  /* 0x0000000800b49947 */ /* 0x000fea0003800000 */
[----:B------:R-:W-:Y:S01]  /*8de0*/  UMOV UR18, UR12 ;  /* 0x0000000c00127c82 */ /* 0x000fe20008000000 */
[----:B------:R-:W-:Y:S01]  /*8df0*/  UMOV UR9, UR15 ;  /* 0x0000000f00097c82 */ /* 0x000fe20008000000 */
[----:B------:R-:W-:-:S03]  /*8e00*/  UIMAD.WIDE.U32 UR12, UR14, UR16, UR18 ;  /* 0x000000100e0c72a5 */ /* 0x000fc6000f8e0012 */
[----:B------:R-:W-:Y:S01]  /*8e10*/  ULDC.64 UR18, c[0x0][0x2c0] ;  /* 0x0000b00000127ab9 */ /* 0x000fe20000000a00 */
[----:B------:R-:W-:-:S04]  /*8e20*/  UIADD3 UR4, UP0, UR4, UR12, URZ ;  /* 0x0000000c04047290 */ /* 0x000fc8000ff1e03f */
[----:B------:R-:W-:Y:S02]  /*8e30*/  UIADD3.X UR5, UR5, UR17, UR13, UP0, !UPT ;  /* 0x0000001105057290 */ /* 0x000fe400087fe40d */
[----:B------:R-:W-:-:S04]  /*8e40*/  ULEA UR14, UP0, UR4, UR18, 0x2 ;  /* 0x00000012040e7291 */ /* 0x000fc8000f80103f */
[----:B------:R-:W-:Y:S02]  /*8e50*/  ULEA.HI.X UR5, UR4, UR19, UR5, 0x2, UP0 ;  /* 0x0000001304057291 */ /* 0x000fe400080f1405 */
[----:B------:R-:W-:Y:S01]  /*8e60*/  UIADD3 UR14, UP0, UR14, 0x4000, URZ ;  /* 0x000040000e0e7890 */ /* 0x000fe2000ff1e03f */
[----:B------:R-:W-:-:S03]  /*8e70*/  UMOV UR4, URZ ;  /* 0x0000003f00047c82 */ /* 0x000fc60008000000 */
[----:B------:R-:W-:-:S12]  /*8e80*/  UIADD3.X UR5, URZ, UR5, URZ, UP0, !UPT ;  /* 0x000000053f057290 */ /* 0x000fd800087fe43f */
.L_x_2024:
        /* <DEDUP_REMOVED lines=11> */
.L_x_2002:
[----:B------:R-:W2:Y:S04]  /*8f40*/  LDG.E.STRONG.GPU R0, desc[UR46][R2.64] ;  /* 0x0000002e02007981 */ /* 0x000ea8000c1ef900 */
[----:B--2---:R-:W-:Y:S01]  /*8f50*/  CCTL.IVALL ;  /* 0x00000000ff00798f */ /* 0x004fe20002000000 */
[----:B------:R-:W-:Y:S05]  /*8f60*/  YIELD ;  /* 0x0000000000007946 */ /* 0x000fea0003800000 */
[----:B------:R-:W-:-:S13]  /*8f70*/  ISETP.NE.AND P1, PT, R0, UR22, PT ;  /* 0x0000001600007c0c */ /* 0x000fda000bf25270 */
[----:B------:R-:W-:Y:S05]  /*8f80*/  @P1 BRA `(.L_x_2002) ;  /* 0xfffffffc00ec1947 */ /* 0x000fea000383ffff */
.L_x_2001:
[----:B------:R-:W-:Y:S05]  /*8f90*/  BSYNC B0 ;  /* 0x0000000000007941 */ /* 0x000fea0003800000 */
.L_x_2000:
[----:B------:R-:W-:-:S03]  /*8fa0*/  UMOV UR16, 0xffffffff ;  /* 0xffffffff00107882 */ /* 0x000fc60000000000 */
[----:B------:R-:W-:Y:S05]  /*8fb0*/  BRA.DIV UR16, `(.L_x_2003) ;  /* 0x0000003a10a87947 */ /* 0x000fea000b800000 */
[----:B------:R-:W-:Y:S01]  /*8fc0*/  NOP ;  /* 0x0000000000007918 */ /* 0x000fe20000000000 */
.L_x_2076:
        /* <DEDUP_REMOVED lines=10> */
[----:B------:R-:W-:Y:S01]  /*9070*/  UMOV UR27, 0x14f00000 ;  /* 0x14f00000001b7882 */ /* 0x000fe20000000000 */
[----:B-1----:R-:W-:Y:S02]  /*9080*/  ULEA UR18, UR18, UR17, 0x18 ;  /* 0x0000001112127291 */ /* 0x002fe4000f8ec03f */
[----:B------:R-:W-:-:S02]  /*9090*/  ULEA.HI.X.SX32 UR17, UR16, UR24, 0x1, UP0 ;  /* 0x0000001810117291 */ /* 0x000fc400080f0e3f */
[----:B------:R-:W-:Y:S02]  /*90a0*/  ULEA UR16, UP0, UR25, UR20, 0x2 ;  /* 0x0000001419107291 */ /* 0x000fe4000f80103f */
[----:B------:R-:W-:Y:S02]  /*90b0*/  UIADD3 UR18, UR18, 0x10000, URZ ;  /* 0x0001000012127890 */ /* 0x000fe4000fffe03f */
[----:B------:R-:W-:Y:S01]  /*90c0*/  ULEA.HI.X UR17, UR25, UR21, UR17, 0x2, UP0 ;  /* 0x0000001519117291 */ /* 0x000fe200080f1411 */
[----:B------:R-:W-:-:S08]  /*90d0*/  UMOV UR20, 0x400 ;  /* 0x0000040000147882 */ /* 0x000fd00000000000 */
[----:B------:R1:W-:Y:S02]  /*90e0*/  UBLKRED.G.S.ADD.F32.RN [UR16], [UR18], UR20, desc[UR26] ;  /* 0x00001a10120073bb */ /* 0x0003e400080a1414 */
[----:B-1----:R0:W-:Y:S02]  /*90f0*/  UTMACMDFLUSH ;  /* 0x00000000000079b7 */ /* 0x0021e40000000000 */
.L_x_2005:
[----:B------:R-:W-:Y:S05]  /*9100*/  BSYNC B0 ;  /* 0x0000000000007941 */ /* 0x000fea0003800000 */
.L_x_2004:
[----:B------:R-:W-:Y:S01]  /*9110*/  ULEA UR18, UR15, UR4, 0xd ;  /* 0x000000040f127291 */ /* 0x000fe2000f8e683f */
[----:B------:R-:W-:Y:S06]  /*9120*/  BAR.SYNC.DEFER_BLOCKING 0xe, 0xa0 ;  /* 0x0382800000007b1d */ /* 0x000fec0000010000 */
[----:B------:R-:W-:Y:S01]  /*9130*/  UMOV UR16, UR14 ;  /* 0x0000000e00107c82 */ /* 0x000fe20008000000 */
[----:B------:R-:W-:Y:S01]  /*9140*/  UMOV UR17, UR5 ;  /* 0x0000000500117c82 */ /* 0x000fe20008000000 */
[----:B------:R-:W-:Y:S01]  /*9150*/  BSSY B0, `(.L_x_2006) ;  /* 0x000000d000007945 */ /* 0x000fe20003800000 */
[----:B------:R-:W-:-:S03]  /*9160*/  UIMAD.WIDE UR16, UR18, 0x4, UR16 ;  /* 0x00000004121078a5 */ /* 0x000fc6000f8e0210 */
[----:B------:R-:W-:Y:S09]  /*9170*/  @!P0 BRA `(.L_x_2007) ;  /* 0x0000000000288947 */ /* 0x000ff20003800000 */
        /* <DEDUP_REMOVED lines=10> */
.L_x_2007:
[----:B------:R-:W-:Y:S05]  /*9220*/  BSYNC B0 ;  /* 0x0000000000007941 */ /* 0x000fea0003800000 */
.L_x_2006:
[----:B------:R-:W-:Y:S06]  /*9230*/  BAR.ARV 0xa, 0xa0 ;  /* 0x0282800000007b1d */ /* 0x000fec0000002000 */
[----:B------:R-:W-:Y:S04]  /*9240*/  BSSY B0, `(.L_x_2008) ;  /* 0x0000003000007945 */ /* 0x000fe80003800000 */
[----:B------:R-:W-:Y:S05]  /*9250*/  @!P0 BRA `(.L_x_2009) ;  /* 0x0000000000048947 */ /* 0x000fea0003800000 */
[----:B------:R-:W-:-:S04]  /*9260*/  DEPBAR.LE SB0, 0x0 ;  /* 0x000080000000791a */ /* 0x000fc80000000000 */
.L_x_2009:
[----:B------:R-:W-:Y:S05]  /*9270*/  BSYNC B0 ;  /* 0x0000000000007941 */ /* 0x000fea0003800000 */
.L_x_2008:
        /* <DEDUP_REMOVED lines=19> */
.L_x_2011:
[----:B------:R-:W-:Y:S05]  /*93b0*/  BSYNC B0 ;  /* 0x0000000000007941 */ /* 0x000fea0003800000 */
.L_x_2010:
        /* <DEDUP_REMOVED lines=9> */
.L_x_2014:
[----:B------:R-:W2:Y:S04]  /*9450*/  LDG.E.STRONG.GPU R0, desc[UR46][R2.64] ;  /* 0x0000002e02007981 */ /* 0x000ea8000c1ef900 */
[----:B--2---:R-:W-:Y:S01]  /*9460*/  CCTL.IVALL ;  /* 0x00000000ff00798f */ /* 0x004fe20002000000 */
[----:B------:R-:W-:Y:S05]  /*9470*/  YIELD ;  /* 0x0000000000007946 */ /* 0x000fea0003800000 */
[----:B------:R-:W-:-:S13]  /*9480*/  ISETP.NE.AND P1, PT, R0, UR22, PT ;  /* 0x0000001600007c0c */ /* 0x000fda000bf25270 */
[----:B------:R-:W-:Y:S05]  /*9490*/  @P1 BRA `(.L_x_2014) ;  /* 0xfffffffc00ec1947 */ /* 0x000fea000383ffff */
.L_x_2013:
[----:B------:R-:W-:Y:S05]  /*94a0*/  BSYNC B0 ;  /* 0x0000000000007941 */ /* 0x000fea0003800000 */
.L_x_2012:
[----:B------:R-:W-:-:S03]  /*94b0*/  UMOV UR12, 0xffffffff ;  /* 0xffffffff000c7882 */ /* 0x000fc60000000000 */
[----:B------:R-:W-:Y:S05]  /*94c0*/  BRA.DIV UR12, `(.L_x_2015) ;  /* 0x000000360c807947 */ /* 0x000fea000b800000 */
[----:B------:R-:W-:Y:S01]  /*94d0*/  NOP ;  /* 0x0000000000007918 */ /* 0x000fe20000000000 */
.L_x_2079:
        /* <DEDUP_REMOVED lines=15> */
.L_x_2017:
[----:B------:R-:W-:Y:S05]  /*95d0*/  BSYNC B0 ;  /* 0x0000000000007941 */ /* 0x000fea0003800000 */
.L_x_2016:
        /* <DEDUP_REMOVED lines=15> */
.L_x_2019:
[----:B------:R-:W-:Y:S05]  /*96d0*/  BSYNC B0 ;  /* 0x0000000000007941 */ /* 0x000fea0003800000 */
.L_x_2018:
[----:B------:R-:W-:Y:S06]  /*96e0*/  BAR.ARV 0xa, 0xa0 ;  /* 0x0282800000007b1d */ /* 0x000fec0000002000 */
[----:B------:R-:W-:Y:S04]  /*96f0*/  BSSY B0, `(.L_x_2020) ;  /* 0x0000003000007945 */ /* 0x000fe80003800000 */
[----:B------:R-:W-:Y:S05]  /*9700*/  @!P0 BRA `(.L_x_2021) ;  /* 0x0000000000048947 */ /* 0x000fea0003800000 */
[----:B------:R-:W-:-:S04]  /*9710*/  DEPBAR.LE SB0, 0x0 ;  /* 0x000080000000791a */ /* 0x000fc80000000000 */
.L_x_2021:
[----:B------:R-:W-:Y:S05]  /*9720*/  BSYNC B0 ;  /* 0x0000000000007941 */ /* 0x000fea0003800000 */
.L_x_2020:
        /* <DEDUP_REMOVED lines=19> */
.L_x_2023:
[----:B------:R-:W-:Y:S05]  /*9860*/  BSYNC B0 ;  /* 0x0000000000007941 */ /* 0x000fea0003800000 */
.L_x_2022:
[----:B------:R-:W-:Y:S02]  /*9870*/  UIADD3 UR9, UR9, 0x2, URZ ;  /* 0x0000000209097890 */ /* 0x000fe4000fffe03f */
[----:B------:R-:W-:-:S04]  /*9880*/  UIADD3 UR4, UR4, 0x4000, URZ ;  /* 0x0000400004047890 */ /* 0x000fc8000fffe03f */
[----:B------:R-:W-:-:S13]  /*9890*/  ISETP.LE.AND P1, PT, R9, UR9, PT ;  /* 0x0000000909007c0c */ /* 0x000fda000bf23270 */
[----:B------:R-:W-:Y:S05]  /*98a0*/  @!P1 BRA `(.L_x_2024) ;  /* 0xfffffff400789947 */ /* 0x000fea000383ffff */
.L_x_1985:
        /* <DEDUP_REMOVED lines=41> */
.L_x_2027:
[----:B------:R-:W-:Y:S05]  /*9b40*/  BSYNC B0 ;  /* 0x0000000000007941 */ /* 0x000fea0003800000 */
.L_x_2026:
[----:B------:R-:W-:Y:S05]  /*9b50*/  BRA `(.L_x_2028) ;  /* 0x0000000000047947 */ /* 0x000fea0003800000 */
.L_x_2025:
[----:B------:R-:W-:-:S05]  /*9b60*/  UMOV UR4, UR9 ;  /* 0x0000000900047c82 */ /* 0x000fca0008000000 */
.L_x_2028:
        /* <DEDUP_REMOVED lines=11> */
.L_x_2033:
        /* <DEDUP_REMOVED lines=24> */
.L_x_2030:
[----:B------:R-:W-:Y:S05]  /*9da0*/  BSYNC B0 ;  /* 0x0000000000007941 */ /* 0x000fea0003800000 */
.L_x_2029:
        /* <DEDUP_REMOVED lines=24> */
.L_x_2032:
[----:B------:R-:W-:Y:S05]  /*9f30*/  BSYNC B0 ;  /* 0x0000000000007941 */ /* 0x000fea0003800000 */
.L_x_2031:
[----:B------:R-:W-:Y:S02]  /*9f40*/  UIADD3 UR7, UR7, 0x2, URZ ;  /* 0x0000000207077890 */ /* 0x000fe4000fffe03f */
[----:B------:R-:W-:Y:S02]  /*9f50*/  ULEA UR5, UR19, UR5, 0x1 ;  /* 0x0000000513057291 */ /* 0x000fe4000f8e083f */
[----:B------:R-:W-:Y:S02]  /*9f60*/  ULEA UR6, UR19, UR6, 0x1 ;  /* 0x0000000613067291 */ /* 0x000fe4000f8e083f */
[----:B------:R-:W-:-:S13]  /*9f70*/  ISETP.NE.AND P0, PT, RZ, UR7, PT ;  /* 0x00000007ff007c0c */ /* 0x000fda000bf05270 */
[----:B------:R-:W-:Y:S05]  /*9f80*/  @!P0 BRA `(.L_x_1889) ;  /* 0x0000002800388947 */ /* 0x000fea0003800000 */
[----:B------:R-:W-:Y:S05]  /*9f90*/  BRA `(.L_x_2033) ;  /* 0xfffffffc00207947 */ /* 0x000fea000383ffff */
.L_x_1977:
        /* <DEDUP_REMOVED lines=14> */
.L_x_2034:
        /* <DEDUP_REMOVED lines=14> */
.L_x_2036:
[----:B------:R-:W-:-:S05]  /*a160*/  ULDC UR4, c[0x0][0x8bc] ;  /* 0x00022f0000047ab9 */ /* 0x000fca0000000800 */
.L_x_2035:
        /* <DEDUP_REMOVED lines=59> */
.L_x_2038:
        /* <DEDUP_REMOVED lines=13> */
.L_x_2039:
        /* <DEDUP_REMOVED lines=8> */
.L_x_2040:
        /* <DEDUP_REMOVED lines=21> */
.L_x_2041:
        /* <DEDUP_REMOVED lines=50> */
.L_x_2080:
        /* <DEDUP_REMOVED lines=15> */
.L_x_2044:
        /* <DEDUP_REMOVED lines=97> */
.L_x_2055:
[----:B-123--:R-:W-:-:S04]  /*b1e0*/  SHF.L.U32 R18, R10, 0x1f, RZ ;  /* 0x0000001f0a127819 */ /* 0x00efc800000006ff */
[----:B------:R-:W2:Y:S02]  /*b1f0*/  SYNCS.PHASECHK.TRANS64.TRYWAIT P1, [R15+URZ+0x30840], R18 ;  /* 0x030840120f0075a7 */ /* 0x000ea4000802017f */
[----:B--2---:R-:W-:Y:S05]  /*b200*/  @!P1 BRA `(.L_x_2047) ;  /* 0x0000001800609947 */ /* 0x004fea0003800000 */
.L_x_2081:
        /* <DEDUP_REMOVED lines=8> */
.L_x_2048:
        /* <DEDUP_REMOVED lines=37> */
.L_x_2082:
        /* <DEDUP_REMOVED lines=8> */
.L_x_2050:
        /* <DEDUP_REMOVED lines=37> */
.L_x_2083:
        /* <DEDUP_REMOVED lines=8> */
.L_x_2052:
        /* <DEDUP_REMOVED lines=31> */
.L_x_2085:
        /* <DEDUP_REMOVED lines=8> */
.L_x_2054:
        /* <DEDUP_REMOVED lines=37> */
.L_x_2046:
[----:B------:R-:W4:Y:S02]  /*bcf0*/  LDL.LU R4, [R1+0x4] ;  /* 0x0000040001047983 */ /* 0x000f240000300800 */
[----:B----4-:R-:W-:Y:S02]  /*bd00*/  ISETP.NE.AND P1, PT, R4, RZ, PT ;  /* 0x000000ff0400720c */ /* 0x010fe40003f25270 */
[----:B------:R4:W5:Y:S11]  /*bd10*/  LDL R4, [R1] ;  /* 0x0000000001047983 */ /* 0x0009760000100800 */
[----:B----4-:R-:W-:Y:S05]  /*bd20*/  @!P1 BRA `(.L_x_2045) ;  /* 0x00000004005c9947 */ /* 0x010fea0003800000 */
[----:B------:R-:W-:-:S04]  /*bd30*/  SHF.L.U32 R12, R10, 0x1f, RZ ;  /* 0x0000001f0a0c7819 */ /* 0x000fc800000006ff */
[----:B------:R-:W4:Y:S02]  /*bd40*/  SYNCS.PHASECHK.TRANS64.TRYWAIT P1, [R15+URZ+0x30840], R12 ;  /* 0x0308400c0f0075a7 */ /* 0x000f24000802017f */
[----:B----4-:R-:W-:Y:S05]  /*bd50*/  @!P1 BRA `(.L_x_2056) ;  /* 0x0000000c00e09947 */ /* 0x010fea0003800000 */
.L_x_2086:
        /* <DEDUP_REMOVED lines=8> */
.L_x_2057:
        /* <DEDUP_REMOVED lines=34> */
.L_x_2087:
        /* <DEDUP_REMOVED lines=8> */
.L_x_2059:
        /* <DEDUP_REMOVED lines=34> */
.L_x_2045:
[----:B------:R-:W1:Y:S01]  /*c2a0*/  S2R R0, SR_TID.X ;  /* 0x0000000000007919 */ /* 0x000e620000002100 */
[----:B------:R-:W-:Y:S01]  /*c2b0*/  IMAD R3, R16, 0x8, R15 ;  /* 0x0000000810037824 */ /* 0x000fe200078e020f */
[----:B-1----:R-:W-:Y:S02]  /*c2c0*/  LOP3.LUT R2, R0, 0x7f, RZ, 0xc0, !PT ;  /* 0x0000007f00027812 */ /* 0x002fe400078ec0ff */
[----:B------:R-:W-:Y:S02]  /*c2d0*/  SHF.L.U32 R0, R10, 0x1f, RZ ;  /* 0x0000001f0a007819 */ /* 0x000fe400000006ff */
[----:B------:R-:W-:Y:S02]  /*c2e0*/  ISETP.NE.AND P1, PT, R2, RZ, PT ;  /* 0x000000ff0200720c */ /* 0x000fe40003f25270 */
[----:B------:R-:W1:Y:S02]  /*c2f0*/  SYNCS.PHASECHK.TRANS64.TRYWAIT P0, [R3+URZ+0x30840], R0 ;  /* 0x03084000030075a7 */ /* 0x000e64000800017f */
[----:B-1----:R-:W-:Y:S09]  /*c300*/  @!P0 BRA `(.L_x_2060) ;  /* 0x00000008009c8947 */ /* 0x002ff20003800000 */
.L_x_2088:
[----:B------:R-:W-:Y:S05]  /*c310*/  @P1 BRA `(.L_x_2061) ;  /* 0x0000000000181947 */ /* 0x000fea0003800000 */
[----:B------:R-:W1:Y:S01]  /*c320*/  S2R R2, SR_TID.X ;  /* 0x0000000000027919 */ /* 0x000e620000002100 */
[----:B------:R-:W-:-:S04]  /*c330*/  IMAD.MOV.U32 R0, RZ, RZ, 0x4100 ;  /* 0x00004100ff007424 */ /* 0x000fc800078e00ff */
[----:B------:R1:W-:Y:S02]  /*c340*/  SYNCS.ARRIVE.TRANS64 RZ, [R3+URZ+0x30830], R0 ;  /* 0x0308300003ff79a7 */ /* 0x0003e4000800003f */
[----:B-1----:R-:W-:-:S13]  /*c350*/  LOP3.LUT P0, RZ, R2, 0x1f, RZ, 0xc0, !PT ;  /* 0x0000001f02ff7812 */ /* 0x002fda000780c0ff */
[----:B------:R-:W-:Y:S05]  /*c360*/  @!P0 BRA `(.L_x_2061) ;  /* 0x0000000000048947 */ /* 0x000fea0003800000 */
[----:B------:R-:W-:Y:S01]  /*c370*/  BPT.TRAP 0x1 ;  /* 0x000000040000795c */ /* 0x000fe20000300000 */
.L_x_2061:
        /* <DEDUP_REMOVED lines=41> */
.L_x_2042:
[----:B------:R-:W-:Y:S05]  /*c610*/  BSYNC B0 ;  /* 0x0000000000007941 */ /* 0x000fea0003800000 */
.L_x_2037:
[----:B------:R-:W-:-:S03]  /*c620*/  UMOV UR8, 0xffffffff ;  /* 0xffffffff00087882 */ /* 0x000fc60000000000 */
[----:B------:R-:W-:Y:S05]  /*c630*/  BRA.DIV UR8, `(.L_x_2062) ;  /* 0x0000000608e47947 */ /* 0x000fea000b800000 */
[----:B------:R-:W-:-:S13]  /*c640*/  ELECT P6, URZ, PT ;  /* 0x00000000003f782f */ /* 0x000fda00038c0000 */
.L_x_2091:
[----:B------:R-:W-:Y:S05]  /*c650*/  @!P6 BRA `(.L_x_1889) ;  /* 0x000000000084e947 */ /* 0x000fea0003800000 */
[----:B------:R-:W-:-:S06]  /*c660*/  ULOP3.LUT UR8, UR38, 0x2, URZ, 0xfc, !UPT ;  /* 0x0000000226087892 */ /* 0x000fcc000f8efc3f */
[----:B------:R-:W-:-:S05]  /*c670*/  IMAD.U32 R2, RZ, RZ, UR8 ;  /* 0x00000008ff027e24 */ /* 0x000fca000f8e00ff */
[----:B------:R-:W-:-:S13]  /*c680*/  ISETP.NE.AND P2, PT, R2, 0x3, PT ;  /* 0x000000030200780c */ /* 0x000fda0003f45270 */
[----:B------:R-:W-:Y:S05]  /*c690*/  @!P2 BRA `(.L_x_2063) ;  /* 0x000000000004a947 */ /* 0x000fea0003800000 */
[----:B---3--:R-:W-:Y:S01]  /*c6a0*/  BPT.TRAP 0x1 ;  /* 0x000000040000795c */ /* 0x008fe20000300000 */
.L_x_2063:
        /* <DEDUP_REMOVED lines=15> */
.L_x_2092:
[----:B------:R-:W2:Y:S02]  /*c7a0*/  SYNCS.PHASECHK.TRANS64.TRYWAIT P0, [R3+URZ], R2 ;  /* 0x00000002030075a7 */ /* 0x000ea4000800017f */
[----:B--2---:R-:W-:Y:S05]  /*c7b0*/  @!P0 BRA `(.L_x_2065) ;  /* 0x0000000400b88947 */ /* 0x004fea0003800000 */
.L_x_2093:
[----:B------:R-:W-:Y:S05]  /*c7c0*/  @!P2 BRA `(.L_x_2066) ;  /* 0x000000000004a947 */ /* 0x000fea0003800000 */
[----:B---3--:R-:W-:Y:S01]  /*c7d0*/  BPT.TRAP 0x1 ;  /* 0x000000040000795c */ /* 0x008fe20000300000 */
.L_x_2066:
[----:B--2---:R-:W-:-:S04]  /*c7e0*/  VIADD R3, R8, 0x30840 ;  /* 0x0003084008037836 */ /* 0x004fc80000000000 */
[----:B------:R-:W-:-:S04]  /*c7f0*/  IMAD R5, R0, 0x8, R3 ;  /* 0x0000000800057824 */ /* 0x000fc800078e0203 */
[----:B------:R-:W2:Y:S02]  /*c800*/  SYNCS.PHASECHK.TRANS64.TRYWAIT P0, [R5+URZ], R4 ;  /* 0x00000004050075a7 */ /* 0x000ea4000800017f */
[----:B--2---:R-:W-:Y:S05]  /*c810*/  @!P0 BRA `(.L_x_2067) ;  /* 0x0000000400b48947 */ /* 0x004fea0003800000 */
.L_x_2094:
[----:B------:R-:W-:-:S07]  /*c820*/  IMAD R3, R6, 0x8, R3 ;  /* 0x0000000806037824 */ /* 0x000fce00078e0203 */
.L_x_2068:
[----:B----4-:R4:W1:Y:S02]  /*c830*/  SYNCS.PHASECHK.TRANS64.TRYWAIT P0, [R3+URZ], R2 ;  /* 0x00000002030075a7 */ /* 0x010864000800017f */
[----:B-1----:R-:W-:Y:S05]  /*c840*/  @!P0 NANOSLEEP.SYNCS 0x989680 ;  /* 0x009896800000895d */ /* 0x002fea0003900000 */
[----:B------:R-:W1:Y:S02]  /*c850*/  @!P0 SYNCS.PHASECHK.TRANS64 P0, [R3+URZ], R2 ;  /* 0x00000002030085a7 */ /* 0x000e64000800007f */
[----:B-1----:R-:W-:Y:S05]  /*c860*/  @!P0 BRA `(.L_x_2068) ;  /* 0xfffffffc00f08947 */ /* 0x002fea000383ffff */
.L_x_1889:
[----:B---3--:R-:W-:Y:S05]  /*c870*/  BSYNC B6 ;  /* 0x0000000000067941 */ /* 0x008fea0003800000 */
.L_x_1883:
[----:B------:R-:W-:Y:S05]  /*c880*/  EXIT ;  /* 0x000000000000794d */ /* 0x000fea0003800000 */
.L_x_1900:
[----:B------:R-:W-:Y:S02]  /*c890*/  IMAD.MOV.U32 R12, RZ, RZ, RZ ;  /* 0x000000ffff0c7224 */ /* 0x000fe400078e00ff */
[----:B------:R-:W-:Y:S02]  /*c8a0*/  IMAD.MOV.U32 R11, RZ, RZ, 0x1f ;  /* 0x0000001fff0b7424 */ /* 0x000fe400078e00ff */
[----:B------:R-:W-:-:S07]  /*c8b0*/  IMAD.MOV.U32 R15, RZ, RZ, -0x1 ;  /* 0xffffffffff0f7424 */ /* 0x000fce00078e00ff */
[----:B------:R-:W-:Y:S05]  /*c8c0*/  WARPSYNC.COLLECTIVE R15, `(.L_x_2069) ;  /* 0x000000000f087348 */ /* 0x000fea0003c00000 */
[----:B------:R1:W2:Y:S02]  /*c8d0*/  SHFL.IDX P6, R14, R13, R12, R11 ;  /* 0x0000000c0d0e7389 */ /* 0x0002a400000c000b */
[----:B-12---:R-:W-:Y:S01]  /*c8e0*/  ENDCOLLECTIVE ;  /* 0x000000000000791b */ /* 0x006fe20003800000 */
.L_x_2069:
[----:B------:R-:W-:Y:S05]  /*c8f0*/  BRA `(.L_x_2070) ;  /* 0xffffff4c00547947 */ /* 0x000fea000383ffff */
.L_x_1902:
[----:B--2---:R2:W3:Y:S02]  /*c900*/  SYNCS.PHASECHK.TRANS64.TRYWAIT P0, [R231+URZ+0x30800], R8 ;  /* 0x03080008e70075a7 */ /* 0x0044e4000800017f */
[----:B---3--:R-:W-:Y:S05]  /*c910*/  @!P0 NANOSLEEP.SYNCS 0x989680 ;  /* 0x009896800000895d */ /* 0x008fea0003900000 */
[----:B------:R-:W3:Y:S02]  /*c920*/  @!P0 SYNCS.PHASECHK.TRANS64 P0, [R231+URZ+0x30800], R8 ;  /* 0x03080008e70085a7 */ /* 0x000ee4000800007f */
[----:B---3--:R-:W-:Y:S05]  /*c930*/  @!P0 BRA `(.L_x_1902) ;  /* 0xfffffffc00f08947 */ /* 0x008fea000383ffff */
[----:B------:R-:W-:Y:S05]  /*c940*/  BRA `(.L_x_1901) ;  /* 0xffffff4c009c7947 */ /* 0x000fea000383ffff */
.L_x_1906:
[----:B---3--:R3:W4:Y:S02]  /*c950*/  SYNCS.PHASECHK.TRANS64.TRYWAIT P0, [R0+URZ+0x30810], R7 ;  /* 0x03081007000075a7 */ /* 0x008724000800017f */
[----:B----4-:R-:W-:Y:S05]  /*c960*/  @!P0 NANOSLEEP.SYNCS 0x989680 ;  /* 0x009896800000895d */ /* 0x010fea0003900000 */
[----:B------:R-:W4:Y:S02]  /*c970*/  @!P0 SYNCS.PHASECHK.TRANS64 P0, [R0+URZ+0x30810], R7 ;  /* 0x03081007000085a7 */ /* 0x000f24000800007f */
[----:B----4-:R-:W-:Y:S05]  /*c980*/  @!P0 BRA `(.L_x_1906) ;  /* 0xfffffffc00f08947 */ /* 0x010fea000383ffff */
[----:B------:R-:W-:Y:S05]  /*c990*/  BRA `(.L_x_1905) ;  /* 0xffffff5400307947 */ /* 0x000fea000383ffff */
.L_x_1910:
[----:B------:R1:W1:Y:S02]  /*c9a0*/  SYNCS.PHASECHK.TRANS64.TRYWAIT P0, [R0+URZ+0x30830], R7 ;  /* 0x03083007000075a7 */ /* 0x000264000800017f */
[----:B-1----:R-:W-:Y:S05]  /*c9b0*/  @!P0 NANOSLEEP.SYNCS 0x989680 ;  /* 0x009896800000895d */ /* 0x002fea0003900000 */
[----:B------:R-:W1:Y:S02]  /*c9c0*/  @!P0 SYNCS.PHASECHK.TRANS64 P0, [R0+URZ+0x30830], R7 ;  /* 0x03083007000085a7 */ /* 0x000e64000800007f */
[----:B-1----:R-:W-:Y:S05]  /*c9d0*/  @!P0 BRA `(.L_x_1910) ;  /* 0xfffffffc00f08947 */ /* 0x002fea000383ffff */
[----:B------:R-:W-:Y:S05]  /*c9e0*/  BRA `(.L_x_1909) ;  /* 0xffffff5800887947 */ /* 0x000fea000383ffff */
.L_x_1990:
[----:B------:R-:W-:Y:S01]  /*c9f0*/  BSSY B0, `(.L_x_2071) ;  /* 0x0000005000007945 */ /* 0x000fe20003800000 */
[----:B------:R-:W-:-:S07]  /*ca00*/  IMAD.MOV.U32 R15, RZ, RZ, -0x1 ;  /* 0xffffffffff0f7424 */ /* 0x000fce00078e00ff */
[----:B------:R-:W-:Y:S05]  /*ca10*/  WARPSYNC.COLLECTIVE R15, `(.L_x_2072) ;  /* 0x000000000f087348 */ /* 0x000fea0003c00000 */
[----:B------:R-:W-:Y:S01]  /*ca20*/  NOP ;  /* 0x0000000000007918 */ /* 0x000fe20000000000 */
[----:B------:R-:W-:Y:S01]  /*ca30*/  ENDCOLLECTIVE ;  /* 0x000000000000791b */ /* 0x000fe20003800000 */
.L_x_2072:
[----:B------:R-:W-:Y:S05]  /*ca40*/  BSYNC B0 ;  /* 0x0000000000007941 */ /* 0x000fea0003800000 */
.L_x_2071:
[----:B------:R-:W-:Y:S05]  /*ca50*/  BRA `(.L_x_2073) ;  /* 0xffffffbc00b07947 */ /* 0x000fea000383ffff */
.L_x_2003:
[----:B------:R-:W-:Y:S01]  /*ca60*/  BSSY B0, `(.L_x_2074) ;  /* 0x0000005000007945 */ /* 0x000fe20003800000 */
[----:B------:R-:W-:-:S07]  /*ca70*/  IMAD.MOV.U32 R15, RZ, RZ, -0x1 ;  /* 0xffffffffff0f7424 */ /* 0x000fce00078e00ff */
[----:B------:R-:W-:Y:S05]  /*ca80*/  WARPSYNC.COLLECTIVE R15, `(.L_x_2075) ;  /* 0x000000000f087348 */ /* 0x000fea0003c00000 */
[----:B------:R-:W-:Y:S01]  /*ca90*/  NOP ;  /* 0x0000000000007918 */ /* 0x000fe20000000000 */
[----:B------:R-:W-:Y:S01]  /*caa0*/  ENDCOLLECTIVE ;  /* 0x000000000000791b */ /* 0x000fe20003800000 */
.L_x_2075:
[----:B------:R-:W-:Y:S05]  /*cab0*/  BSYNC B0 ;  /* 0x0000000000007941 */ /* 0x000fea0003800000 */
.L_x_2074:
[----:B------:R-:W-:Y:S05]  /*cac0*/  BRA `(.L_x_2076) ;  /* 0xffffffc400407947 */ /* 0x000fea000383ffff */
.L_x_2015:
[----:B------:R-:W-:Y:S01]  /*cad0*/  BSSY B0, `(.L_x_2077) ;  /* 0x0000005000007945 */ /* 0x000fe20003800000 */
[----:B------:R-:W-:-:S07]  /*cae0*/  IMAD.MOV.U32 R15, RZ, RZ, -0x1 ;  /* 0xffffffffff0f7424 */ /* 0x000fce00078e00ff */
[----:B------:R-:W-:Y:S05]  /*caf0*/  WARPSYNC.COLLECTIVE R15, `(.L_x_2078) ;  /* 0x000000000f087348 */ /* 0x000fea0003c00000 */
[----:B------:R-:W-:Y:S01]  /*cb00*/  NOP ;  /* 0x0000000000007918 */ /* 0x000fe20000000000 */
[----:B------:R-:W-:Y:S01]  /*cb10*/  ENDCOLLECTIVE ;  /* 0x000000000000791b */ /* 0x000fe20003800000 */
.L_x_2078:
[----:B------:R-:W-:Y:S05]  /*cb20*/  BSYNC B0 ;  /* 0x0000000000007941 */ /* 0x000fea0003800000 */
.L_x_2077:
[----:B------:R-:W-:Y:S05]  /*cb30*/  BRA `(.L_x_2079) ;  /* 0xffffffc800687947 */ /* 0x000fea000383ffff */
.L_x_2043:
[----:B-1----:R1:W2:Y:S02]  /*cb40*/  SYNCS.PHASECHK.TRANS64.TRYWAIT P0, [R15+URZ+0x30820], R0 ;  /* 0x030820000f0075a7 */ /* 0x0022a4000800017f */
[----:B--2---:R-:W-:Y:S05]  /*cb50*/  @!P0 NANOSLEEP.SYNCS 0x989680 ;  /* 0x009896800000895d */ /* 0x004fea0003900000 */
[----:B------:R-:W2:Y:S02]  /*cb60*/  @!P0 SYNCS.PHASECHK.TRANS64 P0, [R15+URZ+0x30820], R0 ;  /* 0x030820000f0085a7 */ /* 0x000ea4000800007f */
[----:B--2---:R-:W-:Y:S05]  /*cb70*/  @!P0 BRA `(.L_x_2043) ;  /* 0xfffffffc00f08947 */ /* 0x004fea000383ffff */
[----:B------:R-:W-:Y:S05]  /*cb80*/  BRA `(.L_x_2080) ;  /* 0xffffffdc00d47947 */ /* 0x000fea000383ffff */
.L_x_2047:
[----:B--2---:R2:W3:Y:S02]  /*cb90*/  SYNCS.PHASECHK.TRANS64.TRYWAIT P1, [R15+URZ+0x30840], R18 ;  /* 0x030840120f0075a7 */ /* 0x0044e4000802017f */
[----:B---3--:R-:W-:Y:S05]  /*cba0*/  @!P1 NANOSLEEP.SYNCS 0x989680 ;  /* 0x009896800000995d */ /* 0x008fea0003900000 */
[----:B------:R-:W3:Y:S02]  /*cbb0*/  @!P1 SYNCS.PHASECHK.TRANS64 P1, [R15+URZ+0x30840], R18 ;  /* 0x030840120f0095a7 */ /* 0x000ee4000802007f */
[----:B---3--:R-:W-:Y:S05]  /*cbc0*/  @!P1 BRA `(.L_x_2047) ;  /* 0xfffffffc00f09947 */ /* 0x008fea000383ffff */
[----:B------:R-:W-:Y:S05]  /*cbd0*/  BRA `(.L_x_2081) ;  /* 0xffffffe4008c7947 */ /* 0x000fea000383ffff */
.L_x_2049:
[----:B-1----:R1:W3:Y:S02]  /*cbe0*/  SYNCS.PHASECHK.TRANS64.TRYWAIT P1, [R15+URZ+0x30828], R18 ;  /* 0x030828120f0075a7 */ /* 0x0022e4000802017f */
[----:B---3--:R-:W-:Y:S05]  /*cbf0*/  @!P1 NANOSLEEP.SYNCS 0x989680 ;  /* 0x009896800000995d */ /* 0x008fea0003900000 */
[----:B------:R-:W3:Y:S02]  /*cc00*/  @!P1 SYNCS.PHASECHK.TRANS64 P1, [R15+URZ+0x30828], R18 ;  /* 0x030828120f0095a7 */ /* 0x000ee4000802007f */
[----:B---3--:R-:W-:Y:S05]  /*cc10*/  @!P1 BRA `(.L_x_2049) ;  /* 0xfffffffc00f09947 */ /* 0x008fea000383ffff */
[----:B------:R-:W-:Y:S05]  /*cc20*/  BRA `(.L_x_2082) ;  /* 0xffffffe8002c7947 */ /* 0x000fea000383ffff */
.L_x_2051:
[----:B---3--:R3:W4:Y:S02]  /*cc30*/  SYNCS.PHASECHK.TRANS64.TRYWAIT P1, [R15+URZ+0x30848], R18 ;  /* 0x030848120f0075a7 */ /* 0x008724000802017f */
[----:B----4-:R-:W-:Y:S05]  /*cc40*/  @!P1 NANOSLEEP.SYNCS 0x989680 ;  /* 0x009896800000995d */ /* 0x010fea0003900000 */
[----:B------:R-:W4:Y:S02]  /*cc50*/  @!P1 SYNCS.PHASECHK.TRANS64 P1, [R15+URZ+0x30848], R18 ;  /* 0x030848120f0095a7 */ /* 0x000f24000802007f */
[----:B----4-:R-:W-:Y:S05]  /*cc60*/  @!P1 BRA `(.L_x_2051) ;  /* 0xfffffffc00f09947 */ /* 0x010fea000383ffff */
[----:B------:R-:W-:Y:S05]  /*cc70*/  BRA `(.L_x_2083) ;  /* 0xffffffe800cc7947 */ /* 0x000fea000383ffff */
.L_x_2053:
[----:B------:R-:W-:-:S07]  /*cc80*/  SHF.L.U32 R4, R10, 0x1f, RZ ;  /* 0x0000001f0a047819 */ /* 0x000fce00000006ff */
.L_x_2084:
[----:B----4-:R4:W1:Y:S02]  /*cc90*/  SYNCS.PHASECHK.TRANS64.TRYWAIT P1, [R15+URZ+0x30820], R4 ;  /* 0x030820040f0075a7 */ /* 0x010864000802017f */
[----:B-1----:R-:W-:Y:S05]  /*cca0*/  @!P1 NANOSLEEP.SYNCS 0x989680 ;  /* 0x009896800000995d */ /* 0x002fea0003900000 */
[----:B------:R-:W1:Y:S02]  /*ccb0*/  @!P1 SYNCS.PHASECHK.TRANS64 P1, [R15+URZ+0x30820], R4 ;  /* 0x030820040f0095a7 */ /* 0x000e64000802007f */
[----:B-1----:R-:W-:Y:S05]  /*ccc0*/  @!P1 BRA `(.L_x_2084) ;  /* 0xfffffffc00f09947 */ /* 0x002fea000383ffff */
[----:B------:R-:W-:Y:S05]  /*ccd0*/  BRA `(.L_x_2085) ;  /* 0xffffffec00507947 */ /* 0x000fea000383ffff */
.L_x_2056:
[----:B----4-:R4:W1:Y:S02]  /*cce0*/  SYNCS.PHASECHK.TRANS64.TRYWAIT P1, [R15+URZ+0x30840], R12 ;  /* 0x0308400c0f0075a7 */ /* 0x010864000802017f */
[----:B-1----:R-:W-:Y:S05]  /*ccf0*/  @!P1 NANOSLEEP.SYNCS 0x989680 ;  /* 0x009896800000995d */ /* 0x002fea0003900000 */
[----:B------:R-:W1:Y:S02]  /*cd00*/  @!P1 SYNCS.PHASECHK.TRANS64 P1, [R15+URZ+0x30840], R12 ;  /* 0x0308400c0f0095a7 */ /* 0x000e64000802007f */
[----:B-1----:R-:W-:Y:S05]  /*cd10*/  @!P1 BRA `(.L_x_2056) ;  /* 0xfffffffc00f09947 */ /* 0x002fea000383ffff */
[----:B------:R-:W-:Y:S05]  /*cd20*/  BRA `(.L_x_2086) ;  /* 0xfffffff0000c7947 */ /* 0x000fea000383ffff */
.L_x_2058:
[----:B-1----:R1:W2:Y:S02]  /*cd30*/  SYNCS.PHASECHK.TRANS64.TRYWAIT P1, [R15+URZ+0x30828], R12 ;  /* 0x0308280c0f0075a7 */ /* 0x0022a4000802017f */
[----:B--2---:R-:W-:Y:S05]  /*cd40*/  @!P1 NANOSLEEP.SYNCS 0x989680 ;  /* 0x009896800000995d */ /* 0x004fea0003900000 */
[----:B------:R-:W2:Y:S02]  /*cd50*/  @!P1 SYNCS.PHASECHK.TRANS64 P1, [R15+URZ+0x30828], R12 ;  /* 0x0308280c0f0095a7 */ /* 0x000ea4000802007f */
[----:B--2---:R-:W-:Y:S05]  /*cd60*/  @!P1 BRA `(.L_x_2058) ;  /* 0xfffffffc00f09947 */ /* 0x004fea000383ffff */
[----:B------:R-:W-:Y:S05]  /*cd70*/  BRA `(.L_x_2087) ;  /* 0xfffffff000a07947 */ /* 0x000fea000383ffff */
.L_x_2060:
[----:B------:R1:W1:Y:S02]  /*cd80*/  SYNCS.PHASECHK.TRANS64.TRYWAIT P0, [R3+URZ+0x30840], R0 ;  /* 0x03084000030075a7 */ /* 0x000264000800017f */
[----:B-1----:R-:W-:Y:S05]  /*cd90*/  @!P0 NANOSLEEP.SYNCS 0x989680 ;  /* 0x009896800000895d */ /* 0x002fea0003900000 */
[----:B------:R-:W1:Y:S02]  /*cda0*/  @!P0 SYNCS.PHASECHK.TRANS64 P0, [R3+URZ+0x30840], R0 ;  /* 0x03084000030085a7 */ /* 0x000e64000800007f */
[----:B-1----:R-:W-:Y:S05]  /*cdb0*/  @!P0 BRA `(.L_x_2060) ;  /* 0xfffffffc00f08947 */ /* 0x002fea000383ffff */
[----:B------:R-:W-:Y:S05]  /*cdc0*/  BRA `(.L_x_2088) ;  /* 0xfffffff400507947 */ /* 0x000fea000383ffff */
.L_x_2062:
[----:B------:R-:W-:Y:S01]  /*cdd0*/  BSSY B0, `(.L_x_2089) ;  /* 0x0000006000007945 */ /* 0x000fe20003800000 */
[----:B------:R-:W-:-:S07]  /*cde0*/  IMAD.MOV.U32 R15, RZ, RZ, -0x1 ;  /* 0xffffffffff0f7424 */ /* 0x000fce00078e00ff */
[----:B---3--:R-:W-:Y:S05]  /*cdf0*/  WARPSYNC.COLLECTIVE R15, `(.L_x_2090) ;  /* 0x000000000f0c7348 */ /* 0x008fea0003c00000 */
[----:B------:R-:W-:Y:S02]  /*ce00*/  ELECT P6, UR62, PT ;  /* 0x00000000003e782f */ /* 0x000fe400038c0000 */
[----:B------:R-:W-:Y:S01]  /*ce10*/  MOV R14, UR62 ;  /* 0x0000003e000e7c02 */ /* 0x000fe20008000f00 */
[----:B---3--:R-:W-:Y:S10]  /*ce20*/  ENDCOLLECTIVE ;  /* 0x000000000000791b */ /* 0x008ff40003800000 */
.L_x_2090:
[----:B------:R-:W-:Y:S05]  /*ce30*/  BSYNC B0 ;  /* 0x0000000000007941 */ /* 0x000fea0003800000 */
.L_x_2089:
[----:B------:R-:W-:Y:S05]  /*ce40*/  BRA `(.L_x_2091) ;  /* 0xfffffff800007947 */ /* 0x000fea000383ffff */
.L_x_2064:
[----:B-1----:R1:W2:Y:S02]  /*ce50*/  SYNCS.PHASECHK.TRANS64.TRYWAIT P0, [R7+URZ], R4 ;  /* 0x00000004070075a7 */ /* 0x0022a4000800017f */
[----:B--2---:R-:W-:Y:S05]  /*ce60*/  @!P0 NANOSLEEP.SYNCS 0x989680 ;  /* 0x009896800000895d */ /* 0x004fea0003900000 */
[----:B------:R-:W2:Y:S02]  /*ce70*/  @!P0 SYNCS.PHASECHK.TRANS64 P0, [R7+URZ], R4 ;  /* 0x00000004070085a7 */ /* 0x000ea4000800007f */
[----:B--2---:R-:W-:Y:S05]  /*ce80*/  @!P0 BRA `(.L_x_2064) ;  /* 0xfffffffc00f08947 */ /* 0x004fea000383ffff */
[----:B------:R-:W-:Y:S05]  /*ce90*/  BRA `(.L_x_2092) ;  /* 0xfffffff800407947 */ /* 0x000fea000383ffff */
.L_x_2065:
[----:B--2---:R2:W4:Y:S02]  /*cea0*/  SYNCS.PHASECHK.TRANS64.TRYWAIT P0, [R3+URZ], R2 ;  /* 0x00000002030075a7 */ /* 0x004524000800017f */
[----:B----4-:R-:W-:Y:S05]  /*ceb0*/  @!P0 NANOSLEEP.SYNCS 0x989680 ;  /* 0x009896800000895d */ /* 0x010fea0003900000 */
[----:B------:R-:W4:Y:S02]  /*cec0*/  @!P0 SYNCS.PHASECHK.TRANS64 P0, [R3+URZ], R2 ;  /* 0x00000002030085a7 */ /* 0x000f24000800007f */
[----:B----4-:R-:W-:Y:S05]  /*ced0*/  @!P0 BRA `(.L_x_2065) ;  /* 0xfffffffc00f08947 */ /* 0x010fea000383ffff */
[----:B------:R-:W-:Y:S05]  /*cee0*/  BRA `(.L_x_2093) ;  /* 0xfffffff800347947 */ /* 0x000fea000383ffff */
.L_x_2067:
[----:B--2---:R2:W4:Y:S02]  /*cef0*/  SYNCS.PHASECHK.TRANS64.TRYWAIT P0, [R5+URZ], R4 ;  /* 0x00000004050075a7 */ /* 0x004524000800017f */
[----:B----4-:R-:W-:Y:S05]  /*cf00*/  @!P0 NANOSLEEP.SYNCS 0x989680 ;  /* 0x009896800000895d */ /* 0x010fea0003900000 */
[----:B------:R-:W4:Y:S02]  /*cf10*/  @!P0 SYNCS.PHASECHK.TRANS64 P0, [R5+URZ], R4 ;  /* 0x00000004050085a7 */ /* 0x000f24000800007f */
[----:B----4-:R-:W-:Y:S05]  /*cf20*/  @!P0 BRA `(.L_x_2067) ;  /* 0xfffffffc00f08947 */ /* 0x010fea000383ffff */
[----:B------:R-:W-:Y:S05]  /*cf30*/  BRA `(.L_x_2094) ;  /* 0xfffffff800387947 */ /* 0x000fea000383ffff */
.L_x_2095:
        /* <DEDUP_REMOVED lines=12> */
.L_x_3698:


//--------------------- .text._ZN7cutlass13device_kernelIN5flash11enable_sm90INS1_16FlashAttnBwdSm90INS1_25CollectiveMainloopBwdSm90ILi2ELi2ELi2EN4cute5tupleIJNS5_1CILi1EEES8_S8_EEENS6_IJNS7_ILi64EEENS7_ILi128EEESB_EEENS_10bfloat16_tEfNS_4arch4Sm90ELb0ELb1ELb0ELb1ELb0ELb1ELb0ELb0ELi2ELi1ELi2ELi1ELb0EEENS1_24CollectiveEpilogueBwdGQAISC_fSF_Li256ELb1ELb0EEENS1_19SingleTileSchedulerILb1ELb0ELb0ELi128EEEEEEEEEvNT_6ParamsE --------------------------
	.section	.text._ZN7cutlass13device_kernelIN5flash11enable_sm90INS1_16FlashAttnBwdSm90INS1_25CollectiveMainloopBwdSm90ILi2ELi2ELi2EN4cute5tupleIJNS5_1CILi1EEES8_S8_EEENS6_IJNS7_ILi64EEENS7_ILi128EEESB_EEENS_10bfloat16_tEfNS_4arch4Sm90ELb0ELb1ELb0ELb1ELb0ELb1ELb0ELb0ELi2ELi1ELi2ELi1ELb0EEENS1_24CollectiveEpilogueBwdGQAISC_fSF_Li256ELb1ELb0EEENS1_19SingleTileSchedulerILb1ELb0ELb0ELi128EEEEEEEEEvNT_6ParamsE,"ax",@progbits
	.align	128
.text._ZN7cutlass13device_kernelIN5flash11enable_sm90INS1_16FlashAttnBwdSm90INS1_25CollectiveMainloopBwdSm90ILi2ELi2ELi2EN4cute5tupleIJNS5_1CILi1EEES8_S8_EEENS6_IJNS7_ILi64EEENS7_ILi128EEESB_EEENS_10bfloat16_tEfNS_4arch4Sm90ELb0ELb1ELb0ELb1ELb0ELb1ELb0ELb0ELi2ELi1ELi2ELi1ELb0EEENS1_24CollectiveEpilogueBwdGQAISC_fSF_Li256ELb1ELb0EEENS1_19SingleTileSchedulerILb1ELb0ELb0ELi128EEEEEEEEEvNT_6ParamsE:
        .type           _ZN7cutlass13device_kernelIN5flash11enable_sm90INS1_16FlashAttnBwdSm90INS1_25CollectiveMainloopBwdSm90ILi2ELi2ELi2EN4cute5tupleIJNS5_1CILi1EEES8_S8_EEENS6_IJNS7_ILi64EEENS7_ILi128EEESB_EEENS_10bfloat16_tEfNS_4arch4Sm90ELb0ELb1ELb0ELb1ELb0ELb1ELb0ELb0ELi2ELi1ELi2ELi1ELb0EEENS1_24CollectiveEpilogueBwdGQAISC_fSF_Li256ELb1ELb0EEENS1_19SingleTileSchedulerILb1ELb0ELb0ELi128EEEEEEEEEvNT_6ParamsE,@function
        .size           _ZN7cutlass13device_kernelIN5flash11enable_sm90INS1_16FlashAttnBwdSm90INS1_25CollectiveMainloopBwdSm90ILi2ELi2ELi2EN4cute5tupleIJNS5_1CILi1EEES8_S8_EEENS6_IJNS7_ILi64EEENS7_ILi128EEESB_EEENS_10bfloat16_tEfNS_4arch4Sm90ELb0ELb1ELb0ELb1ELb0ELb1ELb0ELb0ELi2ELi1ELi2ELi1ELb0EEENS1_24CollectiveEpilogueBwdGQAISC_fSF_Li256ELb1ELb0EEENS1_19SingleTileSchedulerILb1ELb0ELb0ELi128EEEEEEEEEvNT_6ParamsE,(.L_x_3699 - _ZN7cutlass13device_kernelIN5flash11enable_sm90INS1_16FlashAttnBwdSm90INS1_25CollectiveMainloopBwdSm90ILi2ELi2ELi2EN4cute5tupleIJNS5_1CILi1EEES8_S8_EEENS6_IJNS7_ILi64EEENS7_ILi128EEESB_EEENS_10bfloat16_tEfNS_4arch4Sm90ELb0ELb1ELb0ELb1ELb0ELb1ELb0ELb0ELi2ELi1ELi2ELi1ELb0EEENS1_24CollectiveEpilogueBwdGQAISC_fSF_Li256ELb1ELb0EEENS1_19SingleTileSchedulerILb1ELb0ELb0ELi128EEEEEEEEEvNT_6ParamsE)
        .other          _ZN7cutlass13device_kernelIN5flash11enable_sm90INS1_16FlashAttnBwdSm90INS1_25CollectiveMainloopBwdSm90ILi2ELi2ELi2EN4cute5tupleIJNS5_1CILi1EEES8_S8_EEENS6_IJNS7_ILi64EEENS7_ILi128EEESB_EEENS_10bfloat16_tEfNS_4arch4Sm90ELb0ELb1ELb0ELb1ELb0ELb1ELb0ELb0ELi2ELi1ELi2ELi1ELb0EEENS1_24CollectiveEpilogueBwdGQAISC_fSF_Li256ELb1ELb0EEENS1_19SingleTileSchedulerILb1ELb0ELb0ELi128EEEEEEEEEvNT_6ParamsE,@"STO_CUDA_ENTRY STV_DEFAULT"
_ZN7cutlass13device_kernelIN5flash11enable_sm90INS1_16FlashAttnBwdSm90INS1_25CollectiveMainloopBwdSm90ILi2ELi2ELi2EN4cute5tupleIJNS5_1CILi1EEES8_S8_EEENS6_IJNS7_ILi64EEENS7_ILi128EEESB_EEENS_10bfloat16_tEfNS_4arch4Sm90ELb0ELb1ELb0ELb1ELb0ELb1ELb0ELb0ELi2ELi1ELi2ELi1ELb0EEENS1_24CollectiveEpilogueBwdGQAISC_fSF_Li256ELb1ELb0EEENS1_19SingleTileSchedulerILb1ELb0ELb0ELi128EEEEEEEEEvNT_6ParamsE:
        /* <DEDUP_REMOVED lines=24> */
.L_x_2097:
[----:B------:R-:W-:Y:S05]  /*0180*/  BSYNC B0 ;  /* 0x0000000000007941 */ /* 0x000fea0003800000 */
.L_x_2096:
        /* <DEDUP_REMOVED lines=37> */
.L_x_2098:
        /* <DEDUP_REMOVED lines=22> */
.L_x_2099:
[----:B------:R-:W-:Y:S01]  /*0540*/  PLOP3.LUT P0, PT, PT, PT, UP0, 0x80, 0x0 ;  /* 0x000000000000781c */ /* 0x000fe20003f0f008 */
[----:B------:R-:W-:Y:S01]  /*0550*/  NOP ;  /* 0x0000000000007918 */ /* 0x000fe20000000000 */
[----:B------:R-:W-:Y:S01]  /*0560*/  ULDC.64 UR46, c[0x0][0x208] ;  /* 0x00008200002e7ab9 */ /* 0x000fe20000000a00 */
[----:B------:R-:W-:Y:S01]  /*0570*/  BSSY B6, `(.L_x_2100) ;  /* 0x0000873000067945 */ /* 0x000fe20003800000 */
[----:B-12-4-:R-:W-:Y:S09]  /*0580*/  BAR.SYNC.DEFER_BLOCKING 0x0 ;  /* 0x0000000000007b1d */ /* 0x016ff20000010000 */
[----:B------:R-:W-:Y:S05]  /*0590*/  @!P0 BRA `(.L_x_2101) ;  /* 0x0000004800e88947 */ /* 0x000fea0003800000 */
.L_x_2102:
        /* <DEDUP_REMOVED lines=24> */
.L_x_2103:
        /* <DEDUP_REMOVED lines=14> */
.L_x_2105:
[----:B------:R-:W-:-:S05]  /*0800*/  ULDC UR4, c[0x0][0x8c4] ;  /* 0x0002310000047ab9 */ /* 0x000fca0000000800 */
.L_x_2104:
        /* <DEDUP_REMOVED lines=17> */
.L_x_2107:
        /* <DEDUP_REMOVED lines=14> */
.L_x_2108:
        /* <DEDUP_REMOVED lines=11> */
.L_x_2109:
        /* <DEDUP_REMOVED lines=13> */
.L_x_2110:
        /* <DEDUP_REMOVED lines=82> */
.L_x_2111:
        /* <DEDUP_REMOVED lines=29> */
.L_x_2114:
        /* <DEDUP_REMOVED lines=15> */
.L_x_2113:
        /* <DEDUP_REMOVED lines=22> */
.L_x_2116:
        /* <DEDUP_REMOVED lines=15> */
.L_x_2115:
        /* <DEDUP_REMOVED lines=8> */
.L_x_2200:
        /* <DEDUP_REMOVED lines=23> */
.L_x_2118:
        /* <DEDUP_REMOVED lines=95> */
.L_x_2130:
[----:B------:R-:W-:-:S13]  /*1d90*/  ISETP.NE.AND P6, PT, R235, 0x3, PT ;  /* 0x00000003eb00780c */ /* 0x000fda0003fc5270 */
[----:B------:R-:W-:Y:S05]  /*1da0*/  @!P6 BRA `(.L_x_2120) ;  /* 0x000000000004e947 */ /* 0x000fea0003800000 */
[----:B------:R-:W-:Y:S01]  /*1db0*/  BPT.TRAP 0x1 ;  /* 0x000000040000795c */ /* 0x000fe20000300000 */
.L_x_2120:
[----:B------:R-:W-:Y:S01]  /*1dc0*/  IMAD R0, R4, 0x8, R231 ;  /* 0x0000000804007824 */ /* 0x000fe200078e02e7 */
[----:B------:R-:W-:-:S04]  /*1dd0*/  SHF.L.U32 R7, R226, 0x1f, RZ ;  /* 0x0000001fe2077819 */ /* 0x000fc800000006ff */
[----:B------:R2:W3:Y:S01]  /*1de0*/  SYNCS.PHASECHK.TRANS64.TRYWAIT P0, [R0+URZ+0x30810], R7 ;  /* 0x03081007000075a7 */ /* 0x0004e2000800017f */
[----:B------:R-:W-:Y:S05]  /*1df0*/  @!P6 BRA `(.L_x_2121) ;  /* 0x000000000004e947 */ /* 0x000fea0003800000 */
[----:B------:R-:W-:Y:S01]  /*1e00*/  BPT.TRAP 0x1 ;  /* 0x000000040000795c */ /* 0x000fe20000300000 */
.L_x_2121:
[----:B---3--:R-:W-:Y:S05]  /*1e10*/  @P0 BRA `(.L_x_2122) ;  /* 0x0000000000080947 */ /* 0x008fea0003800000 */
[----:B------:R-:W3:Y:S02]  /*1e20*/  SYNCS.PHASECHK.TRANS64.TRYWAIT P0, [R0+URZ+0x30810], R7 ;  /* 0x03081007000075a7 */ /* 0x000ee4000800017f */
[----:B---3--:R-:W-:Y:S05]  /*1e30*/  @!P0 BRA `(.L_x_2123) ;  /* 0x0000006c00d08947 */ /* 0x008fea0003800000 */
.L_x_2122:
        /* <DEDUP_REMOVED lines=81> */
.L_x_2124:
[----:B------:R1:W1:Y:S01]  /*2350*/  SYNCS.PHASECHK.TRANS64.TRYWAIT P0, [R0+URZ+0x30830], R7 ;  /* 0x03083007000075a7 */ /* 0x000262000800017f */
[----:B------:R-:W-:Y:S05]  /*2360*/  @!P6 BRA `(.L_x_2125) ;  /* 0x000000000004e947 */ /* 0x000fea0003800000 */
[----:B------:R-:W-:Y:S01]  /*2370*/  BPT.TRAP 0x1 ;  /* 0x000000040000795c */ /* 0x000fe20000300000 */
.L_x_2125:
[----:B------:R-:W-:-:S05]  /*2380*/  VIADD R5, R231, 0x20000 ;  /* 0x00020000e7057836 */ /* 0x000fca0000000000 */
[----:B------:R-:W-:-:S04]  /*2390*/  SHF.R.U32.HI R5, RZ, 0x4, R5 ;  /* 0x00000004ff057819 */ /* 0x000fc80000011605 */
[----:B------:R-:W-:-:S04]  /*23a0*/  LOP3.LUT R234, R5, 0x3fff, RZ, 0xc0, !PT ;  /* 0x00003fff05ea7812 */ /* 0x000fc800078ec0ff */
[----:B------:R-:W-:Y:S01]  /*23b0*/  LOP3.LUT R5, R234, 0x10000, RZ, 0xfc, !PT ;  /* 0x00010000ea057812 */ /* 0x000fe200078efcff */
[----:B-1----:R-:W-:Y:S06]  /*23c0*/  @P0 BRA `(.L_x_2126) ;  /* 0x0000000000080947 */ /* 0x002fec0003800000 */
[----:B------:R-:W1:Y:S02]  /*23d0*/  SYNCS.PHASECHK.TRANS64.TRYWAIT P0, [R0+URZ+0x30830], R7 ;  /* 0x03083007000075a7 */ /* 0x000e64000800017f */
[----:B-1----:R-:W-:Y:S05]  /*23e0*/  @!P0 BRA `(.L_x_2127) ;  /* 0x0000006800788947 */ /* 0x002fea0003800000 */
.L_x_2126:
        /* <DEDUP_REMOVED lines=445> */
.L_x_2128:
        /* <DEDUP_REMOVED lines=49> */
.L_x_2129:
        /* <DEDUP_REMOVED lines=78> */
.L_x_2112:
[----:B------:R-:W-:Y:S05]  /*47b0*/  @P0 BRA `(.L_x_2106) ;  /* 0x0000004400380947 */ /* 0x000fea0003800000 */
[----:B------:R-:W-:Y:S01]  /*47c0*/  ULDC.64 UR4, c[0x0][0x878] ;  /* 0x00021e0000047ab9 */ /* 0x000fe20000000a00 */
[----:B------:R-:W1:Y:S01]  /*47d0*/  S2R R4, SR_TID.X ;  /* 0x0000000000047919 */ /* 0x000e620000002100 */
[----:B------:R-:W-:Y:S01]  /*47e0*/  UISETP.NE.U32.AND UP0, UPT, UR4, URZ, UPT ;  /* 0x0000003f0400728c */ /* 0x000fe2000bf05070 */
[----:B------:R-:W-:Y:S01]  /*47f0*/  S2UR UR8, SR_CgaCtaId ;  /* 0x00000000000879c3 */ /* 0x000fe20000008800 */
[----:B------:R-:W-:-:S07]  /*4800*/  ULDC UR6, c[0x0][0x850] ;  /* 0x0002140000067ab9 */ /* 0x000fce0000000800 */
[----:B------:R-:W2:Y:S01]  /*4810*/  S2UR UR10, SR_CTAID.X ;  /* 0x00000000000a79c3 */ /* 0x000ea20000002500 */
[----:B------:R-:W-:Y:S01]  /*4820*/  UISETP.NE.AND.EX UP0, UPT, UR5, URZ, UPT, UP0 ;  /* 0x0000003f0500728c */ /* 0x000fe2000bf05300 */
[----:B------:R-:W-:Y:S01]  /*4830*/  UMOV UR7, 0x400 ;  /* 0x0000040000077882 */ /* 0x000fe20000000000 */
[----:B------:R-:W-:Y:S01]  /*4840*/  ULDC.64 UR12, c[0x0][0x818] ;  /* 0x00020600000c7ab9 */ /* 0x000fe20000000a00 */
[----:B------:R-:W-:Y:S01]  /*4850*/  ULDC.64 UR14, c[0x0][0x840] ;  /* 0x00021000000e7ab9 */ /* 0x000fe20000000a00 */
[----:B------:R-:W-:Y:S02]  /*4860*/  ULDC.64 UR16, c[0x0][0x848] ;  /* 0x0002120000107ab9 */ /* 0x000fe40000000a00 */
[----:B------:R-:W-:-:S05]  /*4870*/  PLOP3.LUT P0, PT, PT, PT, UP0, 0x80, 0x0 ;  /* 0x000000000000781c */ /* 0x000fca0003f0f008 */
[----:B------:R-:W-:Y:S02]  /*4880*/  @UP0 ULDC.64 UR4, c[0x0][0x878] ;  /* 0x00021e0000040ab9 */ /* 0x000fe40000000a00 */
[----:B------:R-:W-:-:S06]  /*4890*/  @UP0 UIMAD.WIDE UR4, UR36, 0x4, UR4 ;  /* 0x00000004240408a5 */ /* 0x000fcc000f8e0204 */
[----:B------:R-:W-:Y:S02]  /*48a0*/  IMAD.U32 R2, RZ, RZ, UR4 ;  /* 0x00000004ff027e24 */ /* 0x000fe4000f8e00ff */
[----:B------:R-:W-:-:S05]  /*48b0*/  IMAD.U32 R3, RZ, RZ, UR5 ;  /* 0x00000005ff037e24 */ /* 0x000fca000f8e00ff */
[----:B------:R-:W3:Y:S01]  /*48c0*/  @P0 LDG.E R2, desc[UR46][R2.64] ;  /* 0x0000002e02020981 */ /* 0x000ee2000c1e1900 */
[----:B------:R-:W4:Y:S01]  /*48d0*/  S2UR UR5, SR_CTAID.Y ;  /* 0x00000000000579c3 */ /* 0x000f220000002600 */
[----:B-1----:R-:W-:Y:S01]  /*48e0*/  VIADD R5, R4, 0xffffff80 ;  /* 0xffffff8004057836 */ /* 0x002fe20000000000 */
[----:B------:R-:W-:Y:S01]  /*48f0*/  UISETP.NE.AND UP1, UPT, UR6, 0x1, UPT ;  /* 0x000000010600788c */ /* 0x000fe2000bf25270 */
[----:B------:R-:W-:Y:S01]  /*4900*/  BSSY B0, `(.L_x_2131) ;  /* 0x000005b000007945 */ /* 0x000fe20003800000 */
[----:B--2---:R-:W-:Y:S02]  /*4910*/  USHF.L.U32 UR10, UR10, 0xe, URZ ;  /* 0x0000000e0a0a7899 */ /* 0x004fe4000800063f */
[----:B------:R-:W-:-:S07]  /*4920*/  SHF.R.S32.HI R0, RZ, 0x1f, R5 ;  /* 0x0000001fff007819 */ /* 0x000fce0000011405 */
[----:B------:R-:W-:Y:S01]  /*4930*/  @UP1 ULDC UR11, c[0x0][0x858] ;  /* 0x00021600000b1ab9 */ /* 0x000fe20000000800 */
[----:B------:R-:W-:Y:S01]  /*4940*/  BAR.SYNC.DEFER_BLOCKING 0x1, 0x100 ;  /* 0x0044000000007b1d */ /* 0x000fe20000010000 */
[----:B---3--:R-:W-:Y:S02]  /*4950*/  @P0 R2UR UR4, R2 ;  /* 0x00000000020402ca */ /* 0x008fe400000e0000 */
[----:B------:R-:W-:Y:S02]  /*4960*/  LEA.HI R2, R0, R5, RZ, 0x7 ;  /* 0x0000000500027211 */ /* 0x000fe400078f38ff */
[----:B------:R-:W-:Y:S02]  /*4970*/  ISETP.NE.AND P0, PT, R5, RZ, PT ;  /* 0x000000ff0500720c */ /* 0x000fe40003f05270 */
[C---:B------:R-:W-:Y:S01]  /*4980*/  LOP3.LUT R0, R2.reuse, 0xfffff80, RZ, 0xc0, !PT ;  /* 0x0fffff8002007812 */ /* 0x040fe200078ec0ff */
[----:B------:R-:W-:-:S04]  /*4990*/  IMAD.SHL.U32 R2, R2, 0x40, RZ ;  /* 0x0000004002027824 */ /* 0x000fc800078e00ff */
[----:B------:R-:W-:Y:S01]  /*49a0*/  IMAD.IADD R0, R5, 0x1, -R0 ;  /* 0x0000000105007824 */ /* 0x000fe200078e0a00 */
[----:B------:R-:W-:Y:S01]  /*49b0*/  LOP3.LUT R3, R2, 0x3fffe000, RZ, 0xc0, !PT ;  /* 0x3fffe00002037812 */ /* 0x000fe200078ec0ff */
[----:B------:R-:W-:-:S04]  /*49c0*/  @UP0 ULEA UR4, UR36, UR4, 0x7 ;  /* 0x0000000424040291 */ /* 0x000fc8000f8e383f */
[----:B------:R-:W-:Y:S01]  /*49d0*/  @UP0 USHF.R.S32.HI UR6, URZ, 0x1f, UR4 ;  /* 0x0000001f3f060899 */ /* 0x000fe20008011404 */
[----:B------:R-:W-:-:S03]  /*49e0*/  IMAD R0, R0, 0x4, R3 ;  /* 0x0000000400007824 */ /* 0x000fc600078e0203 */
[----:B------:R-:W-:Y:S02]  /*49f0*/  @UP0 ULEA.HI UR6, UR6, UR4, URZ, 0x7 ;  /* 0x0000000406060291 */ /* 0x000fe4000f8f383f */
[----:B------:R-:W-:Y:S02]  /*4a00*/  ULEA UR4, UR8, UR7, 0x18 ;  /* 0x0000000708047291 */ /* 0x000fe4000f8ec03f */
[----:B------:R-:W-:Y:S01]  /*4a10*/  @UP0 USHF.L.U32 UR6, UR6, 0x7, URZ ;  /* 0x0000000706060899 */ /* 0x000fe2000800063f */
[----:B------:R-:W-:-:S03]  /*4a20*/  @UP1 ULDC UR8, c[0x0][0x854] ;  /* 0x0002150000081ab9 */ /* 0x000fc60000000800 */
[----:B------:R-:W-:Y:S01]  /*4a30*/  @UP0 ULOP3.LUT UR6, UR6, 0xffffc000, URZ, 0xc0, !UPT ;  /* 0xffffc00006060892 */ /* 0x000fe2000f8ec03f */
[----:B------:R-:W-:Y:S01]  /*4a40*/  LEA R0, R0, UR4, 0x2 ;  /* 0x0000000400007c11 */ /* 0x000fe2000f8e10ff */
[----:B----4-:R-:W-:Y:S02]  /*4a50*/  UIMAD.WIDE.U32 UR8, UR5, UR8, URZ ;  /* 0x00000008050872a5 */ /* 0x010fe4000f8e003f */
[----:B------:R-:W-:Y:S02]  /*4a60*/  @UP0 USHF.R.S32.HI UR7, URZ, 0x1f, UR6 ;  /* 0x0000001f3f070899 */ /* 0x000fe40008011406 */
[----:B------:R-:W-:Y:S01]  /*4a70*/  @UP1 USHF.R.U32.HI UR5, URZ, UR11, UR9 ;  /* 0x0000000b3f051299 */ /* 0x000fe20008011609 */
[----:B------:R1:W-:Y:S01]  /*4a80*/  STS.128 [R0], R24 ;  /* 0x0000001800007388 */ /* 0x0003e20000000c00 */
[----:B------:R-:W-:Y:S02]  /*4a90*/  @!UP0 UMOV UR6, URZ ;  /* 0x0000003f00068c82 */ /* 0x000fe40008000000 */
[----:B------:R-:W-:Y:S01]  /*4aa0*/  UIADD3 UR8, UP1, UR10, UR6, URZ ;  /* 0x000000060a087290 */ /* 0x000fe2000ff3e03f */
[----:B------:R1:W-:Y:S01]  /*4ab0*/  STS.128 [R0+0x800], R28 ;  /* 0x0008001c00007388 */ /* 0x0003e20000000c00 */
[----:B------:R-:W-:Y:S01]  /*4ac0*/  USHF.R.S32.HI UR6, URZ, 0x1f, UR5 ;  /* 0x0000001f3f067899 */ /* 0x000fe20008011405 */
[----:B------:R-:W-:-:S02]  /*4ad0*/  @!UP0 UMOV UR7, URZ ;  /* 0x0000003f00078c82 */ /* 0x000fc40008000000 */
[----:B------:R1:W-:Y:S01]  /*4ae0*/  STS.128 [R0+0x1000], R32 ;  /* 0x0010002000007388 */ /* 0x0003e20000000c00 */
[----:B------:R-:W-:Y:S02]  /*4af0*/  ULEA.HI.X.SX32 UR9, UR10, UR7, 0x1, UP1 ;  /* 0x000000070a097291 */ /* 0x000fe400088f0e3f */
[----:B------:R-:W-:Y:S01]  /*4b00*/  UIMAD UR7, UR6, UR12, URZ ;  /* 0x0000000c060772a4 */ /* 0x000fe2000f8e023f */
[----:B------:R1:W-:Y:S01]  /*4b10*/  STS.128 [R0+0x1800], R36 ;  /* 0x0018002400007388 */ /* 0x0003e20000000c00 */
[----:B------:R-:W-:Y:S02]  /*4b20*/  UIMAD UR11, UR6, UR14, URZ ;  /* 0x0000000e060b72a4 */ /* 0x000fe4000f8e023f */
[----:B------:R-:W-:Y:S01]  /*4b30*/  UIMAD UR10, UR5, UR13, UR7 ;  /* 0x0000000d050a72a4 */ /* 0x000fe2000f8e0207 */
[----:B------:R1:W-:Y:S01]  /*4b40*/  STS.128 [R0+0x2000], R40 ;  /* 0x0020002800007388 */ /* 0x0003e20000000c00 */
[----:B------:R-:W-:Y:S02]  /*4b50*/  UIMAD.WIDE.U32 UR6, UR5, UR12, UR8 ;  /* 0x0000000c050672a5 */ /* 0x000fe4000f8e0008 */
[----:B------:R-:W-:Y:S01]  /*4b60*/  UIMAD UR12, UR5, UR15, UR11 ;  /* 0x0000000f050c72a4 */ /* 0x000fe2000f8e020b */
[----:B------:R1:W-:Y:S01]  /*4b70*/  STS.128 [R0+0x2800], R44 ;  /* 0x0028002c00007388 */ /* 0x0003e20000000c00 */
[----:B------:R-:W-:-:S02]  /*4b80*/  UIMAD.WIDE.U32 UR8, UR5, UR14, UR8 ;  /* 0x0000000e050872a5 */ /* 0x000fc4000f8e0008 */
[----:B------:R-:W-:Y:S01]  /*4b90*/  USHF.R.S32.HI UR5, URZ, 0x1f, UR36 ;  /* 0x0000001f3f057899 */ /* 0x000fe20008011424 */
[----:B------:R1:W-:Y:S01]  /*4ba0*/  STS.128 [R0+0x3000], R48 ;  /* 0x0030003000007388 */ /* 0x0003e20000000c00 */
[----:B------:R-:W-:Y:S01]  /*4bb0*/  ULDC.64 UR14, c[0x0][0x820] ;  /* 0x00020800000e7ab9 */ /* 0x000fe20000000a00 */
[----:B------:R-:W-:Y:S02]  /*4bc0*/  USEL UR36, UR36, URZ, !UP0 ;  /* 0x0000003f24247287 */ /* 0x000fe4000c000000 */
[----:B------:R1:W-:Y:S01]  /*4bd0*/  STS.128 [R0+0x3800], R52 ;  /* 0x0038003400007388 */ /* 0x0003e20000000c00 */
[----:B------:R-:W-:Y:S02]  /*4be0*/  USEL UR5, UR5, URZ, !UP0 ;  /* 0x0000003f05057287 */ /* 0x000fe4000c000000 */
[----:B------:R-:W-:Y:S01]  /*4bf0*/  UIADD3 UR7, UR7, UR10, URZ ;  /* 0x0000000a07077290 */ /* 0x000fe2000fffe03f */
[----:B------:R1:W-:Y:S01]  /*4c00*/  STS.128 [R0+0x4000], R56 ;  /* 0x0040003800007388 */ /* 0x0003e20000000c00 */
[----:B------:R-:W-:-:S02]  /*4c10*/  UIMAD UR11, UR5, UR14, URZ ;  /* 0x0000000e050b72a4 */ /* 0x000fc4000f8e023f */
[----:B------:R-:W-:Y:S01]  /*4c20*/  UIMAD UR5, UR5, UR16, URZ ;  /* 0x00000010050572a4 */ /* 0x000fe2000f8e023f */
[----:B------:R1:W-:Y:S01]  /*4c30*/  STS.128 [R0+0x4800], R60 ;  /* 0x0048003c00007388 */ /* 0x0003e20000000c00 */
[----:B------:R-:W-:Y:S02]  /*4c40*/  UIADD3 UR9, UR9, UR12, URZ ;  /* 0x0000000c09097290 */ /* 0x000fe4000fffe03f */
[----:B------:R-:W-:Y:S01]  /*4c50*/  UIMAD UR11, UR36, UR15, UR11 ;  /* 0x0000000f240b72a4 */ /* 0x000fe2000f8e020b */
[----:B------:R1:W-:Y:S01]  /*4c60*/  STS.128 [R0+0x5000], R64 ;  /* 0x0050004000007388 */ /* 0x0003e20000000c00 */
[----:B------:R-:W-:Y:S02]  /*4c70*/  UIMAD.WIDE.U32 UR6, UR36, UR14, UR6 ;  /* 0x0000000e240672a5 */ /* 0x000fe4000f8e0006 */
[----:B------:R-:W-:Y:S01]  /*4c80*/  UIMAD UR5, UR36, UR17, UR5 ;  /* 0x00000011240572a4 */ /* 0x000fe2000f8e0205 */
[----:B------:R1:W-:Y:S01]  /*4c90*/  STS.128 [R0+0x5800], R68 ;  /* 0x0058004400007388 */ /* 0x0003e20000000c00 */
[----:B------:R-:W-:Y:S01]  /*4ca0*/  UIMAD.WIDE.U32 UR8, UR36, UR16, UR8 ;  /* 0x00000010240872a5 */ /* 0x000fe2000f8e0008 */
[----:B------:R-:W-:-:S02]  /*4cb0*/  ULDC.64 UR12, c[0x0][0x800] ;  /* 0x00020000000c7ab9 */ /* 0x000fc40000000a00 */
[----:B------:R1:W-:Y:S01]  /*4cc0*/  STS.128 [R0+0x6000], R72 ;  /* 0x0060004800007388 */ /* 0x0003e20000000c00 */
[----:B------:R-:W-:Y:S01]  /*4cd0*/  ULDC.64 UR14, c[0x0][0x828] ;  /* 0x00020a00000e7ab9 */ /* 0x000fe20000000a00 */
[----:B------:R-:W-:Y:S02]  /*4ce0*/  UIADD3 UR7, UR7, UR11, URZ ;  /* 0x0000000b07077290 */ /* 0x000fe4000fffe03f */
[----:B------:R1:W-:Y:S01]  /*4cf0*/  STS.128 [R0+0x6800], R76 ;  /* 0x0068004c00007388 */ /* 0x0003e20000000c00 */
[----:B------:R-:W-:Y:S02]  /*4d00*/  ULEA UR12, UP0, UR6, UR12, 0x2 ;  /* 0x0000000c060c7291 */ /* 0x000fe4000f80103f */
[----:B------:R-:W-:Y:S01]  /*4d10*/  UIADD3 UR5, UR9, UR5, URZ ;  /* 0x0000000509057290 */ /* 0x000fe2000fffe03f */
[----:B------:R1:W-:Y:S01]  /*4d20*/  STS.128 [R0+0x7000], R80 ;  /* 0x0070005000007388 */ /* 0x0003e20000000c00 */
[----:B------:R-:W-:Y:S02]  /*4d30*/  ULEA UR14, UP1, UR8, UR14, 0x2 ;  /* 0x0000000e080e7291 */ /* 0x000fe4000f82103f */
[----:B------:R-:W-:Y:S01]  /*4d40*/  ULEA.HI.X UR13, UR6, UR13, UR7, 0x2, UP0 ;  /* 0x0000000d060d7291 */ /* 0x000fe200080f1407 */
[----:B------:R1:W-:Y:S01]  /*4d50*/  STS.128 [R0+0x7800], R84 ;  /* 0x0078005400007388 */ /* 0x0003e20000000c00 */
[----:B------:R-:W-:Y:S01]  /*4d60*/  ULEA.HI.X UR7, UR8, UR15, UR5, 0x2, UP1 ;  /* 0x0000000f08077291 */ /* 0x000fe200088f1405 */
        /* <DEDUP_REMOVED lines=13> */
.L_x_2133:
[----:B------:R-:W-:Y:S01]  /*4e40*/  @P0 ELECT P1, URZ, PT ;  /* 0x00000000003f082f */ /* 0x000fe20003820000 */
[----:B------:R2:W-:-:S12]  /*4e50*/  UBLKRED.G.S.ADD.F32.RN [UR6], [UR4], UR5, desc[UR8] ;  /* 0x00000806040073bb */ /* 0x0005d800080a1405 */
[----:B------:R-:W-:Y:S02]  /*4e60*/  @P1 PLOP3.LUT P0, PT, P1, PT, PT, 0x8, 0x0 ;  /* 0x000000000000181c */ /* 0x000fe40000f0e170 */
[----:B------:R-:W-:-:S11]  /*4e70*/  PLOP3.LUT P1, PT, PT, PT, PT, 0x8, 0x0 ;  /* 0x000000000000781c */ /* 0x000fd60003f2e170 */
[----:B--2---:R-:W-:Y:S05]  /*4e80*/  @P0 BRA.U.ANY `(.L_x_2133) ;  /* 0xfffffffd00ec0947 */ /* 0x004fea000393ffff */
[----:B------:R0:W-:Y:S01]  /*4e90*/  UTMACMDFLUSH ;  /* 0x00000000000079b7 */ /* 0x0001e20000000000 */
[----:B------:R-:W-:-:S04]  /*4ea0*/  DEPBAR.LE SB0, 0x0 ;  /* 0x000080000000791a */ /* 0x000fc80000000000 */
.L_x_2132:
[----:B------:R-:W-:Y:S05]  /*4eb0*/  BSYNC B0 ;  /* 0x0000000000007941 */ /* 0x000fea0003800000 */
.L_x_2131:
        /* <DEDUP_REMOVED lines=32> */
.L_x_2134:
        /* <DEDUP_REMOVED lines=8> */
.L_x_2101:
        /* <DEDUP_REMOVED lines=21> */
.L_x_2136:
        /* <DEDUP_REMOVED lines=13> */
.L_x_2138:
[----:B------:R-:W-:-:S05]  /*5360*/  ULDC UR4, c[0x0][0x8c4] ;  /* 0x0002310000047ab9 */ /* 0x000fca0000000800 */
.L_x_2137:
        /* <DEDUP_REMOVED lines=44> */
.L_x_2139:
        /* <DEDUP_REMOVED lines=13> */
.L_x_2140:
        /* <DEDUP_REMOVED lines=12> */
.L_x_2141:
        /* <DEDUP_REMOVED lines=22> */
.L_x_2142:
[----:B------:R-:W-:-:S13]  /*5920*/  ISETP.GT.AND P0, PT, R2, UR7, PT ;  /* 0x0000000702007c0c */ /* 0x000fda000bf04270 */
[----:B------:R-:W-:Y:S05]  /*5930*/  @!P0 BRA `(.L_x_2106) ;  /* 0x0000003000d88947 */ /* 0x000fea0003800000 */
[----:B------:R-:W-:Y:S01]  /*5940*/  ULDC.64 UR14, c[0x0][0x2d8] ;  /* 0x0000b600000e7ab9 */ /* 0x000fe20000000a00 */
[----:B------:R-:W-:Y:S01]  /*5950*/  VIADD R0, R2, -UR7 ;  /* 0x8000000702007c36 */ /* 0x000fe20008000000 */
[----:B------:R-:W-:Y:S02]  /*5960*/  UIMAD UR11, UR11, UR14, URZ ;  /* 0x0000000e0b0b72a4 */ /* 0x000fe4000f8e023f */
[----:B------:R-:W-:Y:S02]  /*5970*/  USHF.R.S32.HI UR6, URZ, 0x1f, UR12 ;  /* 0x0000001f3f067899 */ /* 0x000fe4000801140c */
[----:B------:R-:W-:Y:S01]  /*5980*/  UIMAD.WIDE.U32 UR8, UR16, UR14, URZ ;  /* 0x0000000e100872a5 */ /* 0x000fe2000f8e003f */
        /* <DEDUP_REMOVED lines=33> */
.L_x_2145:
[----:B------:R-:W-:Y:S05]  /*5ba0*/  BSYNC B0 ;  /* 0x0000000000007941 */ /* 0x000fea0003800000 */
.L_x_2144:
        /* <DEDUP_REMOVED lines=19> */
.L_x_2147:
[----:B------:R-:W-:Y:S05]  /*5ce0*/  BSYNC B0 ;  /* 0x0000000000007941 */ /* 0x000fea0003800000 */
.L_x_2146:
[----:B------:R-:W-:Y:S06]  /*5cf0*/  BAR.ARV 0xa, 0xa0 ;  /* 0x0282800000007b1d */ /* 0x000fec0000002000 */
[----:B------:R-:W-:Y:S04]  /*5d00*/  BSSY B0, `(.L_x_2148) ;  /* 0x0000003000007945 */ /* 0x000fe80003800000 */
[----:B------:R-:W-:Y:S05]  /*5d10*/  @!P0 BRA `(.L_x_2149) ;  /* 0x0000000000048947 */ /* 0x000fea0003800000 */
[----:B------:R-:W-:-:S04]  /*5d20*/  DEPBAR.LE SB0, 0x0 ;  /* 0x000080000000791a */ /* 0x000fc80000000000 */
.L_x_2149:
[----:B------:R-:W-:Y:S05]  /*5d30*/  BSYNC B0 ;  /* 0x0000000000007941 */ /* 0x000fea0003800000 */
.L_x_2148:
[----:B------:R-:W-:Y:S06]  /*5d40*/  BAR.ARV 0xb, 0xa0 ;  /* 0x02c2800000007b1d */ /* 0x000fec0000002000 */
[----:B------:R-:W-:Y:S01]  /*5d50*/  UIADD3 UR15, UR7, 0x1, URZ ;  /* 0x00000001070f7890 */ /* 0x000fe2000fffe03f */
[----:B------:R-:W-:Y:S11]  /*5d60*/  BRA `(.L_x_2150) ;  /* 0x0000000000047947 */ /* 0x000ff60003800000 */
.L_x_2143:
[----:B------:R-:W-:-:S05]  /*5d70*/  UMOV UR15, UR7 ;  /* 0x00000007000f7c82 */ /* 0x000fca0008000000 */
.L_x_2150:
        /* <DEDUP_REMOVED lines=21> */
.L_x_2163:
        /* <DEDUP_REMOVED lines=20> */
.L_x_2152:
[----:B------:R-:W-:Y:S05]  /*6010*/  BSYNC B0 ;  /* 0x0000000000007941 */ /* 0x000fea0003800000 */
.L_x_2151:
        /* <DEDUP_REMOVED lines=13> */
.L_x_2154:
[----:B------:R-:W-:Y:S05]  /*60f0*/  BSYNC B0 ;  /* 0x0000000000007941 */ /* 0x000fea0003800000 */
.L_x_2153:
[----:B------:R-:W-:Y:S06]  /*6100*/  BAR.ARV 0xa, 0xa0 ;  /* 0x0282800000007b1d */ /* 0x000fec0000002000 */
[----:B------:R-:W-:Y:S04]  /*6110*/  BSSY B0, `(.L_x_2155) ;  /* 0x0000003000007945 */ /* 0x000fe80003800000 */
[----:B------:R-:W-:Y:S05]  /*6120*/  @!P0 BRA `(.L_x_2156) ;  /* 0x0000000000048947 */ /* 0x000fea0003800000 */
[----:B------:R-:W-:-:S04]  /*6130*/  DEPBAR.LE SB0, 0x0 ;  /* 0x000080000000791a */ /* 0x000fc80000000000 */
.L_x_2156:
[----:B------:R-:W-:Y:S05]  /*6140*/  BSYNC B0 ;  /* 0x0000000000007941 */ /* 0x000fea0003800000 */
.L_x_2155:
        /* <DEDUP_REMOVED lines=13> */
.L_x_2158:
[----:B------:R-:W-:Y:S05]  /*6220*/  BSYNC B0 ;  /* 0x0000000000007941 */ /* 0x000fea0003800000 */
.L_x_2157:
        /* <DEDUP_REMOVED lines=13> */
.L_x_2160:
[----:B------:R-:W-:Y:S05]  /*6300*/  BSYNC B0 ;  /* 0x0000000000007941 */ /* 0x000fea0003800000 */
.L_x_2159:
[----:B------:R-:W-:Y:S01]  /*6310*/  UIADD3 UR15, UR15, 0x2, URZ ;  /* 0x000000020f0f7890 */ /* 0x000fe2000fffe03f */
[----:B------:R-:W-:Y:S06]  /*6320*/  BAR.ARV 0xa, 0xa0 ;  /* 0x0282800000007b1d */ /* 0x000fec0000002000 */
[----:B------:R-:W-:Y:S01]  /*6330*/  BSSY B0, `(.L_x_2161) ;  /* 0x0000004000007945 */ /* 0x000fe20003800000 */
[----:B------:R-:W-:-:S03]  /*6340*/  ISETP.LE.AND P1, PT, R2, UR15, PT ;  /* 0x0000000f02007c0c */ /* 0x000fc6000bf23270 */
[----:B------:R-:W-:Y:S10]  /*6350*/  @!P0 BRA `(.L_x_2162) ;  /* 0x0000000000048947 */ /* 0x000ff40003800000 */
[----:B------:R-:W-:-:S04]  /*6360*/  DEPBAR.LE SB0, 0x0 ;  /* 0x000080000000791a */ /* 0x000fc80000000000 */
.L_x_2162:
[----:B------:R-:W-:Y:S05]  /*6370*/  BSYNC B0 ;  /* 0x0000000000007941 */ /* 0x000fea0003800000 */
.L_x_2161:
[----:B------:R-:W-:Y:S06]  /*6380*/  BAR.ARV 0xb, 0xa0 ;  /* 0x02c2800000007b1d */ /* 0x000fec0000002000 */
[----:B------:R-:W-:Y:S02]  /*6390*/  UIADD3 UR19, UR19, 0x4000, URZ ;  /* 0x0000400013137890 */ /* 0x000fe4000fffe03f */
[----:B------:R-:W-:Y:S01]  /*63a0*/  UIADD3 UR6, UR6, 0x4000, URZ ;  /* 0x0000400006067890 */ /* 0x000fe2000fffe03f */
[----:B------:R-:W-:Y:S11]  /*63b0*/  @!P1 BRA `(.L_x_2163) ;  /* 0xfffffff800c49947 */ /* 0x000ff6000383ffff */
[----:B------:R-:W-:Y:S05]  /*63c0*/  BRA `(.L_x_2106) ;  /* 0x0000002800347947 */ /* 0x000fea0003800000 */
.L_x_2135:
        /* <DEDUP_REMOVED lines=14> */
.L_x_2164:
        /* <DEDUP_REMOVED lines=14> */
.L_x_2166:
[----:B------:R-:W-:-:S05]  /*6590*/  ULDC UR4, c[0x0][0x8c4] ;  /* 0x0002310000047ab9 */ /* 0x000fca0000000800 */
.L_x_2165:
        /* <DEDUP_REMOVED lines=59> */
.L_x_2168:
        /* <DEDUP_REMOVED lines=13> */
.L_x_2169:
        /* <DEDUP_REMOVED lines=8> */
.L_x_2170:
        /* <DEDUP_REMOVED lines=21> */
.L_x_2171:
        /* <DEDUP_REMOVED lines=50> */
.L_x_2201:
        /* <DEDUP_REMOVED lines=15> */
.L_x_2174:
        /* <DEDUP_REMOVED lines=97> */
.L_x_2185:
[----:B-123--:R-:W-:-:S04]  /*7610*/  SHF.L.U32 R18, R10, 0x1f, RZ ;  /* 0x0000001f0a127819 */ /* 0x00efc800000006ff */
[----:B------:R-:W2:Y:S02]  /*7620*/  SYNCS.PHASECHK.TRANS64.TRYWAIT P1, [R15+URZ+0x30840], R18 ;  /* 0x030840120f0075a7 */ /* 0x000ea4000802017f */
[----:B--2---:R-:W-:Y:S05]  /*7630*/  @!P1 BRA `(.L_x_2177) ;  /* 0x00000018000c9947 */ /* 0x004fea0003800000 */
.L_x_2202:
        /* <DEDUP_REMOVED lines=8> */
.L_x_2178:
        /* <DEDUP_REMOVED lines=37> */
.L_x_2203:
        /* <DEDUP_REMOVED lines=8> */
.L_x_2180:
        /* <DEDUP_REMOVED lines=37> */
.L_x_2204:
        /* <DEDUP_REMOVED lines=8> */
.L_x_2182:
        /* <DEDUP_REMOVED lines=31> */
.L_x_2206:
        /* <DEDUP_REMOVED lines=8> */
.L_x_2184:
        /* <DEDUP_REMOVED lines=37> */
.L_x_2176:
[----:B------:R-:W4:Y:S02]  /*8120*/  LDL.LU R4, [R1+0x4] ;  /* 0x0000040001047983 */ /* 0x000f240000300800 */
[----:B----4-:R-:W-:Y:S02]  /*8130*/  ISETP.NE.AND P1, PT, R4, RZ, PT ;  /* 0x000000ff0400720c */ /* 0x010fe40003f25270 */
[----:B------:R4:W5:Y:S11]  /*8140*/  LDL R4, [R1] ;  /* 0x0000000001047983 */ /* 0x0009760000100800 */
[----:B----4-:R-:W-:Y:S05]  /*8150*/  @!P1 BRA `(.L_x_2175) ;  /* 0x00000004005c9947 */ /* 0x010fea0003800000 */
[----:B------:R-:W-:-:S04]  /*8160*/  SHF.L.U32 R12, R10, 0x1f, RZ ;  /* 0x0000001f0a0c7819 */ /* 0x000fc800000006ff */
[----:B------:R-:W4:Y:S02]  /*8170*/  SYNCS.PHASECHK.TRANS64.TRYWAIT P1, [R15+URZ+0x30840], R12 ;  /* 0x0308400c0f0075a7 */ /* 0x000f24000802017f */
[----:B----4-:R-:W-:Y:S05]  /*8180*/  @!P1 BRA `(.L_x_2186) ;  /* 0x0000000c008c9947 */ /* 0x010fea0003800000 */
.L_x_2207:
        /* <DEDUP_REMOVED lines=8> */
.L_x_2187:
        /* <DEDUP_REMOVED lines=34> */
.L_x_2208:
        /* <DEDUP_REMOVED lines=8> */
.L_x_2189:
        /* <DEDUP_REMOVED lines=34> */
.L_x_2175:
[----:B------:R-:W1:Y:S01]  /*86d0*/  S2R R0, SR_TID.X ;  /* 0x0000000000007919 */ /* 0x000e620000002100 */
[----:B------:R-:W-:Y:S01]  /*86e0*/  IMAD R3, R16, 0x8, R15 ;  /* 0x0000000810037824 */ /* 0x000fe200078e020f */
[----:B-1----:R-:W-:Y:S02]  /*86f0*/  LOP3.LUT R2, R0, 0x7f, RZ, 0xc0, !PT ;  /* 0x0000007f00027812 */ /* 0x002fe400078ec0ff */
[----:B------:R-:W-:Y:S02]  /*8700*/  SHF.L.U32 R0, R10, 0x1f, RZ ;  /* 0x0000001f0a007819 */ /* 0x000fe400000006ff */
[----:B------:R-:W-:Y:S02]  /*8710*/  ISETP.NE.AND P1, PT, R2, RZ, PT ;  /* 0x000000ff0200720c */ /* 0x000fe40003f25270 */
[----:B------:R-:W1:Y:S02]  /*8720*/  SYNCS.PHASECHK.TRANS64.TRYWAIT P0, [R3+URZ+0x30840], R0 ;  /* 0x03084000030075a7 */ /* 0x000e64000800017f */
[----:B-1----:R-:W-:Y:S09]  /*8730*/  @!P0 BRA `(.L_x_2190) ;  /* 0x0000000800488947 */ /* 0x002ff20003800000 */
.L_x_2209:
[----:B------:R-:W-:Y:S05]  /*8740*/  @P1 BRA `(.L_x_2191) ;  /* 0x0000000000181947 */ /* 0x000fea0003800000 */
[----:B------:R-:W1:Y:S01]  /*8750*/  S2R R2, SR_TID.X ;  /* 0x0000000000027919 */ /* 0x000e620000002100 */
[----:B------:R-:W-:-:S04]  /*8760*/  IMAD.MOV.U32 R0, RZ, RZ, 0x4100 ;  /* 0x00004100ff007424 */ /* 0x000fc800078e00ff */
[----:B------:R1:W-:Y:S02]  /*8770*/  SYNCS.ARRIVE.TRANS64 RZ, [R3+URZ+0x30830], R0 ;  /* 0x0308300003ff79a7 */ /* 0x0003e4000800003f */
[----:B-1----:R-:W-:-:S13]  /*8780*/  LOP3.LUT P0, RZ, R2, 0x1f, RZ, 0xc0, !PT ;  /* 0x0000001f02ff7812 */ /* 0x002fda000780c0ff */
[----:B------:R-:W-:Y:S05]  /*8790*/  @!P0 BRA `(.L_x_2191) ;  /* 0x0000000000048947 */ /* 0x000fea0003800000 */
[----:B------:R-:W-:Y:S01]  /*87a0*/  BPT.TRAP 0x1 ;  /* 0x000000040000795c */ /* 0x000fe20000300000 */
.L_x_2191:
        /* <DEDUP_REMOVED lines=41> */
.L_x_2172:
[----:B------:R-:W-:Y:S05]  /*8a40*/  BSYNC B0 ;  /* 0x0000000000007941 */ /* 0x000fea0003800000 */
.L_x_2167:
[----:B------:R-:W-:-:S03]  /*8a50*/  UMOV UR8, 0xffffffff ;  /* 0xffffffff00087882 */ /* 0x000fc60000000000 */
[----:B------:R-:W-:Y:S05]  /*8a60*/  BRA.DIV UR8, `(.L_x_2192) ;  /* 0x0000000608907947 */ /* 0x000fea000b800000 */
[----:B------:R-:W-:-:S13]  /*8a70*/  ELECT P6, URZ, PT ;  /* 0x00000000003f782f */ /* 0x000fda00038c0000 */
.L_x_2212:
[----:B------:R-:W-:Y:S05]  /*8a80*/  @!P6 BRA `(.L_x_2106) ;  /* 0x000000000084e947 */ /* 0x000fea0003800000 */
[----:B------:R-:W-:-:S06]  /*8a90*/  ULOP3.LUT UR8, UR38, 0x2, URZ, 0xfc, !UPT ;  /* 0x0000000226087892 */ /* 0x000fcc000f8efc3f */
[----:B------:R-:W-:-:S05]  /*8aa0*/  IMAD.U32 R2, RZ, RZ, UR8 ;  /* 0x00000008ff027e24 */ /* 0x000fca000f8e00ff */
[----:B------:R-:W-:-:S13]  /*8ab0*/  ISETP.NE.AND P2, PT, R2, 0x3, PT ;  /* 0x000000030200780c */ /* 0x000fda0003f45270 */
[----:B------:R-:W-:Y:S05]  /*8ac0*/  @!P2 BRA `(.L_x_2193) ;  /* 0x000000000004a947 */ /* 0x000fea0003800000 */
[----:B---3--:R-:W-:Y:S01]  /*8ad0*/  BPT.TRAP 0x1 ;  /* 0x000000040000795c */ /* 0x008fe20000300000 */
.L_x_2193:
        /* <DEDUP_REMOVED lines=15> */
.L_x_2213:
[----:B------:R-:W2:Y:S02]  /*8bd0*/  SYNCS.PHASECHK.TRANS64.TRYWAIT P0, [R3+URZ], R2 ;  /* 0x00000002030075a7 */ /* 0x000ea4000800017f */
[----:B--2---:R-:W-:Y:S05]  /*8be0*/  @!P0 BRA `(.L_x_2195) ;  /* 0x0000000400648947 */ /* 0x004fea0003800000 */
.L_x_2214:
[----:B------:R-:W-:Y:S05]  /*8bf0*/  @!P2 BRA `(.L_x_2196) ;  /* 0x000000000004a947 */ /* 0x000fea0003800000 */
[----:B---3--:R-:W-:Y:S01]  /*8c00*/  BPT.TRAP 0x1 ;  /* 0x000000040000795c */ /* 0x008fe20000300000 */
.L_x_2196:
[----:B--2---:R-:W-:-:S04]  /*8c10*/  VIADD R3, R8, 0x30840 ;  /* 0x0003084008037836 */ /* 0x004fc80000000000 */
[----:B------:R-:W-:-:S04]  /*8c20*/  IMAD R5, R0, 0x8, R3 ;  /* 0x0000000800057824 */ /* 0x000fc800078e0203 */
[----:B------:R-:W2:Y:S02]  /*8c30*/  SYNCS.PHASECHK.TRANS64.TRYWAIT P0, [R5+URZ], R4 ;  /* 0x00000004050075a7 */ /* 0x000ea4000800017f */
[----:B--2---:R-:W-:Y:S05]  /*8c40*/  @!P0 BRA `(.L_x_2197) ;  /* 0x0000000400608947 */ /* 0x004fea0003800000 */
.L_x_2215:
[----:B------:R-:W-:-:S07]  /*8c50*/  IMAD R3, R6, 0x8, R3 ;  /* 0x0000000806037824 */ /* 0x000fce00078e0203 */
.L_x_2198:
[----:B----4-:R4:W1:Y:S02]  /*8c60*/  SYNCS.PHASECHK.TRANS64.TRYWAIT P0, [R3+URZ], R2 ;  /* 0x00000002030075a7 */ /* 0x010864000800017f */
[----:B-1----:R-:W-:Y:S05]  /*8c70*/  @!P0 NANOSLEEP.SYNCS 0x989680 ;  /* 0x009896800000895d */ /* 0x002fea0003900000 */
[----:B------:R-:W1:Y:S02]  /*8c80*/  @!P0 SYNCS.PHASECHK.TRANS64 P0, [R3+URZ], R2 ;  /* 0x00000002030085a7 */ /* 0x000e64000800007f */
[----:B-1----:R-:W-:Y:S05]  /*8c90*/  @!P0 BRA `(.L_x_2198) ;  /* 0xfffffffc00f08947 */ /* 0x002fea000383ffff */
.L_x_2106:
[----:B---3--:R-:W-:Y:S05]  /*8ca0*/  BSYNC B6 ;  /* 0x0000000000067941 */ /* 0x008fea0003800000 */
.L_x_2100:
[----:B------:R-:W-:Y:S05]  /*8cb0*/  EXIT ;  /* 0x000000000000794d */ /* 0x000fea0003800000 */
.L_x_2117:
[----:B------:R-:W-:Y:S02]  /*8cc0*/  IMAD.MOV.U32 R12, RZ, RZ, RZ ;  /* 0x000000ffff0c7224 */ /* 0x000fe400078e00ff */
[----:B------:R-:W-:Y:S02]  /*8cd0*/  IMAD.MOV.U32 R11, RZ, RZ, 0x1f ;  /* 0x0000001fff0b7424 */ /* 0x000fe400078e00ff */
[----:B------:R-:W-:-:S07]  /*8ce0*/  IMAD.MOV.U32 R15, RZ, RZ, -0x1 ;  /* 0xffffffffff0f7424 */ /* 0x000fce00078e00ff */
[----:B------:R-:W-:Y:S05]  /*8cf0*/  WARPSYNC.COLLECTIVE R15, `(.L_x_2199) ;  /* 0x000000000f087348 */ /* 0x000fea0003c00000 */
[----:B------:R1:W2:Y:S02]  /*8d00*/  SHFL.IDX P6, R14, R13, R12, R11 ;  /* 0x0000000c0d0e7389 */ /* 0x0002a400000c000b */
[----:B-12---:R-:W-:Y:S01]  /*8d10*/  ENDCOLLECTIVE ;  /* 0x000000000000791b */ /* 0x006fe20003800000 */
.L_x_2199:
[----:B------:R-:W-:Y:S05]  /*8d20*/  BRA `(.L_x_2200) ;  /* 0xffffff8800407947 */ /* 0x000fea000383ffff */
.L_x_2119:
[----:B--2---:R2:W3:Y:S02]  /*8d30*/  SYNCS.PHASECHK.TRANS64.TRYWAIT P0, [R231+URZ+0x30800], R8 ;  /* 0x03080008e70075a7 */ /* 0x0044e4000800017f */
[----:B---3--:R-:W-:Y:S05]  /*8d40*/  @!P0 NANOSLEEP.SYNCS 0x989680 ;  /* 0x009896800000895d */ /* 0x008fea0003900000 */
[----:B------:R-:W3:Y:S02]  /*8d50*/  @!P0 SYNCS.PHASECHK.TRANS64 P0, [R231+URZ+0x30800], R8 ;  /* 0x03080008e70085a7 */ /* 0x000ee4000800007f */
[----:B---3--:R-:W-:Y:S05]  /*8d60*/  @!P0 BRA `(.L_x_2119) ;  /* 0xfffffffc00f08947 */ /* 0x008fea000383ffff */
[----:B------:R-:W-:Y:S05]  /*8d70*/  BRA `(.L_x_2118) ;  /* 0xffffff8800887947 */ /* 0x000fea000383ffff */
.L_x_2123:
[----:B---3--:R3:W4:Y:S02]  /*8d80*/  SYNCS.PHASECHK.TRANS64.TRYWAIT P0, [R0+URZ+0x30810], R7 ;  /* 0x03081007000075a7 */ /* 0x008724000800017f */
[----:B----4-:R-:W-:Y:S05]  /*8d90*/  @!P0 NANOSLEEP.SYNCS 0x989680 ;  /* 0x009896800000895d */ /* 0x010fea0003900000 */
[----:B------:R-:W4:Y:S02]  /*8da0*/  @!P0 SYNCS.PHASECHK.TRANS64 P0, [R0+URZ+0x30810], R7 ;  /* 0x03081007000085a7 */ /* 0x000f24000800007f */
[----:B----4-:R-:W-:Y:S05]  /*8db0*/  @!P0 BRA `(.L_x_2123) ;  /* 0xfffffffc00f08947 */ /* 0x010fea000383ffff */
[----:B------:R-:W-:Y:S05]  /*8dc0*/  BRA `(.L_x_2122) ;  /* 0xffffff90001c7947 */ /* 0x000fea000383ffff */
.L_x_2127:
[----:B------:R1:W1:Y:S02]  /*8dd0*/  SYNCS.PHASECHK.TRANS64.TRYWAIT P0, [R0+URZ+0x30830], R7 ;  /* 0x03083007000075a7 */ /* 0x000264000800017f */
[----:B-1----:R-:W-:Y:S05]  /*8de0*/  @!P0 NANOSLEEP.SYNCS 0x989680 ;  /* 0x009896800000895d */ /* 0x002fea0003900000 */
[----:B------:R-:W1:Y:S02]  /*8df0*/  @!P0 SYNCS.PHASECHK.TRANS64 P0, [R0+URZ+0x30830], R7 ;  /* 0x03083007000085a7 */ /* 0x000e64000800007f */
[----:B-1----:R-:W-:Y:S05]  /*8e00*/  @!P0 BRA `(.L_x_2127) ;  /* 0xfffffffc00f08947 */ /* 0x002fea000383ffff */
[----:B------:R-:W-:Y:S05]  /*8e10*/  BRA `(.L_x_2126) ;  /* 0xffffff9400747947 */ /* 0x000fea000383ffff */
.L_x_2173:
[----:B-1----:R1:W2:Y:S02]  /*8e20*/  SYNCS.PHASECHK.TRANS64.TRYWAIT P0, [R15+URZ+0x30820], R0 ;  /* 0x030820000f0075a7 */ /* 0x0022a4000800017f */
[----:B--2---:R-:W-:Y:S05]  /*8e30*/  @!P0 NANOSLEEP.SYNCS 0x989680 ;  /* 0x009896800000895d */ /* 0x004fea0003900000 */
[----:B------:R-:W2:Y:S02]  /*8e40*/  @!P0 SYNCS.PHASECHK.TRANS64 P0, [R15+URZ+0x30820], R0 ;  /* 0x030820000f0085a7 */ /* 0x000ea4000800007f */
[----:B--2---:R-:W-:Y:S05]  /*8e50*/  @!P0 BRA `(.L_x_2173) ;  /* 0xfffffffc00f08947 */ /* 0x004fea000383ffff */
[----:B------:R-:W-:Y:S05]  /*8e60*/  BRA `(.L_x_2201) ;  /* 0xffffffe000287947 */ /* 0x000fea000383ffff */
.L_x_2177:
[----:B--2---:R2:W3:Y:S02]  /*8e70*/  SYNCS.PHASECHK.TRANS64.TRYWAIT P1, [R15+URZ+0x30840], R18 ;  /* 0x030840120f0075a7 */ /* 0x0044e4000802017f */
[----:B---3--:R-:W-:Y:S05]  /*8e80*/  @!P1 NANOSLEEP.SYNCS 0x989680 ;  /* 0x009896800000995d */ /* 0x008fea0003900000 */
[----:B------:R-:W3:Y:S02]  /*8e90*/  @!P1 SYNCS.PHASECHK.TRANS64 P1, [R15+URZ+0x30840], R18 ;  /* 0x030840120f0095a7 */ /* 0x000ee4000802007f */
[----:B---3--:R-:W-:Y:S05]  /*8ea0*/  @!P1 BRA `(.L_x_2177) ;  /* 0xfffffffc00f09947 */ /* 0x008fea000383ffff */
[----:B------:R-:W-:Y:S05]  /*8eb0*/  BRA `(.L_x_2202) ;  /* 0xffffffe400e07947 */ /* 0x000fea000383ffff */
.L_x_2179:
[----:B-1----:R1:W3:Y:S02]  /*8ec0*/  SYNCS.PHASECHK.TRANS64.TRYWAIT P1, [R15+URZ+0x30828], R18 ;  /* 0x030828120f0075a7 */ /* 0x0022e4000802017f */
[----:B---3--:R-:W-:Y:S05]  /*8ed0*/  @!P1 NANOSLEEP.SYNCS 0x989680 ;  /* 0x009896800000995d */ /* 0x008fea0003900000 */
[----:B------:R-:W3:Y:S02]  /*8ee0*/  @!P1 SYNCS.PHASECHK.TRANS64 P1, [R15+URZ+0x30828], R18 ;  /* 0x030828120f0095a7 */ /* 0x000ee4000802007f */
[----:B---3--:R-:W-:Y:S05]  /*8ef0*/  @!P1 BRA `(.L_x_2179) ;  /* 0xfffffffc00f09947 */ /* 0x008fea000383ffff */
[----:B------:R-:W-:Y:S05]  /*8f00*/  BRA `(.L_x_2203) ;  /* 0xffffffe800807947 */ /* 0x000fea000383ffff */
.L_x_2181:
[----:B---3--:R3:W4:Y:S02]  /*8f10*/  SYNCS.PHASECHK.TRANS64.TRYWAIT P1, [R15+URZ+0x30848], R18 ;  /* 0x030848120f0075a7 */ /* 0x008724000802017f */
[----:B----4-:R-:W-:Y:S05]  /*8f20*/  @!P1 NANOSLEEP.SYNCS 0x989680 ;  /* 0x009896800000995d */ /* 0x010fea0003900000 */
[----:B------:R-:W4:Y:S02]  /*8f30*/  @!P1 SYNCS.PHASECHK.TRANS64 P1, [R15+URZ+0x30848], R18 ;  /* 0x030848120f0095a7 */ /* 0x000f24000802007f */
[----:B----4-:R-:W-:Y:S05]  /*8f40*/  @!P1 BRA `(.L_x_2181) ;  /* 0xfffffffc00f09947 */ /* 0x010fea000383ffff */
[----:B------:R-:W-:Y:S05]  /*8f50*/  BRA `(.L_x_2204) ;  /* 0xffffffec00207947 */ /* 0x000fea000383ffff */
.L_x_2183:
[----:B------:R-:W-:-:S07]  /*8f60*/  SHF.L.U32 R4, R10, 0x1f, RZ ;  /* 0x0000001f0a047819 */ /* 0x000fce00000006ff */
.L_x_2205:
[----:B----4-:R4:W1:Y:S02]  /*8f70*/  SYNCS.PHASECHK.TRANS64.TRYWAIT P1, [R15+URZ+0x30820], R4 ;  /* 0x030820040f0075a7 */ /* 0x010864000802017f */
[----:B-1----:R-:W-:Y:S05]  /*8f80*/  @!P1 NANOSLEEP.SYNCS 0x989680 ;  /* 0x009896800000995d */ /* 0x002fea0003900000 */
[----:B------:R-:W1:Y:S02]  /*8f90*/  @!P1 SYNCS.PHASECHK.TRANS64 P1, [R15+URZ+0x30820], R4 ;  /* 0x030820040f0095a7 */ /* 0x000e64000802007f */
[----:B-1----:R-:W-:Y:S05]  /*8fa0*/  @!P1 BRA `(.L_x_2205) ;  /* 0xfffffffc00f09947 */ /* 0x002fea000383ffff */
[----:B------:R-:W-:Y:S05]  /*8fb0*/  BRA `(.L_x_2206) ;  /* 0xffffffec00a47947 */ /* 0x000fea000383ffff */
.L_x_2186:
[----:B----4-:R4:W1:Y:S02]  /*8fc0*/  SYNCS.PHASECHK.TRANS64.TRYWAIT P1, [R15+URZ+0x30840], R12 ;  /* 0x0308400c0f0075a7 */ /* 0x010864000802017f */
[----:B-1----:R-:W-:Y:S05]  /*8fd0*/  @!P1 NANOSLEEP.SYNCS 0x989680 ;  /* 0x009896800000995d */ /* 0x002fea0003900000 */
[----:B------:R-:W1:Y:S02]  /*8fe0*/  @!P1 SYNCS.PHASECHK.TRANS64 P1, [R15+URZ+0x30840], R12 ;  /* 0x0308400c0f0095a7 */ /* 0x000e64000802007f */
[----:B-1----:R-:W-:Y:S05]  /*8ff0*/  @!P1 BRA `(.L_x_2186) ;  /* 0xfffffffc00f09947 */ /* 0x002fea000383ffff */
[----:B------:R-:W-:Y:S05]  /*9000*/  BRA `(.L_x_2207) ;  /* 0xfffffff000607947 */ /* 0x000fea000383ffff */
.L_x_2188:
[----:B-1----:R1:W2:Y:S02]  /*9010*/  SYNCS.PHASECHK.TRANS64.TRYWAIT P1, [R15+URZ+0x30828], R12 ;  /* 0x0308280c0f0075a7 */ /* 0x0022a4000802017f */
[----:B--2---:R-:W-:Y:S05]  /*9020*/  @!P1 NANOSLEEP.SYNCS 0x989680 ;  /* 0x009896800000995d */ /* 0x004fea0003900000 */
[----:B------:R-:W2:Y:S02]  /*9030*/  @!P1 SYNCS.PHASECHK.TRANS64 P1, [R15+URZ+0x30828], R12 ;  /* 0x0308280c0f0095a7 */ /* 0x000ea4000802007f */
[----:B--2---:R-:W-:Y:S05]  /*9040*/  @!P1 BRA `(.L_x_2188) ;  /* 0xfffffffc00f09947 */ /* 0x004fea000383ffff */
[----:B------:R-:W-:Y:S05]  /*9050*/  BRA `(.L_x_2208) ;  /* 0xfffffff000f47947 */ /* 0x000fea000383ffff */
.L_x_2190:
[----:B------:R1:W1:Y:S02]  /*9060*/  SYNCS.PHASECHK.TRANS64.TRYWAIT P0, [R3+URZ+0x30840], R0 ;  /* 0x03084000030075a7 */ /* 0x000264000800017f */
[----:B-1----:R-:W-:Y:S05]  /*9070*/  @!P0 NANOSLEEP.SYNCS 0x989680 ;  /* 0x009896800000895d */ /* 0x002fea0003900000 */
[----:B------:R-:W1:Y:S02]  /*9080*/  @!P0 SYNCS.PHASECHK.TRANS64 P0, [R3+URZ+0x30840], R0 ;  /* 0x03084000030085a7 */ /* 0x000e64000800007f */
[----:B-1----:R-:W-:Y:S05]  /*9090*/  @!P0 BRA `(.L_x_2190) ;  /* 0xfffffffc00f08947 */ /* 0x002fea000383ffff */
[----:B------:R-:W-:Y:S05]  /*90a0*/  BRA `(.L_x_2209) ;  /* 0xfffffff400a47947 */ /* 0x000fea000383ffff */
.L_x_2192:
[----:B------:R-:W-:Y:S01]  /*90b0*/  BSSY B0, `(.L_x_2210) ;  /* 0x0000006000007945 */ /* 0x000fe20003800000 */
[----:B------:R-:W-:-:S07]  /*90c0*/  IMAD.MOV.U32 R15, RZ, RZ, -0x1 ;  /* 0xffffffffff0f7424 */ /* 0x000fce00078e00ff */
[----:B---3--:R-:W-:Y:S05]  /*90d0*/  WARPSYNC.COLLECTIVE R15, `(.L_x_2211) ;  /* 0x000000000f0c7348 */ /* 0x008fea0003c00000 */
[----:B------:R-:W-:Y:S02]  /*90e0*/  ELECT P6, UR62, PT ;  /* 0x00000000003e782f */ /* 0x000fe400038c0000 */
[----:B------:R-:W-:Y:S01]  /*90f0*/  MOV R14, UR62 ;  /* 0x0000003e000e7c02 */ /* 0x000fe20008000f00 */
[----:B---3--:R-:W-:Y:S10]  /*9100*/  ENDCOLLECTIVE ;  /* 0x000000000000791b */ /* 0x008ff40003800000 */
.L_x_2211:
[----:B------:R-:W-:Y:S05]  /*9110*/  BSYNC B0 ;  /* 0x0000000000007941 */ /* 0x000fea0003800000 */
.L_x_2210:
[----:B------:R-:W-:Y:S05]  /*9120*/  BRA `(.L_x_2212) ;  /* 0xfffffff800547947 */ /* 0x000fea000383ffff */
.L_x_2194:
[----:B-1----:R1:W2:Y:S02]  /*9130*/  SYNCS.PHASECHK.TRANS64.TRYWAIT P0, [R7+URZ], R4 ;  /* 0x00000004070075a7 */ /* 0x0022a4000800017f */
[----:B--2---:R-:W-:Y:S05]  /*9140*/  @!P0 NANOSLEEP.SYNCS 0x989680 ;  /* 0x009896800000895d */ /* 0x004fea0003900000 */
[----:B------:R-:W2:Y:S02]  /*9150*/  @!P0 SYNCS.PHASECHK.TRANS64 P0, [R7+URZ], R4 ;  /* 0x00000004070085a7 */ /* 0x000ea4000800007f */
[----:B--2---:R-:W-:Y:S05]  /*9160*/  @!P0 BRA `(.L_x_2194) ;  /* 0xfffffffc00f08947 */ /* 0x004fea000383ffff */
[----:B------:R-:W-:Y:S05]  /*9170*/  BRA `(.L_x_2213) ;  /* 0xfffffff800947947 */ /* 0x000fea000383ffff */
.L_x_2195:
[----:B--2---:R2:W4:Y:S02]  /*9180*/  SYNCS.PHASECHK.TRANS64.TRYWAIT P0, [R3+URZ], R2 ;  /* 0x00000002030075a7 */ /* 0x004524000800017f */
[----:B----4-:R-:W-:Y:S05]  /*9190*/  @!P0 NANOSLEEP.SYNCS 0x989680 ;  /* 0x009896800000895d */ /* 0x010fea0003900000 */
[----:B------:R-:W4:Y:S02]  /*91a0*/  @!P0 SYNCS.PHASECHK.TRANS64 P0, [R3+URZ], R2 ;  /* 0x00000002030085a7 */ /* 0x000f24000800007f */
[----:B----4-:R-:W-:Y:S05]  /*91b0*/  @!P0 BRA `(.L_x_2195) ;  /* 0xfffffffc00f08947 */ /* 0x010fea000383ffff */
[----:B------:R-:W-:Y:S05]  /*91c0*/  BRA `(.L_x_2214) ;  /* 0xfffffff800887947 */ /* 0x000fea000383ffff */
.L_x_2197:
[----:B--2---:R2:W4:Y:S02]  /*91d0*/  SYNCS.PHASECHK.TRANS64.TRYWAIT P0, [R5+URZ], R4 ;  /* 0x00000004050075a7 */ /* 0x004524000800017f */
[----:B----4-:R-:W-:Y:S05]  /*91e0*/  @!P0 NANOSLEEP.SYNCS 0x989680 ;  /* 0x009896800000895d */ /* 0x010fea0003900000 */
[----:B------:R-:W4:Y:S02]  /*91f0*/  @!P0 SYNCS.PHASECHK.TRANS64 P0, [R5+URZ], R4 ;  /* 0x00000004050085a7 */ /* 0x000f24000800007f */
[----:B----4-:R-:W-:Y:S05]  /*9200*/  @!P0 BRA `(.L_x_2197) ;  /* 0xfffffffc00f08947 */ /* 0x010fea000383ffff */
[----:B------:R-:W-:Y:S05]  /*9210*/  BRA `(.L_x_2215) ;  /* 0xfffffff8008c7947 */ /* 0x000fea000383ffff */
.L_x_2216:
        /* <DEDUP_REMOVED lines=14> */
.L_x_3699:


//--------------------- .text._ZN7cutlass13device_kernelIN5flash11enable_sm90INS1_16FlashAttnBwdSm90INS1_25CollectiveMainloopBwdSm90ILi2ELi2ELi2EN4cute5tupleIJNS5_1CILi1EEES8_S8_EEENS6_IJNS7_ILi64EEENS7_ILi128EEESB_EEENS_10bfloat16_tEfNS_4arch4Sm90ELb0ELb1ELb0ELb1ELb1ELb1ELb0ELb0ELi2ELi1ELi2ELi1ELb0EEENS1_24CollectiveEpilogueBwdGQAISC_fSF_Li256ELb1ELb1EEENS1_19SingleTileSchedulerILb1ELb0ELb0ELi128EEEEEEEEEvNT_6ParamsE --------------------------
	.section	.text._ZN7cutlass13device_kernelIN5flash11enable_sm90INS1_16FlashAttnBwdSm90INS1_25CollectiveMainloopBwdSm90ILi2ELi2ELi2EN4cute5tupleIJNS5_1CILi1EEES8_S8_EEENS6_IJNS7_ILi64EEENS7_ILi128EEESB_EEENS_10bfloat16_tEfNS_4arch4Sm90ELb0ELb1ELb0ELb1ELb1ELb1ELb0ELb0ELi2ELi1ELi2ELi1ELb0EEENS1_24CollectiveEpilogueBwdGQAISC_fSF_Li256ELb1ELb1EEENS1_19SingleTileSchedulerILb1ELb0ELb0ELi128EEEEEEEEEvNT_6ParamsE,"ax",@progbits
	.align	128
.text._ZN7cutlass13device_kernelIN5flash11enable_sm90INS1_16FlashAttnBwdSm90INS1_25CollectiveMainloopBwdSm90ILi2ELi2ELi2EN4cute5tupleIJNS5_1CILi1EEES8_S8_EEENS6_IJNS7_ILi64EEENS7_ILi128EEESB_EEENS_10bfloat16_tEfNS_4arch4Sm90ELb0ELb1ELb0ELb1ELb1ELb1ELb0ELb0ELi2ELi1ELi2ELi1ELb0EEENS1_24CollectiveEpilogueBwdGQAISC_fSF_Li256ELb1ELb1EEENS1_19SingleTileSchedulerILb1ELb0ELb0ELi128EEEEEEEEEvNT_6ParamsE:
        .type           _ZN7cutlass13device_kernelIN5flash11enable_sm90INS1_16FlashAttnBwdSm90INS1_25CollectiveMainloopBwdSm90ILi2ELi2ELi2EN4cute5tupleIJNS5_1CILi1EEES8_S8_EEENS6_IJNS7_ILi64EEENS7_ILi128EEESB_EEENS_10bfloat16_tEfNS_4arch4Sm90ELb0ELb1ELb0ELb1ELb1ELb1ELb0ELb0ELi2ELi1ELi2ELi1ELb0EEENS1_24CollectiveEpilogueBwdGQAISC_fSF_Li256ELb1ELb1EEENS1_19SingleTileSchedulerILb1ELb0ELb0ELi128EEEEEEEEEvNT_6ParamsE,@function
        .size           _ZN7cutlass13device_kernelIN5flash11enable_sm90INS1_16FlashAttnBwdSm90INS1_25CollectiveMainloopBwdSm90ILi2ELi2ELi2EN4cute5tupleIJNS5_1CILi1EEES8_S8_EEENS6_IJNS7_ILi64EEENS7_ILi128EEESB_EEENS_10bfloat16_tEfNS_4arch4Sm90ELb0ELb1ELb0ELb1ELb1ELb1ELb0ELb0ELi2ELi1ELi2ELi1ELb0EEENS1_24CollectiveEpilogueBwdGQAISC_fSF_Li256ELb1ELb1EEENS1_19SingleTileSchedulerILb1ELb0ELb0ELi128EEEEEEEEEvNT_6ParamsE,(.L_x_3700 - _ZN7cutlass13device_kernelIN5flash11enable_sm90INS1_16FlashAttnBwdSm90INS1_25CollectiveMainloopBwdSm90ILi2ELi2ELi2EN4cute5tupleIJNS5_1CILi1EEES8_S8_EEENS6_IJNS7_ILi64EEENS7_ILi128EEESB_EEENS_10bfloat16_tEfNS_4arch4Sm90ELb0ELb1ELb0ELb1ELb1ELb1ELb0ELb0ELi2ELi1ELi2ELi1ELb0EEENS1_24CollectiveEpilogueBwdGQAISC_fSF_Li256ELb1ELb1EEENS1_19SingleTileSchedulerILb1ELb0ELb0ELi128EEEEEEEEEvNT_6ParamsE)
        .other          _ZN7cutlass13device_kernelIN5flash11enable_sm90INS1_16FlashAttnBwdSm90INS1_25CollectiveMainloopBwdSm90ILi2ELi2ELi2EN4cute5tupleIJNS5_1CILi1EEES8_S8_EEENS6_IJNS7_ILi64EEENS7_ILi128EEESB_EEENS_10bfloat16_tEfNS_4arch4Sm90ELb0ELb1ELb0ELb1ELb1ELb1ELb0ELb0ELi2ELi1ELi2ELi1ELb0EEENS1_24CollectiveEpilogueBwdGQAISC_fSF_Li256ELb1ELb1EEENS1_19SingleTileSchedulerILb1ELb0ELb0ELi128EEEEEEEEEvNT_6ParamsE,@"STO_CUDA_ENTRY STV_DEFAULT"
_ZN7cutlass13device_kernelIN5flash11enable_sm90INS1_16FlashAttnBwdSm90INS1_25CollectiveMainloopBwdSm90ILi2ELi2ELi2EN4cute5tupleIJNS5_1CILi1EEES8_S8_EEENS6_IJNS7_ILi64EEENS7_ILi128EEESB_EEENS_10bfloat16_tEfNS_4arch4Sm90ELb0ELb1ELb0ELb1ELb1ELb1ELb0ELb0ELi2ELi1ELi2ELi1ELb0EEENS1_24CollectiveEpilogueBwdGQAISC_fSF_Li256ELb1ELb1EEENS1_19SingleTileSchedulerILb1ELb0ELb0ELi128EEEEEEEEEvNT_6ParamsE:
        /* <DEDUP_REMOVED lines=24> */
.L_x_2218:
[----:B------:R-:W-:Y:S05]  /*0180*/  BSYNC B0 ;  /* 0x0000000000007941 */ /* 0x000fea0003800000 */
.L_x_2217:
        /* <DEDUP_REMOVED lines=37> */
.L_x_2219:
        /* <DEDUP_REMOVED lines=22> */
.L_x_2220:
[----:B------:R-:W-:Y:S01]  /*0540*/  PLOP3.LUT P0, PT, PT, PT, UP0, 0x80, 0x0 ;  /* 0x000000000000781c */ /* 0x000fe20003f0f008 */
[----:B------:R-:W-:Y:S01]  /*0550*/  NOP ;  /* 0x0000000000007918 */ /* 0x000fe20000000000 */
[----:B------:R-:W-:Y:S01]  /*0560*/  ULDC.64 UR46, c[0x0][0x208] ;  /* 0x00008200002e7ab9 */ /* 0x000fe20000000a00 */
[----:B------:R-:W-:Y:S01]  /*0570*/  BSSY B6, `(.L_x_2221) ;  /* 0x00009b6000067945 */ /* 0x000fe20003800000 */
[----:B-12-4-:R-:W-:Y:S09]  /*0580*/  BAR.SYNC.DEFER_BLOCKING 0x0 ;  /* 0x0000000000007b1d */ /* 0x016ff20000010000 */
[----:B------:R-:W-:Y:S05]  /*0590*/  @!P0 BRA `(.L_x_2222) ;  /* 0x0000005000248947 */ /* 0x000fea0003800000 */
.L_x_2223:
        /* <DEDUP_REMOVED lines=24> */
.L_x_2224:
        /* <DEDUP_REMOVED lines=14> */
.L_x_2226:
[----:B------:R-:W-:-:S05]  /*0800*/  ULDC UR4, c[0x0][0x8c4] ;  /* 0x0002310000047ab9 */ /* 0x000fca0000000800 */
.L_x_2225:
        /* <DEDUP_REMOVED lines=17> */
.L_x_2228:
        /* <DEDUP_REMOVED lines=14> */
.L_x_2229:
        /* <DEDUP_REMOVED lines=11> */
.L_x_2230:
        /* <DEDUP_REMOVED lines=13> */
.L_x_2231:
        /* <DEDUP_REMOVED lines=82> */
.L_x_2232:
        /* <DEDUP_REMOVED lines=29> */
.L_x_2235:
        /* <DEDUP_REMOVED lines=15> */
.L_x_2234:
        /* <DEDUP_REMOVED lines=22> */
.L_x_2237:
        /* <DEDUP_REMOVED lines=15> */
.L_x_2236:
        /* <DEDUP_REMOVED lines=8> */
.L_x_2361:
        /* <DEDUP_REMOVED lines=23> */
.L_x_2239:
        /* <DEDUP_REMOVED lines=95> */
.L_x_2251:
[----:B------:R-:W-:-:S13]  /*1d90*/  ISETP.NE.AND P6, PT, R235, 0x3, PT ;  /* 0x00000003eb00780c */ /* 0x000fda0003fc5270 */
[----:B------:R-:W-:Y:S05]  /*1da0*/  @!P6 BRA `(.L_x_2241) ;  /* 0x000000000004e947 */ /* 0x000fea0003800000 */
[----:B------:R-:W-:Y:S01]  /*1db0*/  BPT.TRAP 0x1 ;  /* 0x000000040000795c */ /* 0x000fe20000300000 */
.L_x_2241:
[----:B------:R-:W-:Y:S01]  /*1dc0*/  IMAD R0, R4, 0x8, R231 ;  /* 0x0000000804007824 */ /* 0x000fe200078e02e7 */
[----:B------:R-:W-:-:S04]  /*1dd0*/  SHF.L.U32 R7, R226, 0x1f, RZ ;  /* 0x0000001fe2077819 */ /* 0x000fc800000006ff */
[----:B------:R2:W3:Y:S01]  /*1de0*/  SYNCS.PHASECHK.TRANS64.TRYWAIT P0, [R0+URZ+0x30810], R7 ;  /* 0x03081007000075a7 */ /* 0x0004e2000800017f */
[----:B------:R-:W-:Y:S05]  /*1df0*/  @!P6 BRA `(.L_x_2242) ;  /* 0x000000000004e947 */ /* 0x000fea0003800000 */
[----:B------:R-:W-:Y:S01]  /*1e00*/  BPT.TRAP 0x1 ;  /* 0x000000040000795c */ /* 0x000fe20000300000 */
.L_x_2242:
[----:B---3--:R-:W-:Y:S05]  /*1e10*/  @P0 BRA `(.L_x_2243) ;  /* 0x0000000000080947 */ /* 0x008fea0003800000 */
[----:B------:R-:W3:Y:S02]  /*1e20*/  SYNCS.PHASECHK.TRANS64.TRYWAIT P0, [R0+URZ+0x30810], R7 ;  /* 0x03081007000075a7 */ /* 0x000ee4000800017f */
[----:B---3--:R-:W-:Y:S05]  /*1e30*/  @!P0 BRA `(.L_x_2244) ;  /* 0x0000008000dc8947 */ /* 0x008fea0003800000 */
.L_x_2243:
        /* <DEDUP_REMOVED lines=81> */
.L_x_2245:
[----:B------:R1:W1:Y:S01]  /*2350*/  SYNCS.PHASECHK.TRANS64.TRYWAIT P0, [R0+URZ+0x30830], R7 ;  /* 0x03083007000075a7 */ /* 0x000262000800017f */
[----:B------:R-:W-:Y:S05]  /*2360*/  @!P6 BRA `(.L_x_2246) ;  /* 0x000000000004e947 */ /* 0x000fea0003800000 */
[----:B------:R-:W-:Y:S01]  /*2370*/  BPT.TRAP 0x1 ;  /* 0x000000040000795c */ /* 0x000fe20000300000 */
.L_x_2246:
[----:B------:R-:W-:-:S05]  /*2380*/  VIADD R5, R231, 0x20000 ;  /* 0x00020000e7057836 */ /* 0x000fca0000000000 */
[----:B------:R-:W-:-:S04]  /*2390*/  SHF.R.U32.HI R5, RZ, 0x4, R5 ;  /* 0x00000004ff057819 */ /* 0x000fc80000011605 */
[----:B------:R-:W-:-:S04]  /*23a0*/  LOP3.LUT R234, R5, 0x3fff, RZ, 0xc0, !PT ;  /* 0x00003fff05ea7812 */ /* 0x000fc800078ec0ff */
[----:B------:R-:W-:Y:S01]  /*23b0*/  LOP3.LUT R5, R234, 0x10000, RZ, 0xfc, !PT ;  /* 0x00010000ea057812 */ /* 0x000fe200078efcff */
[----:B-1----:R-:W-:Y:S06]  /*23c0*/  @P0 BRA `(.L_x_2247) ;  /* 0x0000000000080947 */ /* 0x002fec0003800000 */
[----:B------:R-:W1:Y:S02]  /*23d0*/  SYNCS.PHASECHK.TRANS64.TRYWAIT P0, [R0+URZ+0x30830], R7 ;  /* 0x03083007000075a7 */ /* 0x000e64000800017f */
[----:B-1----:R-:W-:Y:S05]  /*23e0*/  @!P0 BRA `(.L_x_2248) ;  /* 0x0000007c00848947 */ /* 0x002fea0003800000 */
.L_x_2247:
        /* <DEDUP_REMOVED lines=445> */
.L_x_2249:
        /* <DEDUP_REMOVED lines=49> */
.L_x_2250:
        /* <DEDUP_REMOVED lines=78> */
.L_x_2233:
[----:B------:R-:W-:Y:S05]  /*47b0*/  @P0 BRA `(.L_x_2227) ;  /* 0x0000005800440947 */ /* 0x000fea0003800000 */
[----:B------:R-:W-:Y:S01]  /*47c0*/  ULDC.64 UR4, c[0x0][0x878] ;  /* 0x00021e0000047ab9 */ /* 0x000fe20000000a00 */
[----:B------:R-:W1:Y:S01]  /*47d0*/  S2UR UR15, SR_CTAID.X ;  /* 0x00000000000f79c3 */ /* 0x000e620000002500 */
[----:B------:R-:W-:Y:S01]  /*47e0*/  UISETP.NE.U32.AND UP0, UPT, UR4, URZ, UPT ;  /* 0x0000003f0400728c */ /* 0x000fe2000bf05070 */
[----:B------:R-:W2:Y:S01]  /*47f0*/  S2R R4, SR_TID.X ;  /* 0x0000000000047919 */ /* 0x000ea20000002100 */
[----:B------:R-:W-:Y:S01]  /*4800*/  ULDC UR10, c[0x0][0x870] ;  /* 0x00021c00000a7ab9 */ /* 0x000fe20000000800 */
[----:B------:R-:W-:Y:S01]  /*4810*/  ULDC UR11, c[0x0][0x80c] ;  /* 0x00020300000b7ab9 */ /* 0x000fe20000000800 */
[----:B------:R-:W-:Y:S01]  /*4820*/  UISETP.NE.AND.EX UP0, UPT, UR5, URZ, UPT, UP0 ;  /* 0x0000003f0500728c */ /* 0x000fe2000bf05300 */
[----:B------:R-:W-:Y:S02]  /*4830*/  ULDC.64 UR18, c[0x0][0x818] ;  /* 0x0002060000127ab9 */ /* 0x000fe40000000a00 */
[----:B------:R-:W-:Y:S01]  /*4840*/  S2UR UR14, SR_CgaCtaId ;  /* 0x00000000000e79c3 */ /* 0x000fe20000008800 */
[----:B------:R-:W-:Y:S01]  /*4850*/  ULDC.64 UR20, c[0x0][0x840] ;  /* 0x0002100000147ab9 */ /* 0x000fe20000000a00 */
[----:B------:R-:W-:Y:S01]  /*4860*/  ULDC.64 UR22, c[0x0][0x848] ;  /* 0x0002120000167ab9 */ /* 0x000fe20000000a00 */
[----:B------:R-:W-:-:S05]  /*4870*/  PLOP3.LUT P0, PT, PT, PT, UP0, 0x80, 0x0 ;  /* 0x000000000000781c */ /* 0x000fca0003f0f008 */
[----:B------:R-:W-:Y:S02]  /*4880*/  @UP0 ULDC.64 UR4, c[0x0][0x878] ;  /* 0x00021e0000040ab9 */ /* 0x000fe40000000a00 */
[----:B------:R-:W-:-:S06]  /*4890*/  @UP0 UIMAD.WIDE UR4, UR36, 0x4, UR4 ;  /* 0x00000004240408a5 */ /* 0x000fcc000f8e0204 */
[----:B------:R-:W-:Y:S02]  /*48a0*/  IMAD.U32 R2, RZ, RZ, UR4 ;  /* 0x00000004ff027e24 */ /* 0x000fe4000f8e00ff */
[----:B------:R-:W-:Y:S01]  /*48b0*/  IMAD.U32 R3, RZ, RZ, UR5 ;  /* 0x00000005ff037e24 */ /* 0x000fe2000f8e00ff */
[----:B------:R-:W-:-:S04]  /*48c0*/  ULDC UR5, c[0x0][0x850] ;  /* 0x0002140000057ab9 */ /* 0x000fc80000000800 */
[----:B------:R-:W3:Y:S01]  /*48d0*/  @P0 LDG.E R2, desc[UR46][R2.64] ;  /* 0x0000002e02020981 */ /* 0x000ee2000c1e1900 */
[----:B------:R-:W4:Y:S01]  /*48e0*/  S2UR UR4, SR_CTAID.Y ;  /* 0x00000000000479c3 */ /* 0x000f220000002600 */
[----:B------:R-:W-:Y:S01]  /*48f0*/  UISETP.NE.AND UP1, UPT, UR5, 0x1, UPT ;  /* 0x000000010500788c */ /* 0x000fe2000bf25270 */
[----:B--2---:R-:W-:Y:S01]  /*4900*/  VIADD R5, R4, 0xffffff80 ;  /* 0xffffff8004057836 */ /* 0x004fe20000000000 */
[----:B-1----:R-:W-:Y:S01]  /*4910*/  UIMAD UR10, UR15, UR10, URZ ;  /* 0x0000000a0f0a72a4 */ /* 0x002fe2000f8e023f */
[----:B------:R-:W-:Y:S01]  /*4920*/  BSSY B0, `(.L_x_2252) ;  /* 0x000005f000007945 */ /* 0x000fe20003800000 */
[----:B------:R-:W-:-:S03]  /*4930*/  UIMAD UR7, UR36, UR11, URZ ;  /* 0x0000000b240772a4 */ /* 0x000fc6000f8e023f */
[----:B------:R-:W-:Y:S01]  /*4940*/  BAR.SYNC.DEFER_BLOCKING 0x1, 0x100 ;  /* 0x0044000000007b1d */ /* 0x000fe20000010000 */
[----:B------:R-:W-:Y:S01]  /*4950*/  UIMAD UR10, UR10, UR11, URZ ;  /* 0x0000000b0a0a72a4 */ /* 0x000fe2000f8e023f */
[----:B------:R-:W-:Y:S01]  /*4960*/  SHF.R.S32.HI R0, RZ, 0x1f, R5 ;  /* 0x0000001fff007819 */ /* 0x000fe20000011405 */
[----:B------:R-:W-:Y:S01]  /*4970*/  USHF.L.U32 UR15, UR15, 0xe, URZ ;  /* 0x0000000e0f0f7899 */ /* 0x000fe2000800063f */
[----:B------:R-:W-:Y:S01]  /*4980*/  ISETP.NE.AND P1, PT, R4, 0x80, PT ;  /* 0x000000800400780c */ /* 0x000fe20003f25270 */
[----:B------:R-:W-:Y:S01]  /*4990*/  USHF.R.S32.HI UR11, URZ, 0x1f, UR10 ;  /* 0x0000001f3f0b7899 */ /* 0x000fe2000801140a */
[----:B------:R-:W-:Y:S01]  /*49a0*/  @UP1 ULDC UR8, c[0x0][0x854] ;  /* 0x0002150000081ab9 */ /* 0x000fe20000000800 */
[----:B------:R-:W-:Y:S01]  /*49b0*/  @UP1 ULDC UR12, c[0x0][0x858] ;  /* 0x00021600000c1ab9 */ /* 0x000fe20000000800 */
[----:B----4-:R-:W-:Y:S02]  /*49c0*/  UIMAD.WIDE.U32 UR8, UR4, UR8, URZ ;  /* 0x00000008040872a5 */ /* 0x010fe4000f8e003f */
[----:B------:R-:W-:Y:S01]  /*49d0*/  UMOV UR6, UR4 ;  /* 0x0000000400067c82 */ /* 0x000fe20008000000 */
[----:B------:R-:W-:-:S02]  /*49e0*/  USHF.R.S32.HI UR8, URZ, 0x1f, UR7 ;  /* 0x0000001f3f087899 */ /* 0x000fc40008011407 */
[----:B------:R-:W-:-:S03]  /*49f0*/  @UP1 USHF.R.U32.HI UR6, URZ, UR12, UR9 ;  /* 0x0000000c3f061299 */ /* 0x000fc60008011609 */
[----:B------:R-:W-:Y:S01]  /*4a00*/  ULDC.64 UR12, c[0x0][0x868] ;  /* 0x00021a00000c7ab9 */ /* 0x000fe20000000a00 */
[----:B------:R-:W-:Y:S02]  /*4a10*/  USHF.R.S32.HI UR16, URZ, 0x1f, UR6 ;  /* 0x0000001f3f107899 */ /* 0x000fe40008011406 */
[----:B------:R-:W-:-:S04]  /*4a20*/  UIADD3 UR10, UP1, UP2, UR10, UR7, UR6 ;  /* 0x000000070a0a7290 */ /* 0x000fc8000fa3e006 */
[----:B------:R-:W-:Y:S02]  /*4a30*/  UIADD3.X UR8, UR11, UR8, UR16, UP1, UP2 ;  /* 0x000000080b087290 */ /* 0x000fe40008fe4410 */
[----:B------:R-:W-:Y:S02]  /*4a40*/  USHF.L.U32 UR7, UR10, 0x2, URZ ;  /* 0x000000020a077899 */ /* 0x000fe4000800063f */
[----:B------:R-:W-:Y:S02]  /*4a50*/  USHF.L.U64.HI UR8, UR10, 0x2, UR8 ;  /* 0x000000020a087899 */ /* 0x000fe40008010208 */
[----:B------:R-:W-:-:S04]  /*4a60*/  UIADD3 UR10, UP1, UR7, UR12, URZ ;  /* 0x0000000c070a7290 */ /* 0x000fc8000ff3e03f */
[----:B------:R-:W-:Y:S01]  /*4a70*/  UIADD3.X UR11, UR8, UR13, URZ, UP1, !UPT ;  /* 0x0000000d080b7290 */ /* 0x000fe20008ffe43f */
[----:B---3--:R-:W-:Y:S02]  /*4a80*/  @P0 R2UR UR9, R2 ;  /* 0x00000000020902ca */ /* 0x008fe400000e0000 */
[----:B------:R-:W-:Y:S02]  /*4a90*/  LEA.HI R2, R0, R5, RZ, 0x7 ;  /* 0x0000000500027211 */ /* 0x000fe400078f38ff */
[----:B------:R-:W-:Y:S02]  /*4aa0*/  ISETP.NE.AND P0, PT, R5, RZ, PT ;  /* 0x000000ff0500720c */ /* 0x000fe40003f05270 */
[C---:B------:R-:W-:Y:S01]  /*4ab0*/  LOP3.LUT R0, R2.reuse, 0xfffff80, RZ, 0xc0, !PT ;  /* 0x0fffff8002007812 */ /* 0x040fe200078ec0ff */
[----:B------:R-:W-:-:S04]  /*4ac0*/  IMAD.SHL.U32 R2, R2, 0x40, RZ ;  /* 0x0000004002027824 */ /* 0x000fc800078e00ff */
[----:B------:R-:W-:Y:S01]  /*4ad0*/  IMAD.IADD R0, R5, 0x1, -R0 ;  /* 0x0000000105007824 */ /* 0x000fe200078e0a00 */
[----:B------:R-:W-:Y:S01]  /*4ae0*/  LOP3.LUT R3, R2, 0x3fffe000, RZ, 0xc0, !PT ;  /* 0x3fffe00002037812 */ /* 0x000fe200078ec0ff */
[----:B------:R-:W-:Y:S01]  /*4af0*/  @UP0 ULEA UR9, UR36, UR9, 0x7 ;  /* 0x0000000924090291 */ /* 0x000fe2000f8e383f */
[----:B------:R-:W-:-:S03]  /*4b00*/  IMAD.U32 R2, RZ, RZ, UR10 ;  /* 0x0000000aff027e24 */ /* 0x000fc6000f8e00ff */
[----:B------:R-:W-:Y:S01]  /*4b10*/  @UP0 USHF.R.S32.HI UR12, URZ, 0x1f, UR9 ;  /* 0x0000001f3f0c0899 */ /* 0x000fe20008011409 */
[----:B------:R-:W-:Y:S02]  /*4b20*/  IMAD R0, R0, 0x4, R3 ;  /* 0x0000000400007824 */ /* 0x000fe400078e0203 */
[----:B------:R-:W-:Y:S01]  /*4b30*/  IMAD.U32 R3, RZ, RZ, UR11 ;  /* 0x0000000bff037e24 */ /* 0x000fe2000f8e00ff */
[----:B------:R-:W-:-:S03]  /*4b40*/  @UP0 ULEA.HI UR12, UR12, UR9, URZ, 0x7 ;  /* 0x000000090c0c0291 */ /* 0x000fc6000f8f383f */
[----:B------:R-:W-:Y:S01]  /*4b50*/  UMOV UR9, 0x400 ;  /* 0x0000040000097882 */ /* 0x000fe20000000000 */
[----:B------:R-:W-:Y:S02]  /*4b60*/  @UP0 USHF.L.U32 UR12, UR12, 0x7, URZ ;  /* 0x000000070c0c0899 */ /* 0x000fe4000800063f */
[----:B------:R-:W-:Y:S02]  /*4b70*/  ULEA UR9, UR14, UR9, 0x18 ;  /* 0x000000090e097291 */ /* 0x000fe4000f8ec03f */
[----:B------:R-:W-:-:S04]  /*4b80*/  @UP0 ULOP3.LUT UR12, UR12, 0xffffc000, URZ, 0xc0, !UPT ;  /* 0xffffc0000c0c0892 */ /* 0x000fc8000f8ec03f */
[----:B------:R-:W-:Y:S01]  /*4b90*/  @UP0 USHF.R.S32.HI UR13, URZ, 0x1f, UR12 ;  /* 0x0000001f3f0d0899 */ /* 0x000fe2000801140c */
[----:B------:R-:W-:Y:S02]  /*4ba0*/  LEA R0, R0, UR9, 0x2 ;  /* 0x0000000900007c11 */ /* 0x000fe4000f8e10ff */
[----:B------:R-:W-:Y:S02]  /*4bb0*/  @!UP0 UMOV UR12, URZ ;  /* 0x0000003f000c8c82 */ /* 0x000fe40008000000 */
[----:B------:R-:W-:Y:S01]  /*4bc0*/  UIADD3 UR14, UP1, UR15, UR12, URZ ;  /* 0x0000000c0f0e7290 */ /* 0x000fe2000ff3e03f */
[----:B------:R1:W-:Y:S01]  /*4bd0*/  STS.128 [R0], R24 ;  /* 0x0000001800007388 */ /* 0x0003e20000000c00 */
[----:B------:R-:W-:Y:S02]  /*4be0*/  UIMAD UR12, UR16, UR18, URZ ;  /* 0x00000012100c72a4 */ /* 0x000fe4000f8e023f */
[----:B------:R-:W-:Y:S01]  /*4bf0*/  UIMAD UR16, UR16, UR20, URZ ;  /* 0x00000014101072a4 */ /* 0x000fe2000f8e023f */
[----:B------:R1:W-:Y:S01]  /*4c00*/  STS.128 [R0+0x800], R28 ;  /* 0x0008001c00007388 */ /* 0x0003e20000000c00 */
[----:B------:R-:W-:Y:S01]  /*4c10*/  @!UP0 UMOV UR13, URZ ;  /* 0x0000003f000d8c82 */ /* 0x000fe20008000000 */
[----:B------:R-:W-:-:S02]  /*4c20*/  UIMAD UR17, UR6, UR19, UR12 ;  /* 0x00000013061172a4 */ /* 0x000fc4000f8e020c */
[----:B------:R-:W-:Y:S01]  /*4c30*/  UIMAD UR19, UR6, UR21, UR16 ;  /* 0x00000015061372a4 */ /* 0x000fe2000f8e0210 */
[----:B------:R1:W-:Y:S01]  /*4c40*/  STS.128 [R0+0x1000], R32 ;  /* 0x0010002000007388 */ /* 0x0003e20000000c00 */
[----:B------:R-:W-:Y:S02]  /*4c50*/  ULEA.HI.X.SX32 UR15, UR15, UR13, 0x1, UP1 ;  /* 0x0000000d0f0f7291 */ /* 0x000fe400088f0e3f */
[----:B------:R-:W-:Y:S01]  /*4c60*/  USHF.R.S32.HI UR16, URZ, 0x1f, UR36 ;  /* 0x0000001f3f107899 */ /* 0x000fe20008011424 */
[----:B------:R1:W-:Y:S01]  /*4c70*/  STS.128 [R0+0x1800], R36 ;  /* 0x0018002400007388 */ /* 0x0003e20000000c00 */
[----:B------:R-:W-:Y:S02]  /*4c80*/  UIMAD.WIDE.U32 UR12, UR6, UR18, UR14 ;  /* 0x00000012060c72a5 */ /* 0x000fe4000f8e000e */
[----:B------:R-:W-:Y:S01]  /*4c90*/  USEL UR16, UR16, URZ, !UP0 ;  /* 0x0000003f10107287 */ /* 0x000fe2000c000000 */
[----:B------:R1:W-:Y:S01]  /*4ca0*/  STS.128 [R0+0x2000], R40 ;  /* 0x0020002800007388 */ /* 0x0003e20000000c00 */
[----:B------:R-:W-:-:S02]  /*4cb0*/  UIMAD.WIDE.U32 UR14, UR6, UR20, UR14 ;  /* 0x00000014060e72a5 */ /* 0x000fc4000f8e000e */
[----:B------:R-:W-:Y:S01]  /*4cc0*/  USEL UR36, UR36, URZ, !UP0 ;  /* 0x0000003f24247287 */ /* 0x000fe2000c000000 */
[----:B------:R1:W-:Y:S01]  /*4cd0*/  STS.128 [R0+0x2800], R44 ;  /* 0x0028002c00007388 */ /* 0x0003e20000000c00 */
[----:B------:R-:W-:Y:S01]  /*4ce0*/  ULDC.64 UR20, c[0x0][0x820] ;  /* 0x0002080000147ab9 */ /* 0x000fe20000000a00 */
[----:B------:R-:W-:Y:S02]  /*4cf0*/  UIADD3 UR13, UR13, UR17, URZ ;  /* 0x000000110d0d7290 */ /* 0x000fe4000fffe03f */
[----:B------:R1:W-:Y:S01]  /*4d00*/  STS.128 [R0+0x3000], R48 ;  /* 0x0030003000007388 */ /* 0x0003e20000000c00 */
[----:B------:R-:W-:Y:S02]  /*4d10*/  UIMAD UR18, UR16, UR20, URZ ;  /* 0x00000014101272a4 */ /* 0x000fe4000f8e023f */
[----:B------:R-:W-:Y:S01]  /*4d20*/  UIMAD UR16, UR16, UR22, URZ ;  /* 0x00000016101072a4 */ /* 0x000fe2000f8e023f */
[----:B------:R1:W-:Y:S01]  /*4d30*/  STS.128 [R0+0x3800], R52 ;  /* 0x0038003400007388 */ /* 0x0003e20000000c00 */
[----:B------:R-:W-:-:S02]  /*4d40*/  UIADD3 UR15, UR15, UR19, URZ ;  /* 0x000000130f0f7290 */ /* 0x000fc4000fffe03f */
[----:B------:R-:W-:Y:S01]  /*4d50*/  UIMAD UR18, UR36, UR21, UR18 ;  /* 0x00000015241272a4 */ /* 0x000fe2000f8e0212 */
[----:B------:R1:W-:Y:S01]  /*4d60*/  STS.128 [R0+0x4000], R56 ;  /* 0x0040003800007388 */ /* 0x0003e20000000c00 */
[----:B------:R-:W-:Y:S02]  /*4d70*/  UIMAD.WIDE.U32 UR12, UR36, UR20, UR12 ;  /* 0x00000014240c72a5 */ /* 0x000fe4000f8e000c */
[----:B------:R-:W-:Y:S01]  /*4d80*/  UIMAD UR16, UR36, UR23, UR16 ;  /* 0x00000017241072a4 */ /* 0x000fe2000f8e0210 */
[----:B------:R1:W-:Y:S01]  /*4d90*/  STS.128 [R0+0x4800], R60 ;  /* 0x0048003c00007388 */ /* 0x0003e20000000c00 */
[----:B------:R-:W-:Y:S01]  /*4da0*/  UIMAD.WIDE.U32 UR14, UR36, UR22, UR14 ;  /* 0x00000016240e72a5 */ /* 0x000fe2000f8e000e */
[----:B------:R-:W-:Y:S02]  /*4db0*/  ULDC.64 UR20, c[0x0][0x800] ;  /* 0x0002000000147ab9 */ /* 0x000fe40000000a00 */
[----:B------:R1:W-:Y:S01]  /*4dc0*/  STS.128 [R0+0x5000], R64 ;  /* 0x0050004000007388 */ /* 0x0003e20000000c00 */
[----:B------:R-:W-:Y:S01]  /*4dd0*/  ULDC.64 UR22, c[0x0][0x828] ;  /* 0x00020a0000167ab9 */ /* 0x000fe20000000a00 */
[----:B------:R-:W-:-:S02]  /*4de0*/  UIADD3 UR17, -UR6, URZ, URZ ;  /* 0x0000003f06117290 */ /* 0x000fc4000fffe13f */
[----:B------:R1:W-:Y:S01]  /*4df0*/  STS.128 [R0+0x5800], R68 ;  /* 0x0058004400007388 */ /* 0x0003e20000000c00 */
[----:B------:R-:W-:Y:S02]  /*4e00*/  UIADD3 UR13, UR13, UR18, URZ ;  /* 0x000000120d0d7290 */ /* 0x000fe4000fffe03f */
[----:B------:R-:W-:Y:S01]  /*4e10*/  UIADD3 UR6, UR15, UR16, URZ ;  /* 0x000000100f067290 */ /* 0x000fe2000fffe03f */
[----:B------:R1:W-:Y:S01]  /*4e20*/  STS.128 [R0+0x6000], R72 ;  /* 0x0060004800007388 */ /* 0x0003e20000000c00 */
[----:B------:R-:W-:Y:S02]  /*4e30*/  ULEA UR20, UP0, UR12, UR20, 0x2 ;  /* 0x000000140c147291 */ /* 0x000fe4000f80103f */
[----:B------:R-:W-:Y:S01]  /*4e40*/  ULEA UR22, UP1, UR14, UR22, 0x2 ;  /* 0x000000160e167291 */ /* 0x000fe2000f82103f */
[----:B------:R1:W-:Y:S01]  /*4e50*/  STS.128 [R0+0x6800], R76 ;  /* 0x0068004c00007388 */ /* 0x0003e20000000c00 */
[----:B------:R-:W-:Y:S02]  /*4e60*/  ULEA.HI.X UR21, UR12, UR21, UR13, 0x2, UP0 ;  /* 0x000000150c157291 */ /* 0x000fe400080f140d */
[----:B------:R-:W-:Y:S01]  /*4e70*/  ULEA.HI.X UR23, UR14, UR23, UR6, 0x2, UP1 ;  /* 0x000000170e177291 */ /* 0x000fe200088f1406 */
[----:B------:R1:W-:Y:S01]  /*4e80*/  STS.128 [R0+0x7000], R80 ;  /* 0x0070005000007388 */ /* 0x0003e20000000c00 */
[----:B------:R-:W-:-:S03]  /*4e90*/  UIMAD UR17, UR5, UR17, UR4 ;  /* 0x00000011051172a4 */ /* 0x000fc6000f8e0204 */
[----:B------:R1:W-:Y:S01]  /*4ea0*/  STS.128 [R0+0x7800], R84 ;  /* 0x0078005400007388 */ /* 0x0003e20000000c00 */
[----:B------:R-:W-:Y:S08]  /*4eb0*/  @P0 BRA `(.L_x_2253) ;  /* 0x0000000000140947 */ /* 0x000ff00003800000 */
.L_x_2254:
[----:B------:R-:W2:Y:S04]  /*4ec0*/  LDG.E.STRONG.GPU R4, desc[UR46][R2.64] ;  /* 0x0000002e02047981 */ /* 0x000ea8000c1ef900 */
[----:B--2---:R-:W-:Y:S01]  /*4ed0*/  CCTL.IVALL ;  /* 0x00000000ff00798f */ /* 0x004fe20002000000 */
[----:B------:R-:W-:Y:S05]  /*4ee0*/  YIELD ;  /* 0x0000000000007946 */ /* 0x000fea0003800000 */
[----:B------:R-:W-:-:S13]  /*4ef0*/  ISETP.NE.AND P0, PT, R4, UR17, PT ;  /* 0x0000001104007c0c */ /* 0x000fda000bf05270 */
[----:B------:R-:W-:Y:S05]  /*4f00*/  @P0 BRA `(.L_x_2254) ;  /* 0xfffffffc00ec0947 */ /* 0x000fea000383ffff */
.L_x_2253:
[----:B------:R-:W-:Y:S05]  /*4f10*/  BSYNC B0 ;  /* 0x0000000000007941 */ /* 0x000fea0003800000 */
.L_x_2252:
[----:B------:R-:W-:-:S03]  /*4f20*/  UMOV UR4, 0xffffffff ;  /* 0xffffffff00047882 */ /* 0x000fc60000000000 */
[----:B------:R-:W-:Y:S05]  /*4f30*/  BRA.DIV UR4, `(.L_x_2255) ;  /* 0x0000005204c47947 */ /* 0x000fea000b800000 */
[----:B------:R-:W-:Y:S01]  /*4f40*/  NOP ;  /* 0x0000000000007918 */ /* 0x000fe20000000000 */
.L_x_2364:
        /* <DEDUP_REMOVED lines=14> */
[----:B------:R-:W-:Y:S01]  /*5030*/  UMOV UR4, UR22 ;  /* 0x0000001600047c82 */ /* 0x000fe20008000000 */
[----:B------:R-:W-:-:S08]  /*5040*/  UMOV UR5, UR23 ;  /* 0x0000001700057c82 */ /* 0x000fd00008000000 */
.L_x_2258:
[----:B------:R-:W-:Y:S01]  /*5050*/  @P0 ELECT P2, URZ, PT ;  /* 0x00000000003f082f */ /* 0x000fe20003840000 */
[----:B------:R2:W-:-:S12]  /*5060*/  UBLKRED.G.S.ADD.F32.RN [UR4], [UR9], UR6, desc[UR10] ;  /* 0x00000a04090073bb */ /* 0x0005d800080a1406 */
[----:B------:R-:W-:Y:S02]  /*5070*/  @P2 PLOP3.LUT P0, PT, P2, PT, PT, 0x8, 0x0 ;  /* 0x000000000000281c */ /* 0x000fe4000170e170 */
[----:B------:R-:W-:-:S11]  /*5080*/  PLOP3.LUT P2, PT, PT, PT, PT, 0x8, 0x0 ;  /* 0x000000000000781c */ /* 0x000fd60003f4e170 */
[----:B--2---:R-:W-:Y:S05]  /*5090*/  @P0 BRA.U.ANY `(.L_x_2258) ;  /* 0xfffffffd00ec0947 */ /* 0x004fea000393ffff */
[----:B------:R0:W-:Y:S01]  /*50a0*/  UTMACMDFLUSH ;  /* 0x00000000000079b7 */ /* 0x0001e20000000000 */
[----:B------:R-:W-:-:S04]  /*50b0*/  DEPBAR.LE SB0, 0x0 ;  /* 0x000080000000791a */ /* 0x000fc80000000000 */
.L_x_2257:
[----:B------:R-:W-:Y:S05]  /*50c0*/  BSYNC B0 ;  /* 0x0000000000007941 */ /* 0x000fea0003800000 */
.L_x_2256:
        /* <DEDUP_REMOVED lines=14> */
.L_x_2260:
[----:B------:R-:W-:Y:S05]  /*51b0*/  BSYNC B0 ;  /* 0x0000000000007941 */ /* 0x000fea0003800000 */
.L_x_2259:
        /* <DEDUP_REMOVED lines=24> */
.L_x_2263:
[----:B-12---:R-:W2:Y:S04]  /*5340*/  LDG.E.STRONG.GPU R0, desc[UR46][R2.64] ;  /* 0x0000002e02007981 */ /* 0x006ea8000c1ef900 */
[----:B--2---:R-:W-:Y:S01]  /*5350*/  CCTL.IVALL ;  /* 0x00000000ff00798f */ /* 0x004fe20002000000 */
[----:B------:R-:W-:Y:S05]  /*5360*/  YIELD ;  /* 0x0000000000007946 */ /* 0x000fea0003800000 */
[----:B------:R-:W-:-:S13]  /*5370*/  ISETP.NE.AND P0, PT, R0, UR17, PT ;  /* 0x0000001100007c0c */ /* 0x000fda000bf05270 */
[----:B------:R-:W-:Y:S05]  /*5380*/  @P0 BRA `(.L_x_2263) ;  /* 0xfffffffc00ec0947 */ /* 0x000fea000383ffff */
.L_x_2262:
[----:B------:R-:W-:Y:S05]  /*5390*/  BSYNC B0 ;  /* 0x0000000000007941 */ /* 0x000fea0003800000 */
.L_x_2261:
[----:B------:R-:W-:-:S03]  /*53a0*/  UMOV UR4, 0xffffffff ;  /* 0xffffffff00047882 */ /* 0x000fc60000000000 */
[----:B------:R-:W-:Y:S05]  /*53b0*/  BRA.DIV UR4, `(.L_x_2264) ;  /* 0x0000004e04c07947 */ /* 0x000fea000b800000 */
[----:B------:R-:W-:Y:S01]  /*53c0*/  NOP ;  /* 0x0000000000007918 */ /* 0x000fe20000000000 */
.L_x_2367:
        /* <DEDUP_REMOVED lines=16> */
.L_x_2267:
[----:B------:R-:W-:Y:S01]  /*54d0*/  @P0 ELECT P2, URZ, PT ;  /* 0x00000000003f082f */ /* 0x000fe20003840000 */
[----:B------:R3:W-:-:S12]  /*54e0*/  UBLKRED.G.S.ADD.F32.RN [UR4], [UR9], UR6, desc[UR10] ;  /* 0x00000a04090073bb */ /* 0x0007d800080a1406 */
[----:B------:R-:W-:Y:S02]  /*54f0*/  @P2 PLOP3.LUT P0, PT, P2, PT, PT, 0x8, 0x0 ;  /* 0x000000000000281c */ /* 0x000fe4000170e170 */
[----:B------:R-:W-:-:S11]  /*5500*/  PLOP3.LUT P2, PT, PT, PT, PT, 0x8, 0x0 ;  /* 0x000000000000781c */ /* 0x000fd60003f4e170 */
[----:B---3--:R-:W-:Y:S05]  /*5510*/  @P0 BRA.U.ANY `(.L_x_2267) ;  /* 0xfffffffd00ec0947 */ /* 0x008fea000393ffff */
[----:B------:R0:W-:Y:S01]  /*5520*/  UTMACMDFLUSH ;  /* 0x00000000000079b7 */ /* 0x0001e20000000000 */
[----:B------:R-:W-:-:S04]  /*5530*/  DEPBAR.LE SB0, 0x0 ;  /* 0x000080000000791a */ /* 0x000fc80000000000 */
.L_x_2266:
[----:B------:R-:W-:Y:S05]  /*5540*/  BSYNC B0 ;  /* 0x0000000000007941 */ /* 0x000fea0003800000 */
.L_x_2265:
        /* <DEDUP_REMOVED lines=14> */
.L_x_2222:
        /* <DEDUP_REMOVED lines=21> */
.L_x_2269:
        /* <DEDUP_REMOVED lines=13> */
.L_x_2271:
[----:B------:R-:W-:-:S05]  /*5850*/  ULDC UR4, c[0x0][0x8c4] ;  /* 0x0002310000047ab9 */ /* 0x000fca0000000800 */
.L_x_2270:
        /* <DEDUP_REMOVED lines=44> */
.L_x_2272:
        /* <DEDUP_REMOVED lines=13> */
.L_x_2273:
        /* <DEDUP_REMOVED lines=12> */
.L_x_2274:
[----:B------:R-:W-:Y:S01]  /*5cb0*/  UIADD3 UR8, -UR12, UR10, UR6 ;  /* 0x0000000a0c087290 */ /* 0x000fe2000fffe106 */
[----:B------:R-:W-:Y:S01]  /*5cc0*/  ISETP.LE.AND P0, PT, RZ, UR22, PT ;  /* 0x00000016ff007c0c */ /* 0x000fe2000bf03270 */
[----:B------:R-:W-:Y:S01]  /*5cd0*/  ULDC UR9, c[0x0][0x74c] ;  /* 0x0001d30000097ab9 */ /* 0x000fe20000000800 */
[----:B------:R-:W-:Y:S01]  /*5ce0*/  ULDC UR20, c[0x0][0x288] ;  /* 0x0000a20000147ab9 */ /* 0x000fe20000000800 */
[----:B------:R-:W-:Y:S02]  /*5cf0*/  UIADD3 UR9, UR8, -UR9, URZ ;  /* 0x8000000908097290 */ /* 0x000fe4000fffe03f */
[----:B------:R-:W-:Y:S02]  /*5d00*/  UIADD3 UR8, UR10, 0x3f, URZ ;  /* 0x0000003f0a087890 */ /* 0x000fe4000fffe03f */
[----:B------:R-:W-:Y:S02]  /*5d10*/  USHF.R.S32.HI UR11, URZ, 0x1f, UR9 ;  /* 0x0000001f3f0b7899 */ /* 0x000fe40008011409 */
[----:B------:R-:W-:-:S02]  /*5d20*/  USHF.R.S32.HI UR15, URZ, 0x1f, UR13 ;  /* 0x0000001f3f0f7899 */ /* 0x000fc4000801140d */
[----:B------:R-:W-:Y:S02]  /*5d30*/  ULEA.HI UR11, UR11, UR9, URZ, 0x6 ;  /* 0x000000090b0b7291 */ /* 0x000fe4000f8f303f */
[----:B------:R-:W-:Y:S02]  /*5d40*/  USHF.R.S32.HI UR9, URZ, 0x1f, UR8 ;  /* 0x0000001f3f097899 */ /* 0x000fe40008011408 */
[----:B------:R-:W-:Y:S02]  /*5d50*/  USHF.R.S32.HI UR11, URZ, 0x6, UR11 ;  /* 0x000000063f0b7899 */ /* 0x000fe4000801140b */
[----:B------:R-:W-:Y:S02]  /*5d60*/  ULEA.HI UR8, UR9, UR8, URZ, 0x6 ;  /* 0x0000000809087291 */ /* 0x000fe4000f8f303f */
[----:B------:R-:W-:Y:S02]  /*5d70*/  UISETP.LT.AND UP1, UPT, URZ, UR11, UPT ;  /* 0x0000000b3f00728c */ /* 0x000fe4000bf21270 */
[----:B------:R-:W-:-:S02]  /*5d80*/  USHF.R.S32.HI UR8, URZ, 0x6, UR8 ;  /* 0x000000063f087899 */ /* 0x000fc40008011408 */
[----:B------:R-:W-:Y:S02]  /*5d90*/  USEL UR16, UR13, URZ, !UP0 ;  /* 0x0000003f0d107287 */ /* 0x000fe4000c000000 */
[----:B------:R-:W-:Y:S02]  /*5da0*/  USEL UR9, URZ, UR11, !UP1 ;  /* 0x0000000b3f097287 */ /* 0x000fe4000c800000 */
[----:B------:R-:W-:Y:S01]  /*5db0*/  UIMAD UR13, UR13, UR20, URZ ;  /* 0x000000140d0d72a4 */ /* 0x000fe2000f8e023f */
[----:B------:R-:W-:Y:S01]  /*5dc0*/  UMOV UR11, UR8 ;  /* 0x00000008000b7c82 */ /* 0x000fe20008000000 */
        /* <DEDUP_REMOVED lines=8> */
[----:B------:R-:W-:-:S12]  /*5e50*/  USEL UR11, UR8, UR10, UP1 ;  /* 0x0000000a080b7287 */ /* 0x000fd80008800000 */
.L_x_2275:
[----:B------:R-:W-:Y:S02]  /*5e60*/  UISETP.GT.AND UP1, UPT, UR11, UR9, UPT ;  /* 0x000000090b00728c */ /* 0x000fe4000bf24270 */
[----:B------:R-:W-:Y:S02]  /*5e70*/  USEL UR21, UR15, URZ, !UP0 ;  /* 0x0000003f0f157287 */ /* 0x000fe4000c000000 */
[----:B------:R-:W-:Y:S02]  /*5e80*/  UIADD3 UR23, UP0, UR13, UR7, URZ ;  /* 0x000000070d177290 */ /* 0x000fe4000ff1e03f */
[----:B------:R-:W-:Y:S02]  /*5e90*/  PLOP3.LUT P1, PT, PT, PT, UP1, 0x80, 0x0 ;  /* 0x000000000000781c */ /* 0x000fe40003f2f018 */
[----:B------:R-:W-:Y:S01]  /*5ea0*/  ELECT P0, URZ, PT ;  /* 0x00000000003f782f */ /* 0x000fe20003800000 */
[----:B------:R-:W-:-:S10]  /*5eb0*/  ULEA.HI.X.SX32 UR10, UR13, UR14, 0x1, UP0 ;  /* 0x0000000e0d0a7291 */ /* 0x000fd400080f0e3f */
[----:B------:R-:W-:Y:S05]  /*5ec0*/  @!P1 BRA `(.L_x_2276) ;  /* 0x0000001000909947 */ /* 0x000fea0003800000 */
[----:B------:R-:W-:Y:S01]  /*5ed0*/  ULDC.64 UR18, c[0x0][0x2d8] ;  /* 0x0000b60000127ab9 */ /* 0x000fe20000000a00 */
[----:B------:R-:W1:Y:S01]  /*5ee0*/  S2R R0, SR_TID.X ;  /* 0x0000000000007919 */ /* 0x000e620000002100 */
[----:B------:R-:W-:Y:S02]  /*5ef0*/  UIMAD UR14, UR14, UR18, URZ ;  /* 0x000000120e0e72a4 */ /* 0x000fe4000f8e023f */
[----:B------:R-:W-:Y:S02]  /*5f00*/  UIMAD.WIDE.U32 UR12, UR7, UR18, URZ ;  /* 0x00000012070c72a5 */ /* 0x000fe4000f8e003f */
[----:B------:R-:W-:Y:S02]  /*5f10*/  UIMAD UR14, UR7, UR19, UR14 ;  /* 0x00000013070e72a4 */ /* 0x000fe4000f8e020e */
[----:B------:R-:W-:Y:S02]  /*5f20*/  UIADD3 UR7, -UR9, UR11, URZ ;  /* 0x0000000b09077290 */ /* 0x000fe4000fffe13f */
[----:B------:R-:W-:-:S02]  /*5f30*/  UIADD3 UR6, UP0, UR4, UR12, URZ ;  /* 0x0000000c04067290 */ /* 0x000fc4000ff1e03f */
[----:B------:R-:W-:Y:S02]  /*5f40*/  UIADD3 UR19, UR13, UR14, URZ ;  /* 0x0000000e0d137290 */ /* 0x000fe4000fffe03f */
[----:B------:R-:W-:Y:S02]  /*5f50*/  ULOP3.LUT UR17, UR7, 0x1, URZ, 0xc0, !UPT ;  /* 0x0000000107117892 */ /* 0x000fe4000f8ec03f */
[----:B------:R-:W-:Y:S02]  /*5f60*/  UIADD3.X UR7, UR5, UR19, URZ, UP0, !UPT ;  /* 0x0000001305077290 */ /* 0x000fe400087fe43f */
[----:B------:R-:W-:Y:S01]  /*5f70*/  UISETP.NE.U32.AND UP0, UPT, UR17, 0x1, UPT ;  /* 0x000000011100788c */ /* 0x000fe2000bf05070 */
[----:B------:R-:W-:Y:S02]  /*5f80*/  ULDC.64 UR14, c[0x0][0x2e0] ;  /* 0x0000b800000e7ab9 */ /* 0x000fe40000000a00 */
[----:B------:R-:W-:-:S03]  /*5f90*/  UIMAD UR18, UR21, UR14, URZ ;  /* 0x0000000e151272a4 */ /* 0x000fc6000f8e023f */
[----:B------:R-:W-:Y:S01]  /*5fa0*/  PLOP3.LUT P1, PT, PT, PT, UP0, 0x80, 0x0 ;  /* 0x000000000000781c */ /* 0x000fe20003f2f008 */
[----:B------:R-:W-:Y:S02]  /*5fb0*/  UIMAD.WIDE.U32 UR6, UR16, UR14, UR6 ;  /* 0x0000000e100672a5 */ /* 0x000fe4000f8e0006 */
[----:B------:R-:W-:Y:S01]  /*5fc0*/  UIMAD UR18, UR16, UR15, UR18 ;  /* 0x0000000f101272a4 */ /* 0x000fe2000f8e0212 */
[----:B------:R-:W-:Y:S02]  /*5fd0*/  ULDC UR21, c[0x0][0x760] ;  /* 0x0001d80000157ab9 */ /* 0x000fe40000000800 */
[----:B------:R-:W-:Y:S02]  /*5fe0*/  UIMAD UR15, UR20, UR21, URZ ;  /* 0x00000015140f72a4 */ /* 0x000fe4000f8e023f */
[----:B------:R-:W-:Y:S01]  /*5ff0*/  UIADD3 UR24, UR7, UR18, URZ ;  /* 0x0000001207187290 */ /* 0x000fe2000fffe03f */
[----:B-1----:R-:W-:-:S04]  /*6000*/  LOP3.LUT R9, R0, 0x1f, RZ, 0xc0, !PT ;  /* 0x0000001f00097812 */ /* 0x002fc800078ec0ff */
[----:B------:R-:W-:Y:S07]  /*6010*/  @P1 BRA `(.L_x_2277) ;  /* 0x00000004006c1947 */ /* 0x000fee0003800000 */
        /* <DEDUP_REMOVED lines=11> */
.L_x_2280:
[----:B------:R-:W2:Y:S04]  /*60d0*/  LDG.E.STRONG.GPU R0, desc[UR46][R2.64] ;  /* 0x0000002e02007981 */ /* 0x000ea8000c1ef900 */
[----:B--2---:R-:W-:Y:S01]  /*60e0*/  CCTL.IVALL ;  /* 0x00000000ff00798f */ /* 0x004fe20002000000 */
[----:B------:R-:W-:Y:S05]  /*60f0*/  YIELD ;  /* 0x0000000000007946 */ /* 0x000fea0003800000 */
[----:B------:R-:W-:-:S13]  /*6100*/  ISETP.NE.AND P1, PT, R0, UR22, PT ;  /* 0x0000001600007c0c */ /* 0x000fda000bf25270 */
[----:B------:R-:W-:Y:S05]  /*6110*/  @P1 BRA `(.L_x_2280) ;  /* 0xfffffffc00ec1947 */ /* 0x000fea000383ffff */
.L_x_2279:
[----:B------:R-:W-:Y:S05]  /*6120*/  BSYNC B0 ;  /* 0x0000000000007941 */ /* 0x000fea0003800000 */
.L_x_2278:
[----:B------:R-:W-:-:S03]  /*6130*/  UMOV UR17, 0xffffffff ;  /* 0xffffffff00117882 */ /* 0x000fc60000000000 */
[----:B------:R-:W-:Y:S05]  /*6140*/  BRA.DIV UR17, `(.L_x_2281) ;  /* 0x0000004211787947 */ /* 0x000fea000b800000 */
[----:B------:R-:W-:Y:S01]  /*6150*/  NOP ;  /* 0x0000000000007918 */ /* 0x000fe20000000000 */
.L_x_2370:
        /* <DEDUP_REMOVED lines=22> */
.L_x_2283:
[----:B------:R-:W-:Y:S05]  /*62c0*/  BSYNC B0 ;  /* 0x0000000000007941 */ /* 0x000fea0003800000 */
.L_x_2282:
        /* <DEDUP_REMOVED lines=20> */
.L_x_2285:
[----:B------:R-:W-:Y:S05]  /*6410*/  BSYNC B0 ;  /* 0x0000000000007941 */ /* 0x000fea0003800000 */
.L_x_2284:
[----:B------:R-:W-:Y:S06]  /*6420*/  BAR.ARV 0xa, 0xa0 ;  /* 0x0282800000007b1d */ /* 0x000fec0000002000 */
[----:B------:R-:W-:Y:S04]  /*6430*/  BSSY B0, `(.L_x_2286) ;  /* 0x0000003000007945 */ /* 0x000fe80003800000 */
[----:B------:R-:W-:Y:S05]  /*6440*/  @!P0 BRA `(.L_x_2287) ;  /* 0x0000000000048947 */ /* 0x000fea0003800000 */
[----:B------:R-:W-:-:S04]  /*6450*/  DEPBAR.LE SB0, 0x0 ;  /* 0x000080000000791a */ /* 0x000fc80000000000 */
.L_x_2287:
[----:B------:R-:W-:Y:S05]  /*6460*/  BSYNC B0 ;  /* 0x0000000000007941 */ /* 0x000fea0003800000 */
.L_x_2286:
        /* <DEDUP_REMOVED lines=19> */
.L_x_2289:
[----:B------:R-:W-:Y:S05]  /*65a0*/  BSYNC B0 ;  /* 0x0000000000007941 */ /* 0x000fea0003800000 */
.L_x_2288:
[----:B------:R-:W-:Y:S01]  /*65b0*/  UIADD3 UR17, UR9, 0x1, URZ ;  /* 0x0000000109117890 */ /* 0x000fe2000fffe03f */
[----:B------:R-:W-:Y:S11]  /*65c0*/  BRA `(.L_x_2290) ;  /* 0x0000000000047947 */ /* 0x000ff60003800000 */
.L_x_2277:
[----:B------:R-:W-:-:S05]  /*65d0*/  UMOV UR17, UR9 ;  /* 0x0000000900117c82 */ /* 0x000fca0008000000 */
.L_x_2290:
[----:B------:R-:W-:-:S04]  /*65e0*/  UIADD3 UR9, UR9, 0x1, URZ ;  /* 0x0000000109097890 */ /* 0x000fc8000fffe03f */
[----:B------:R-:W-:-:S03]  /*65f0*/  UISETP.NE.AND UP0, UPT, UR11, UR9, UPT ;  /* 0x000000090b00728c */ /* 0x000fc6000bf05270 */
[----:B------:R-:W-:-:S03]  /*6600*/  UMOV UR9, UR17 ;  /* 0x0000001100097c82 */ /* 0x000fc60008000000 */
[----:B------:R-:W-:-:S13]  /*6610*/  PLOP3.LUT P1, PT, PT, PT, UP0, 0x80, 0x0 ;  /* 0x000000000000781c */ /* 0x000fda0003f2f008 */
[----:B------:R-:W-:Y:S05]  /*6620*/  @!P1 BRA `(.L_x_2276) ;  /* 0x0000000800b89947 */ /* 0x000fea0003800000 */
[----:B------:R-:W-:Y:S01]  /*6630*/  UMOV UR13, UR19 ;  /* 0x00000013000d7c82 */ /* 0x000fe20008000000 */
[----:B------:R-:W-:Y:S01]  /*6640*/  ULDC.64 UR20, c[0x0][0x2c0] ;  /* 0x0000b00000147ab9 */ /* 0x000fe20000000a00 */
[----:B------:R-:W-:Y:S01]  /*6650*/  UIMAD.WIDE.U32 UR12, UR16, UR14, UR12 ;  /* 0x0000000e100c72a5 */ /* 0x000fe2000f8e000c */
[----:B------:R-:W-:-:S03]  /*6660*/  UMOV UR9, UR17 ;  /* 0x0000001100097c82 */ /* 0x000fc60008000000 */
[----:B------:R-:W-:-:S04]  /*6670*/  UIADD3 UR4, UP0, UR4, UR12, URZ ;  /* 0x0000000c04047290 */ /* 0x000fc8000ff1e03f */
[----:B------:R-:W-:Y:S02]  /*6680*/  UIADD3.X UR5, UR5, UR18, UR13, UP0, !UPT ;  /* 0x0000001205057290 */ /* 0x000fe400087fe40d */
[----:B------:R-:W-:-:S04]  /*6690*/  ULEA UR14, UP0, UR4, UR20, 0x2 ;  /* 0x00000014040e7291 */ /* 0x000fc8000f80103f */
[----:B------:R-:W-:Y:S02]  /*66a0*/  ULEA.HI.X UR5, UR4, UR21, UR5, 0x2, UP0 ;  /* 0x0000001504057291 */ /* 0x000fe400080f1405 */
[----:B------:R-:W-:Y:S01]  /*66b0*/  UIADD3 UR14, UP0, UR14, 0x4000, URZ ;  /* 0x000040000e0e7890 */ /* 0x000fe2000ff1e03f */
[----:B------:R-:W-:-:S03]  /*66c0*/  UMOV UR4, URZ ;  /* 0x0000003f00047c82 */ /* 0x000fc60008000000 */
[----:B------:R-:W-:-:S12]  /*66d0*/  UIADD3.X UR5, URZ, UR5, URZ, UP0, !UPT ;  /* 0x000000053f057290 */ /* 0x000fd800087fe43f */
.L_x_2315:
        /* <DEDUP_REMOVED lines=11> */
.L_x_2293:
[----:B------:R-:W2:Y:S04]  /*6790*/  LDG.E.STRONG.GPU R0, desc[UR46][R2.64] ;  /* 0x0000002e02007981 */ /* 0x000ea8000c1ef900 */
[----:B--2---:R-:W-:Y:S01]  /*67a0*/  CCTL.IVALL ;  /* 0x00000000ff00798f */ /* 0x004fe20002000000 */
[----:B------:R-:W-:Y:S05]  /*67b0*/  YIELD ;  /* 0x0000000000007946 */ /* 0x000fea0003800000 */
[----:B------:R-:W-:-:S13]  /*67c0*/  ISETP.NE.AND P1, PT, R0, UR22, PT ;  /* 0x0000001600007c0c */ /* 0x000fda000bf25270 */
[----:B------:R-:W-:Y:S05]  /*67d0*/  @P1 BRA `(.L_x_2293) ;  /* 0xfffffffc00ec1947 */ /* 0x000fea000383ffff */
.L_x_2292:
[----:B------:R-:W-:Y:S05]  /*67e0*/  BSYNC B0 ;  /* 0x0000000000007941 */ /* 0x000fea0003800000 */
.L_x_2291:
[----:B------:R-:W-:-:S03]  /*67f0*/  UMOV UR16, 0xffffffff ;  /* 0xffffffff00107882 */ /* 0x000fc60000000000 */
[----:B------:R-:W-:Y:S05]  /*6800*/  BRA.DIV UR16, `(.L_x_2294) ;  /* 0x0000003a10e47947 */ /* 0x000fea000b800000 */
[----:B------:R-:W-:Y:S01]  /*6810*/  NOP ;  /* 0x0000000000007918 */ /* 0x000fe20000000000 */
.L_x_2373:
        /* <DEDUP_REMOVED lines=9> */
[----:B------:R-:W-:-:S03]  /*68b0*/  UMOV UR27, 0x14f00000 ;  /* 0x14f00000001b7882 */ /* 0x000fc60000000000 */
[----:B------:R-:W-:Y:S02]  /*68c0*/  ULEA.HI.X.SX32 UR16, UR16, UR24, 0x1, UP0 ;  /* 0x0000001810107291 */ /* 0x000fe400080f0e3f */
[----:B------:R-:W-:-:S04]  /*68d0*/  ULEA UR18, UP0, UR26, UR18, 0x2 ;  /* 0x000000121a127291 */ /* 0x000fc8000f80103f */
[----:B------:R-:W-:-:S03]  /*68e0*/  ULEA.HI.X UR19, UR26, UR19, UR16, 0x2, UP0 ;  /* 0x000000131a137291 */ /* 0x000fc600080f1410 */
[----:B------:R-:W-:Y:S01]  /*68f0*/  UMOV UR16, 0x400 ;  /* 0x0000040000107882 */ /* 0x000fe20000000000 */
[----:B------:R-:W-:Y:S01]  /*6900*/  UMOV UR26, 0x0 ;  /* 0x00000000001a7882 */ /* 0x000fe20000000000 */
[----:B-1----:R-:W-:-:S04]  /*6910*/  ULEA UR21, UR25, UR21, 0x18 ;  /* 0x0000001519157291 */ /* 0x002fc8000f8ec03f */
[----:B------:R-:W-:-:S09]  /*6920*/  UIADD3 UR21, UR21, 0x10000, URZ ;  /* 0x0001000015157890 */ /* 0x000fd2000fffe03f */
[----:B------:R1:W-:Y:S02]  /*6930*/  UBLKRED.G.S.ADD.F32.RN [UR18], [UR21], UR16, desc[UR26] ;  /* 0x00001a12150073bb */ /* 0x0003e400080a1410 */
[----:B-1----:R0:W-:Y:S02]  /*6940*/  UTMACMDFLUSH ;  /* 0x00000000000079b7 */ /* 0x0021e40000000000 */
.L_x_2296:
[----:B------:R-:W-:Y:S05]  /*6950*/  BSYNC B0 ;  /* 0x0000000000007941 */ /* 0x000fea0003800000 */
.L_x_2295:
        /* <DEDUP_REMOVED lines=17> */
.L_x_2298:
[----:B------:R-:W-:Y:S05]  /*6a70*/  BSYNC B0 ;  /* 0x0000000000007941 */ /* 0x000fea0003800000 */
.L_x_2297:
[----:B------:R-:W-:Y:S06]  /*6a80*/  BAR.ARV 0xa, 0xa0 ;  /* 0x0282800000007b1d */ /* 0x000fec0000002000 */
[----:B------:R-:W-:Y:S04]  /*6a90*/  BSSY B0, `(.L_x_2299) ;  /* 0x0000003000007945 */ /* 0x000fe80003800000 */
[----:B------:R-:W-:Y:S05]  /*6aa0*/  @!P0 BRA `(.L_x_2300) ;  /* 0x0000000000048947 */ /* 0x000fea0003800000 */
[----:B------:R-:W-:-:S04]  /*6ab0*/  DEPBAR.LE SB0, 0x0 ;  /* 0x000080000000791a */ /* 0x000fc80000000000 */
.L_x_2300:
[----:B------:R-:W-:Y:S05]  /*6ac0*/  BSYNC B0 ;  /* 0x0000000000007941 */ /* 0x000fea0003800000 */
.L_x_2299:
        /* <DEDUP_REMOVED lines=19> */
.L_x_2302:
[----:B------:R-:W-:Y:S05]  /*6c00*/  BSYNC B0 ;  /* 0x0000000000007941 */ /* 0x000fea0003800000 */
.L_x_2301:
        /* <DEDUP_REMOVED lines=9> */
.L_x_2305:
[----:B------:R-:W2:Y:S04]  /*6ca0*/  LDG.E.STRONG.GPU R0, desc[UR46][R2.64] ;  /* 0x0000002e02007981 */ /* 0x000ea8000c1ef900 */
[----:B--2---:R-:W-:Y:S01]  /*6cb0*/  CCTL.IVALL ;  /* 0x00000000ff00798f */ /* 0x004fe20002000000 */
[----:B------:R-:W-:Y:S05]  /*6cc0*/  YIELD ;  /* 0x0000000000007946 */ /* 0x000fea0003800000 */
[----:B------:R-:W-:-:S13]  /*6cd0*/  ISETP.NE.AND P1, PT, R0, UR22, PT ;  /* 0x0000001600007c0c */ /* 0x000fda000bf25270 */
[----:B------:R-:W-:Y:S05]  /*6ce0*/  @P1 BRA `(.L_x_2305) ;  /* 0xfffffffc00ec1947 */ /* 0x000fea000383ffff */
.L_x_2304:
[----:B------:R-:W-:Y:S05]  /*6cf0*/  BSYNC B0 ;  /* 0x0000000000007941 */ /* 0x000fea0003800000 */
.L_x_2303:
[----:B------:R-:W-:-:S03]  /*6d00*/  UMOV UR12, 0xffffffff ;  /* 0xffffffff000c7882 */ /* 0x000fc60000000000 */
[----:B------:R-:W-:Y:S05]  /*6d10*/  BRA.DIV UR12, `(.L_x_2306) ;  /* 0x000000360cbc7947 */ /* 0x000fea000b800000 */
[----:B------:R-:W-:Y:S01]  /*6d20*/  NOP ;  /* 0x0000000000007918 */ /* 0x000fe20000000000 */
.L_x_2376:
        /* <DEDUP_REMOVED lines=15> */
.L_x_2308:
[----:B------:R-:W-:Y:S05]  /*6e20*/  BSYNC B0 ;  /* 0x0000000000007941 */ /* 0x000fea0003800000 */
.L_x_2307:
        /* <DEDUP_REMOVED lines=15> */
.L_x_2310:
[----:B------:R-:W-:Y:S05]  /*6f20*/  BSYNC B0 ;  /* 0x0000000000007941 */ /* 0x000fea0003800000 */
.L_x_2309:
[----:B------:R-:W-:Y:S06]  /*6f30*/  BAR.ARV 0xa, 0xa0 ;  /* 0x0282800000007b1d */ /* 0x000fec0000002000 */
[----:B------:R-:W-:Y:S04]  /*6f40*/  BSSY B0, `(.L_x_2311) ;  /* 0x0000003000007945 */ /* 0x000fe80003800000 */
[----:B------:R-:W-:Y:S05]  /*6f50*/  @!P0 BRA `(.L_x_2312) ;  /* 0x0000000000048947 */ /* 0x000fea0003800000 */
[----:B------:R-:W-:-:S04]  /*6f60*/  DEPBAR.LE SB0, 0x0 ;  /* 0x000080000000791a */ /* 0x000fc80000000000 */
.L_x_2312:
[----:B------:R-:W-:Y:S05]  /*6f70*/  BSYNC B0 ;  /* 0x0000000000007941 */ /* 0x000fea0003800000 */
.L_x_2311:
        /* <DEDUP_REMOVED lines=19> */
.L_x_2314:
[----:B------:R-:W-:Y:S05]  /*70b0*/  BSYNC B0 ;  /* 0x0000000000007941 */ /* 0x000fea0003800000 */
.L_x_2313:
[----:B------:R-:W-:Y:S02]  /*70c0*/  UIADD3 UR9, UR9, 0x2, URZ ;  /* 0x0000000209097890 */ /* 0x000fe4000fffe03f */
[----:B------:R-:W-:Y:S02]  /*70d0*/  UIADD3 UR4, UR4, 0x4000, URZ ;  /* 0x0000400004047890 */ /* 0x000fe4000fffe03f */
[----:B------:R-:W-:-:S06]  /*70e0*/  UISETP.GE.AND UP0, UPT, UR9, UR11, UPT ;  /* 0x0000000b0900728c */ /* 0x000fcc000bf06270 */
[----:B------:R-:W-:-:S13]  /*70f0*/  PLOP3.LUT P1, PT, PT, PT, UP0, 0x80, 0x0 ;  /* 0x000000000000781c */ /* 0x000fda0003f2f008 */
[----:B------:R-:W-:Y:S05]  /*7100*/  @!P1 BRA `(.L_x_2315) ;  /* 0xfffffff400749947 */ /* 0x000fea000383ffff */
.L_x_2276:
        /* <DEDUP_REMOVED lines=41> */
.L_x_2318:
[----:B------:R-:W-:Y:S05]  /*73a0*/  BSYNC B0 ;  /* 0x0000000000007941 */ /* 0x000fea0003800000 */
.L_x_2317:
[----:B------:R-:W-:Y:S05]  /*73b0*/  BRA `(.L_x_2319) ;  /* 0x0000000000047947 */ /* 0x000fea0003800000 */
.L_x_2316:
[----:B------:R-:W-:-:S05]  /*73c0*/  UMOV UR4, UR9 ;  /* 0x0000000900047c82 */ /* 0x000fca0008000000 */
.L_x_2319:
        /* <DEDUP_REMOVED lines=11> */
.L_x_2324:
        /* <DEDUP_REMOVED lines=24> */
.L_x_2321:
[----:B------:R-:W-:Y:S05]  /*7600*/  BSYNC B0 ;  /* 0x0000000000007941 */ /* 0x000fea0003800000 */
.L_x_2320:
        /* <DEDUP_REMOVED lines=24> */
.L_x_2323:
[----:B------:R-:W-:Y:S05]  /*7790*/  BSYNC B0 ;  /* 0x0000000000007941 */ /* 0x000fea0003800000 */
.L_x_2322:
[----:B------:R-:W-:Y:S02]  /*77a0*/  UIADD3 UR7, UR7, 0x2, URZ ;  /* 0x0000000207077890 */ /* 0x000fe4000fffe03f */
[----:B------:R-:W-:Y:S02]  /*77b0*/  ULEA UR5, UR19, UR5, 0x1 ;  /* 0x0000000513057291 */ /* 0x000fe4000f8e083f */
[----:B------:R-:W-:Y:S02]  /*77c0*/  ULEA UR6, UR19, UR6, 0x1 ;  /* 0x0000000613067291 */ /* 0x000fe4000f8e083f */
[----:B------:R-:W-:-:S13]  /*77d0*/  ISETP.NE.AND P0, PT, RZ, UR7, PT ;  /* 0x00000007ff007c0c */ /* 0x000fda000bf05270 */
[----:B------:R-:W-:Y:S05]  /*77e0*/  @!P0 BRA `(.L_x_2227) ;  /* 0x0000002800388947 */ /* 0x000fea0003800000 */
[----:B------:R-:W-:Y:S05]  /*77f0*/  BRA `(.L_x_2324) ;  /* 0xfffffffc00207947 */ /* 0x000fea000383ffff */
.L_x_2268:
        /* <DEDUP_REMOVED lines=14> */
.L_x_2325:
        /* <DEDUP_REMOVED lines=14> */
.L_x_2327:
[----:B------:R-:W-:-:S05]  /*79c0*/  ULDC UR4, c[0x0][0x8c4] ;  /* 0x0002310000047ab9 */ /* 0x000fca0000000800 */
.L_x_2326:
        /* <DEDUP_REMOVED lines=59> */
.L_x_2329:
        /* <DEDUP_REMOVED lines=13> */
.L_x_2330:
        /* <DEDUP_REMOVED lines=8> */
.L_x_2331:
        /* <DEDUP_REMOVED lines=21> */
.L_x_2332:
        /* <DEDUP_REMOVED lines=50> */
.L_x_2377:
        /* <DEDUP_REMOVED lines=15> */
.L_x_2335:
        /* <DEDUP_REMOVED lines=97> */
.L_x_2346:
[----:B-123--:R-:W-:-:S04]  /*8a40*/  SHF.L.U32 R18, R10, 0x1f, RZ ;  /* 0x0000001f0a127819 */ /* 0x00efc800000006ff */
[----:B------:R-:W2:Y:S02]  /*8a50*/  SYNCS.PHASECHK.TRANS64.TRYWAIT P1, [R15+URZ+0x30840], R18 ;  /* 0x030840120f0075a7 */ /* 0x000ea4000802017f */
[----:B--2---:R-:W-:Y:S05]  /*8a60*/  @!P1 BRA `(.L_x_2338) ;  /* 0x0000001800989947 */ /* 0x004fea0003800000 */
.L_x_2378:
        /* <DEDUP_REMOVED lines=8> */
.L_x_2339:
        /* <DEDUP_REMOVED lines=37> */
.L_x_2379:
        /* <DEDUP_REMOVED lines=8> */
.L_x_2341:
        /* <DEDUP_REMOVED lines=37> */
.L_x_2380:
        /* <DEDUP_REMOVED lines=8> */
.L_x_2343:
        /* <DEDUP_REMOVED lines=31> */
.L_x_2382:
        /* <DEDUP_REMOVED lines=8> */
.L_x_2345:
        /* <DEDUP_REMOVED lines=37> */
.L_x_2337:
[----:B------:R-:W4:Y:S02]  /*9550*/  LDL.LU R4, [R1+0x4] ;  /* 0x0000040001047983 */ /* 0x000f240000300800 */
[----:B----4-:R-:W-:Y:S02]  /*9560*/  ISETP.NE.AND P1, PT, R4, RZ, PT ;  /* 0x000000ff0400720c */ /* 0x010fe40003f25270 */
[----:B------:R4:W5:Y:S11]  /*9570*/  LDL R4, [R1] ;  /* 0x0000000001047983 */ /* 0x0009760000100800 */
[----:B----4-:R-:W-:Y:S05]  /*9580*/  @!P1 BRA `(.L_x_2336) ;  /* 0x00000004005c9947 */ /* 0x010fea0003800000 */
[----:B------:R-:W-:-:S04]  /*9590*/  SHF.L.U32 R12, R10, 0x1f, RZ ;  /* 0x0000001f0a0c7819 */ /* 0x000fc800000006ff */
[----:B------:R-:W4:Y:S02]  /*95a0*/  SYNCS.PHASECHK.TRANS64.TRYWAIT P1, [R15+URZ+0x30840], R12 ;  /* 0x0308400c0f0075a7 */ /* 0x000f24000802017f */
[----:B----4-:R-:W-:Y:S05]  /*95b0*/  @!P1 BRA `(.L_x_2347) ;  /* 0x0000001000189947 */ /* 0x010fea0003800000 */
.L_x_2383:
        /* <DEDUP_REMOVED lines=8> */
.L_x_2348:
        /* <DEDUP_REMOVED lines=34> */
.L_x_2384:
        /* <DEDUP_REMOVED lines=8> */
.L_x_2350:
        /* <DEDUP_REMOVED lines=34> */
.L_x_2336:
[----:B------:R-:W1:Y:S01]  /*9b00*/  S2R R0, SR_TID.X ;  /* 0x0000000000007919 */ /* 0x000e620000002100 */
[----:B------:R-:W-:Y:S01]  /*9b10*/  IMAD R3, R16, 0x8, R15 ;  /* 0x0000000810037824 */ /* 0x000fe200078e020f */
[----:B-1----:R-:W-:Y:S02]  /*9b20*/  LOP3.LUT R2, R0, 0x7f, RZ, 0xc0, !PT ;  /* 0x0000007f00027812 */ /* 0x002fe400078ec0ff */
[----:B------:R-:W-:Y:S02]  /*9b30*/  SHF.L.U32 R0, R10, 0x1f, RZ ;  /* 0x0000001f0a007819 */ /* 0x000fe400000006ff */
[----:B------:R-:W-:Y:S02]  /*9b40*/  ISETP.NE.AND P1, PT, R2, RZ, PT ;  /* 0x000000ff0200720c */ /* 0x000fe40003f25270 */
[----:B------:R-:W1:Y:S02]  /*9b50*/  SYNCS.PHASECHK.TRANS64.TRYWAIT P0, [R3+URZ+0x30840], R0 ;  /* 0x03084000030075a7 */ /* 0x000e64000800017f */
[----:B-1----:R-:W-:Y:S09]  /*9b60*/  @!P0 BRA `(.L_x_2351) ;  /* 0x0000000800d48947 */ /* 0x002ff20003800000 */
.L_x_2385:
[----:B------:R-:W-:Y:S05]  /*9b70*/  @P1 BRA `(.L_x_2352) ;  /* 0x0000000000181947 */ /* 0x000fea0003800000 */
[----:B------:R-:W1:Y:S01]  /*9b80*/  S2R R2, SR_TID.X ;  /* 0x0000000000027919 */ /* 0x000e620000002100 */
[----:B------:R-:W-:-:S04]  /*9b90*/  IMAD.MOV.U32 R0, RZ, RZ, 0x4100 ;  /* 0x00004100ff007424 */ /* 0x000fc800078e00ff */
[----:B------:R1:W-:Y:S02]  /*9ba0*/  SYNCS.ARRIVE.TRANS64 RZ, [R3+URZ+0x30830], R0 ;  /* 0x0308300003ff79a7 */ /* 0x0003e4000800003f */
[----:B-1----:R-:W-:-:S13]  /*9bb0*/  LOP3.LUT P0, RZ, R2, 0x1f, RZ, 0xc0, !PT ;  /* 0x0000001f02ff7812 */ /* 0x002fda000780c0ff */
[----:B------:R-:W-:Y:S05]  /*9bc0*/  @!P0 BRA `(.L_x_2352) ;  /* 0x0000000000048947 */ /* 0x000fea0003800000 */
[----:B------:R-:W-:Y:S01]  /*9bd0*/  BPT.TRAP 0x1 ;  /* 0x000000040000795c */ /* 0x000fe20000300000 */
.L_x_2352:
        /* <DEDUP_REMOVED lines=41> */
.L_x_2333:
[----:B------:R-:W-:Y:S05]  /*9e70*/  BSYNC B0 ;  /* 0x0000000000007941 */ /* 0x000fea0003800000 */
.L_x_2328:
[----:B------:R-:W-:-:S03]  /*9e80*/  UMOV UR8, 0xffffffff ;  /* 0xffffffff00087882 */ /* 0x000fc60000000000 */
[----:B------:R-:W-:Y:S05]  /*9e90*/  BRA.DIV UR8, `(.L_x_2353) ;  /* 0x0000000a081c7947 */ /* 0x000fea000b800000 */
[----:B------:R-:W-:-:S13]  /*9ea0*/  ELECT P6, URZ, PT ;  /* 0x00000000003f782f */ /* 0x000fda00038c0000 */
.L_x_2388:
[----:B------:R-:W-:Y:S05]  /*9eb0*/  @!P6 BRA `(.L_x_2227) ;  /* 0x000000000084e947 */ /* 0x000fea0003800000 */
[----:B------:R-:W-:-:S06]  /*9ec0*/  ULOP3.LUT UR8, UR38, 0x2, URZ, 0xfc, !UPT ;  /* 0x0000000226087892 */ /* 0x000fcc000f8efc3f */
[----:B------:R-:W-:-:S05]  /*9ed0*/  IMAD.U32 R2, RZ, RZ, UR8 ;  /* 0x00000008ff027e24 */ /* 0x000fca000f8e00ff */
[----:B------:R-:W-:-:S13]  /*9ee0*/  ISETP.NE.AND P2, PT, R2, 0x3, PT ;  /* 0x000000030200780c */ /* 0x000fda0003f45270 */
[----:B------:R-:W-:Y:S05]  /*9ef0*/  @!P2 BRA `(.L_x_2354) ;  /* 0x000000000004a947 */ /* 0x000fea0003800000 */
[----:B---3--:R-:W-:Y:S01]  /*9f00*/  BPT.TRAP 0x1 ;  /* 0x000000040000795c */ /* 0x008fe20000300000 */
.L_x_2354:
        /* <DEDUP_REMOVED lines=15> */
.L_x_2389:
[----:B------:R-:W2:Y:S02]  /*a000*/  SYNCS.PHASECHK.TRANS64.TRYWAIT P0, [R3+URZ], R2 ;  /* 0x00000002030075a7 */ /* 0x000ea4000800017f */
[----:B--2---:R-:W-:Y:S05]  /*a010*/  @!P0 BRA `(.L_x_2356) ;  /* 0x0000000400f08947 */ /* 0x004fea0003800000 */
.L_x_2390:
[----:B------:R-:W-:Y:S05]  /*a020*/  @!P2 BRA `(.L_x_2357) ;  /* 0x000000000004a947 */ /* 0x000fea0003800000 */
[----:B---3--:R-:W-:Y:S01]  /*a030*/  BPT.TRAP 0x1 ;  /* 0x000000040000795c */ /* 0x008fe20000300000 */
.L_x_2357:
[----:B--2---:R-:W-:-:S04]  /*a040*/  VIADD R3, R8, 0x30840 ;  /* 0x0003084008037836 */ /* 0x004fc80000000000 */
[----:B------:R-:W-:-:S04]  /*a050*/  IMAD R5, R0, 0x8, R3 ;  /* 0x0000000800057824 */ /* 0x000fc800078e0203 */
[----:B------:R-:W2:Y:S02]  /*a060*/  SYNCS.PHASECHK.TRANS64.TRYWAIT P0, [R5+URZ], R4 ;  /* 0x00000004050075a7 */ /* 0x000ea4000800017f */
[----:B--2---:R-:W-:Y:S05]  /*a070*/  @!P0 BRA `(.L_x_2358) ;  /* 0x0000000400ec8947 */ /* 0x004fea0003800000 */
.L_x_2391:
[----:B------:R-:W-:-:S07]  /*a080*/  IMAD R3, R6, 0x8, R3 ;  /* 0x0000000806037824 */ /* 0x000fce00078e0203 */
.L_x_2359:
[----:B----4-:R4:W1:Y:S02]  /*a090*/  SYNCS.PHASECHK.TRANS64.TRYWAIT P0, [R3+URZ], R2 ;  /* 0x00000002030075a7 */ /* 0x010864000800017f */
[----:B-1----:R-:W-:Y:S05]  /*a0a0*/  @!P0 NANOSLEEP.SYNCS 0x989680 ;  /* 0x009896800000895d */ /* 0x002fea0003900000 */
[----:B------:R-:W1:Y:S02]  /*a0b0*/  @!P0 SYNCS.PHASECHK.TRANS64 P0, [R3+URZ], R2 ;  /* 0x00000002030085a7 */ /* 0x000e64000800007f */
[----:B-1----:R-:W-:Y:S05]  /*a0c0*/  @!P0 BRA `(.L_x_2359) ;  /* 0xfffffffc00f08947 */ /* 0x002fea000383ffff */
.L_x_2227:
[----:B---3--:R-:W-:Y:S05]  /*a0d0*/  BSYNC B6 ;  /* 0x0000000000067941 */ /* 0x008fea0003800000 */
.L_x_2221:
[----:B------:R-:W-:Y:S05]  /*a0e0*/  EXIT ;  /* 0x000000000000794d */ /* 0x000fea0003800000 */
.L_x_2238:
[----:B------:R-:W-:Y:S02]  /*a0f0*/  IMAD.MOV.U32 R12, RZ, RZ, RZ ;  /* 0x000000ffff0c7224 */ /* 0x000fe400078e00ff */
[----:B------:R-:W-:Y:S02]  /*a100*/  IMAD.MOV.U32 R11, RZ, RZ, 0x1f ;  /* 0x0000001fff0b7424 */ /* 0x000fe400078e00ff */
[----:B------:R-:W-:-:S07]  /*a110*/  IMAD.MOV.U32 R15, RZ, RZ, -0x1 ;  /* 0xffffffffff0f7424 */ /* 0x000fce00078e00ff */
[----:B------:R-:W-:Y:S05]  /*a120*/  WARPSYNC.COLLECTIVE R15, `(.L_x_2360) ;  /* 0x000000000f087348 */ /* 0x000fea0003c00000 */
[----:B------:R1:W2:Y:S02]  /*a130*/  SHFL.IDX P6, R14, R13, R12, R11 ;  /* 0x0000000c0d0e7389 */ /* 0x0002a400000c000b */
[----:B-12---:R-:W-:Y:S01]  /*a140*/  ENDCOLLECTIVE ;  /* 0x000000000000791b */ /* 0x006fe20003800000 */
.L_x_2360:
[----:B------:R-:W-:Y:S05]  /*a150*/  BRA `(.L_x_2361) ;  /* 0xffffff7400347947 */ /* 0x000fea000383ffff */
.L_x_2240:
[----:B--2---:R2:W3:Y:S02]  /*a160*/  SYNCS.PHASECHK.TRANS64.TRYWAIT P0, [R231+URZ+0x30800], R8 ;  /* 0x03080008e70075a7 */ /* 0x0044e4000800017f */
[----:B---3--:R-:W-:Y:S05]  /*a170*/  @!P0 NANOSLEEP.SYNCS 0x989680 ;  /* 0x009896800000895d */ /* 0x008fea0003900000 */
[----:B------:R-:W3:Y:S02]  /*a180*/  @!P0 SYNCS.PHASECHK.TRANS64 P0, [R231+URZ+0x30800], R8 ;  /* 0x03080008e70085a7 */ /* 0x000ee4000800007f */
[----:B---3--:R-:W-:Y:S05]  /*a190*/  @!P0 BRA `(.L_x_2240) ;  /* 0xfffffffc00f08947 */ /* 0x008fea000383ffff */
[----:B------:R-:W-:Y:S05]  /*a1a0*/  BRA `(.L_x_2239) ;  /* 0xffffff74007c7947 */ /* 0x000fea000383ffff */
.L_x_2244:
[----:B---3--:R3:W4:Y:S02]  /*a1b0*/  SYNCS.PHASECHK.TRANS64.TRYWAIT P0, [R0+URZ+0x30810], R7 ;  /* 0x03081007000075a7 */ /* 0x008724000800017f */
[----:B----4-:R-:W-:Y:S05]  /*a1c0*/  @!P0 NANOSLEEP.SYNCS 0x989680 ;  /* 0x009896800000895d */ /* 0x010fea0003900000 */
[----:B------:R-:W4:Y:S02]  /*a1d0*/  @!P0 SYNCS.PHASECHK.TRANS64 P0, [R0+URZ+0x30810], R7 ;  /* 0x03081007000085a7 */ /* 0x000f24000800007f */
[----:B----4-:R-:W-:Y:S05]  /*a1e0*/  @!P0 BRA `(.L_x_2244) ;  /* 0xfffffffc00f08947 */ /* 0x010fea000383ffff */
[----:B------:R-:W-:Y:S05]  /*a1f0*/  BRA `(.L_x_2243) ;  /* 0xffffff7c00107947 */ /* 0x000fea000383ffff */
.L_x_2248:
[----:B------:R1:W1:Y:S02]  /*a200*/  SYNCS.PHASECHK.TRANS64.TRYWAIT P0, [R0+URZ+0x30830], R7 ;  /* 0x03083007000075a7 */ /* 0x000264000800017f */
[----:B-1----:R-:W-:Y:S05]  /*a210*/  @!P0 NANOSLEEP.SYNCS 0x989680 ;  /* 0x009896800000895d */ /* 0x002fea0003900000 */
[----:B------:R-:W1:Y:S02]  /*a220*/  @!P0 SYNCS.PHASECHK.TRANS64 P0, [R0+URZ+0x30830], R7 ;  /* 0x03083007000085a7 */ /* 0x000e64000800007f */
[----:B-1----:R-:W-:Y:S05]  /*a230*/  @!P0 BRA `(.L_x_2248) ;  /* 0xfffffffc00f08947 */ /* 0x002fea000383ffff */
[----:B------:R-:W-:Y:S05]  /*a240*/  BRA `(.L_x_2247) ;  /* 0xffffff8000687947 */ /* 0x000fea000383ffff */
.L_x_2255:
[----:B------:R-:W-:Y:S01]  /*a250*/  BSSY B0, `(.L_x_2362) ;  /* 0x0000005000007945 */ /* 0x000fe20003800000 */
[----:B------:R-:W-:-:S07]  /*a260*/  IMAD.MOV.U32 R15, RZ, RZ, -0x1 ;  /* 0xffffffffff0f7424 */ /* 0x000fce00078e00ff */
[----:B-1----:R-:W-:Y:S05]  /*a270*/  WARPSYNC.COLLECTIVE R15, `(.L_x_2363) ;  /* 0x000000000f087348 */ /* 0x002fea0003c00000 */
[----:B------:R-:W-:Y:S01]  /*a280*/  NOP ;  /* 0x0000000000007918 */ /* 0x000fe20000000000 */
[----:B-1----:R-:W-:Y:S01]  /*a290*/  ENDCOLLECTIVE ;  /* 0x000000000000791b */ /* 0x002fe20003800000 */
.L_x_2363:
[----:B------:R-:W-:Y:S05]  /*a2a0*/  BSYNC B0 ;  /* 0x0000000000007941 */ /* 0x000fea0003800000 */
.L_x_2362:
[----:B------:R-:W-:Y:S05]  /*a2b0*/  BRA `(.L_x_2364) ;  /* 0xffffffac00247947 */ /* 0x000fea000383ffff */
.L_x_2264:
[----:B------:R-:W-:Y:S01]  /*a2c0*/  BSSY B0, `(.L_x_2365) ;  /* 0x0000005000007945 */ /* 0x000fe20003800000 */
[----:B------:R-:W-:-:S07]  /*a2d0*/  IMAD.MOV.U32 R15, RZ, RZ, -0x1 ;  /* 0xffffffffff0f7424 */ /* 0x000fce00078e00ff */
[----:B-12---:R-:W-:Y:S05]  /*a2e0*/  WARPSYNC.COLLECTIVE R15, `(.L_x_2366) ;  /* 0x000000000f087348 */ /* 0x006fea0003c00000 */
[----:B------:R-:W-:Y:S01]  /*a2f0*/  NOP ;  /* 0x0000000000007918 */ /* 0x000fe20000000000 */
[----:B-12---:R-:W-:Y:S01]  /*a300*/  ENDCOLLECTIVE ;  /* 0x000000000000791b */ /* 0x006fe20003800000 */
.L_x_2366:
[----:B------:R-:W-:Y:S05]  /*a310*/  BSYNC B0 ;  /* 0x0000000000007941 */ /* 0x000fea0003800000 */
.L_x_2365:
[----:B------:R-:W-:Y:S05]  /*a320*/  BRA `(.L_x_2367) ;  /* 0xffffffb000287947 */ /* 0x000fea000383ffff */
.L_x_2281:
[----:B------:R-:W-:Y:S01]  /*a330*/  BSSY B0, `(.L_x_2368) ;  /* 0x0000005000007945 */ /* 0x000fe20003800000 */
[----:B------:R-:W-:-:S07]  /*a340*/  IMAD.MOV.U32 R15, RZ, RZ, -0x1 ;  /* 0xffffffffff0f7424 */ /* 0x000fce00078e00ff */
[----:B------:R-:W-:Y:S05]  /*a350*/  WARPSYNC.COLLECTIVE R15, `(.L_x_2369) ;  /* 0x000000000f087348 */ /* 0x000fea0003c00000 */
[----:B------:R-:W-:Y:S01]  /*a360*/  NOP ;  /* 0x0000000000007918 */ /* 0x000fe20000000000 */
[----:B------:R-:W-:Y:S01]  /*a370*/  ENDCOLLECTIVE ;  /* 0x000000000000791b */ /* 0x000fe20003800000 */
.L_x_2369:
[----:B------:R-:W-:Y:S05]  /*a380*/  BSYNC B0 ;  /* 0x0000000000007941 */ /* 0x000fea0003800000 */
.L_x_2368:
[----:B------:R-:W-:Y:S05]  /*a390*/  BRA `(.L_x_2370) ;  /* 0xffffffbc00707947 */ /* 0x000fea000383ffff */
.L_x_2294:
[----:B------:R-:W-:Y:S01]  /*a3a0*/  BSSY B0, `(.L_x_2371) ;  /* 0x0000005000007945 */ /* 0x000fe20003800000 */
[----:B------:R-:W-:-:S07]  /*a3b0*/  IMAD.MOV.U32 R15, RZ, RZ, -0x1 ;  /* 0xffffffffff0f7424 */ /* 0x000fce00078e00ff */
[----:B------:R-:W-:Y:S05]  /*a3c0*/  WARPSYNC.COLLECTIVE R15, `(.L_x_2372) ;  /* 0x000000000f087348 */ /* 0x000fea0003c00000 */
[----:B------:R-:W-:Y:S01]  /*a3d0*/  NOP ;  /* 0x0000000000007918 */ /* 0x000fe20000000000 */
[----:B------:R-:W-:Y:S01]  /*a3e0*/  ENDCOLLECTIVE ;  /* 0x000000000000791b */ /* 0x000fe20003800000 */
.L_x_2372:
[----:B------:R-:W-:Y:S05]  /*a3f0*/  BSYNC B0 ;  /* 0x0000000000007941 */ /* 0x000fea0003800000 */
.L_x_2371:
[----:B------:R-:W-:Y:S05]  /*a400*/  BRA `(.L_x_2373) ;  /* 0xffffffc400047947 */ /* 0x000fea000383ffff */
.L_x_2306:
[----:B------:R-:W-:Y:S01]  /*a410*/  BSSY B0, `(.L_x_2374) ;  /* 0x0000005000007945 */ /* 0x000fe20003800000 */
[----:B------:R-:W-:-:S07]  /*a420*/  IMAD.MOV.U32 R15, RZ, RZ, -0x1 ;  /* 0xffffffffff0f7424 */ /* 0x000fce00078e00ff */
[----:B------:R-:W-:Y:S05]  /*a430*/  WARPSYNC.COLLECTIVE R15, `(.L_x_2375) ;  /* 0x000000000f087348 */ /* 0x000fea0003c00000 */
[----:B------:R-:W-:Y:S01]  /*a440*/  NOP ;  /* 0x0000000000007918 */ /* 0x000fe20000000000 */
[----:B------:R-:W-:Y:S01]  /*a450*/  ENDCOLLECTIVE ;  /* 0x000000000000791b */ /* 0x000fe20003800000 */
.L_x_2375:
[----:B------:R-:W-:Y:S05]  /*a460*/  BSYNC B0 ;  /* 0x0000000000007941 */ /* 0x000fea0003800000 */
.L_x_2374:
[----:B------:R-:W-:Y:S05]  /*a470*/  BRA `(.L_x_2376) ;  /* 0xffffffc8002c7947 */ /* 0x000fea000383ffff */
.L_x_2334:
[----:B-1----:R1:W2:Y:S02]  /*a480*/  SYNCS.PHASECHK.TRANS64.TRYWAIT P0, [R15+URZ+0x30820], R0 ;  /* 0x030820000f0075a7 */ /* 0x0022a4000800017f */
[----:B--2---:R-:W-:Y:S05]  /*a490*/  @!P0 NANOSLEEP.SYNCS 0x989680 ;  /* 0x009896800000895d */ /* 0x004fea0003900000 */
[----:B------:R-:W2:Y:S02]  /*a4a0*/  @!P0 SYNCS.PHASECHK.TRANS64 P0, [R15+URZ+0x30820], R0 ;  /* 0x030820000f0085a7 */ /* 0x000ea4000800007f */
[----:B--2---:R-:W-:Y:S05]  /*a4b0*/  @!P0 BRA `(.L_x_2334) ;  /* 0xfffffffc00f08947 */ /* 0x004fea000383ffff */
[----:B------:R-:W-:Y:S05]  /*a4c0*/  BRA `(.L_x_2377) ;  /* 0xffffffdc009c7947 */ /* 0x000fea000383ffff */
.L_x_2338:
[----:B--2---:R2:W3:Y:S02]  /*a4d0*/  SYNCS.PHASECHK.TRANS64.TRYWAIT P1, [R15+URZ+0x30840], R18 ;  /* 0x030840120f0075a7 */ /* 0x0044e4000802017f */
[----:B---3--:R-:W-:Y:S05]  /*a4e0*/  @!P1 NANOSLEEP.SYNCS 0x989680 ;  /* 0x009896800000995d */ /* 0x008fea0003900000 */
[----:B------:R-:W3:Y:S02]  /*a4f0*/  @!P1 SYNCS.PHASECHK.TRANS64 P1, [R15+URZ+0x30840], R18 ;  /* 0x030840120f0095a7 */ /* 0x000ee4000802007f */
[----:B---3--:R-:W-:Y:S05]  /*a500*/  @!P1 BRA `(.L_x_2338) ;  /* 0xfffffffc00f09947 */ /* 0x008fea000383ffff */
[----:B------:R-:W-:Y:S05]  /*a510*/  BRA `(.L_x_2378) ;  /* 0xffffffe400547947 */ /* 0x000fea000383ffff */
.L_x_2340:
[----:B-1----:R1:W3:Y:S02]  /*a520*/  SYNCS.PHASECHK.TRANS64.TRYWAIT P1, [R15+URZ+0x30828], R18 ;  /* 0x030828120f0075a7 */ /* 0x0022e4000802017f */
[----:B---3--:R-:W-:Y:S05]  /*a530*/  @!P1 NANOSLEEP.SYNCS 0x989680 ;  /* 0x009896800000995d */ /* 0x008fea0003900000 */
[----:B------:R-:W3:Y:S02]  /*a540*/  @!P1 SYNCS.PHASECHK.TRANS64 P1, [R15+URZ+0x30828], R18 ;  /* 0x030828120f0095a7 */ /* 0x000ee4000802007f */
[----:B---3--:R-:W-:Y:S05]  /*a550*/  @!P1 BRA `(.L_x_2340) ;  /* 0xfffffffc00f09947 */ /* 0x008fea000383ffff */
[----:B------:R-:W-:Y:S05]  /*a560*/  BRA `(.L_x_2379) ;  /* 0xffffffe400f47947 */ /* 0x000fea000383ffff */
.L_x_2342:
[----:B---3--:R3:W4:Y:S02]  /*a570*/  SYNCS.PHASECHK.TRANS64.TRYWAIT P1, [R15+URZ+0x30848], R18 ;  /* 0x030848120f0075a7 */ /* 0x008724000802017f */
[----:B----4-:R-:W-:Y:S05]  /*a580*/  @!P1 NANOSLEEP.SYNCS 0x989680 ;  /* 0x009896800000995d */ /* 0x010fea0003900000 */
[----:B------:R-:W4:Y:S02]  /*a590*/  @!P1 SYNCS.PHASECHK.TRANS64 P1, [R15+URZ+0x30848], R18 ;  /* 0x030848120f0095a7 */ /* 0x000f24000802007f */
[----:B----4-:R-:W-:Y:S05]  /*a5a0*/  @!P1 BRA `(.L_x_2342) ;  /* 0xfffffffc00f09947 */ /* 0x010fea000383ffff */
[----:B------:R-:W-:Y:S05]  /*a5b0*/  BRA `(.L_x_2380) ;  /* 0xffffffe800947947 */ /* 0x000fea000383ffff */
.L_x_2344:
[----:B------:R-:W-:-:S07]  /*a5c0*/  SHF.L.U32 R4, R10, 0x1f, RZ ;  /* 0x0000001f0a047819 */ /* 0x000fce00000006ff */
.L_x_2381:
[----:B----4-:R4:W1:Y:S02]  /*a5d0*/  SYNCS.PHASECHK.TRANS64.TRYWAIT P1, [R15+URZ+0x30820], R4 ;  /* 0x030820040f0075a7 */ /* 0x010864000802017f */
[----:B-1----:R-:W-:Y:S05]  /*a5e0*/  @!P1 NANOSLEEP.SYNCS 0x989680 ;  /* 0x009896800000995d */ /* 0x002fea0003900000 */
[----:B------:R-:W1:Y:S02]  /*a5f0*/  @!P1 SYNCS.PHASECHK.TRANS64 P1, [R15+URZ+0x30820], R4 ;  /* 0x030820040f0095a7 */ /* 0x000e64000802007f */
[----:B-1----:R-:W-:Y:S05]  /*a600*/  @!P1 BRA `(.L_x_2381) ;  /* 0xfffffffc00f09947 */ /* 0x002fea000383ffff */
[----:B------:R-:W-:Y:S05]  /*a610*/  BRA `(.L_x_2382) ;  /* 0xffffffec00187947 */ /* 0x000fea000383ffff */
.L_x_2347:
[----:B----4-:R4:W1:Y:S02]  /*a620*/  SYNCS.PHASECHK.TRANS64.TRYWAIT P1, [R15+URZ+0x30840], R12 ;  /* 0x0308400c0f0075a7 */ /* 0x010864000802017f */
[----:B-1----:R-:W-:Y:S05]  /*a630*/  @!P1 NANOSLEEP.SYNCS 0x989680 ;  /* 0x009896800000995d */ /* 0x002fea0003900000 */
[----:B------:R-:W1:Y:S02]  /*a640*/  @!P1 SYNCS.PHASECHK.TRANS64 P1, [R15+URZ+0x30840], R12 ;  /* 0x0308400c0f0095a7 */ /* 0x000e64000802007f */
[----:B-1----:R-:W-:Y:S05]  /*a650*/  @!P1 BRA `(.L_x_2347) ;  /* 0xfffffffc00f09947 */ /* 0x002fea000383ffff */
[----:B------:R-:W-:Y:S05]  /*a660*/  BRA `(.L_x_2383) ;  /* 0xffffffec00d47947 */ /* 0x000fea000383ffff */
.L_x_2349:
[----:B-1----:R1:W2:Y:S02]  /*a670*/  SYNCS.PHASECHK.TRANS64.TRYWAIT P1, [R15+URZ+0x30828], R12 ;  /* 0x0308280c0f0075a7 */ /* 0x0022a4000802017f */
[----:B--2---:R-:W-:Y:S05]  /*a680*/  @!P1 NANOSLEEP.SYNCS 0x989680 ;  /* 0x009896800000995d */ /* 0x004fea0003900000 */
[----:B------:R-:W2:Y:S02]  /*a690*/  @!P1 SYNCS.PHASECHK.TRANS64 P1, [R15+URZ+0x30828], R12 ;  /* 0x0308280c0f0095a7 */ /* 0x000ea4000802007f */
[----:B--2---:R-:W-:Y:S05]  /*a6a0*/  @!P1 BRA `(.L_x_2349) ;  /* 0xfffffffc00f09947 */ /* 0x004fea000383ffff */
[----:B------:R-:W-:Y:S05]  /*a6b0*/  BRA `(.L_x_2384) ;  /* 0xfffffff000687947 */ /* 0x000fea000383ffff */
.L_x_2351:
[----:B------:R1:W1:Y:S02]  /*a6c0*/  SYNCS.PHASECHK.TRANS64.TRYWAIT P0, [R3+URZ+0x30840], R0 ;  /* 0x03084000030075a7 */ /* 0x000264000800017f */
[----:B-1----:R-:W-:Y:S05]  /*a6d0*/  @!P0 NANOSLEEP.SYNCS 0x989680 ;  /* 0x009896800000895d */ /* 0x002fea0003900000 */
[----:B------:R-:W1:Y:S02]  /*a6e0*/  @!P0 SYNCS.PHASECHK.TRANS64 P0, [R3+URZ+0x30840], R0 ;  /* 0x03084000030085a7 */ /* 0x000e64000800007f */
[----:B-1----:R-:W-:Y:S05]  /*a6f0*/  @!P0 BRA `(.L_x_2351) ;  /* 0xfffffffc00f08947 */ /* 0x002fea000383ffff */
[----:B------:R-:W-:Y:S05]  /*a700*/  BRA `(.L_x_2385) ;  /* 0xfffffff400187947 */ /* 0x000fea000383ffff */
.L_x_2353:
[----:B------:R-:W-:Y:S01]  /*a710*/  BSSY B0, `(.L_x_2386) ;  /* 0x0000006000007945 */ /* 0x000fe20003800000 */
[----:B------:R-:W-:-:S07]  /*a720*/  IMAD.MOV.U32 R15, RZ, RZ, -0x1 ;  /* 0xffffffffff0f7424 */ /* 0x000fce00078e00ff */
[----:B---3--:R-:W-:Y:S05]  /*a730*/  WARPSYNC.COLLECTIVE R15, `(.L_x_2387) ;  /* 0x000000000f0c7348 */ /* 0x008fea0003c00000 */
[----:B------:R-:W-:Y:S02]  /*a740*/  ELECT P6, UR62, PT ;  /* 0x00000000003e782f */ /* 0x000fe400038c0000 */
[----:B------:R-:W-:Y:S01]  /*a750*/  MOV R14, UR62 ;  /* 0x0000003e000e7c02 */ /* 0x000fe20008000f00 */
[----:B---3--:R-:W-:Y:S10]  /*a760*/  ENDCOLLECTIVE ;  /* 0x000000000000791b */ /* 0x008ff40003800000 */
.L_x_2387:
[----:B------:R-:W-:Y:S05]  /*a770*/  BSYNC B0 ;  /* 0x0000000000007941 */ /* 0x000fea0003800000 */
.L_x_2386:
[----:B------:R-:W-:Y:S05]  /*a780*/  BRA `(.L_x_2388) ;  /* 0xfffffff400c87947 */ /* 0x000fea000383ffff */
.L_x_2355:
[----:B-1----:R1:W2:Y:S02]  /*a790*/  SYNCS.PHASECHK.TRANS64.TRYWAIT P0, [R7+URZ], R4 ;  /* 0x00000004070075a7 */ /* 0x0022a4000800017f */
[----:B--2---:R-:W-:Y:S05]  /*a7a0*/  @!P0 NANOSLEEP.SYNCS 0x989680 ;  /* 0x009896800000895d */ /* 0x004fea0003900000 */
[----:B------:R-:W2:Y:S02]  /*a7b0*/  @!P0 SYNCS.PHASECHK.TRANS64 P0, [R7+URZ], R4 ;  /* 0x00000004070085a7 */ /* 0x000ea4000800007f */
[----:B--2---:R-:W-:Y:S05]  /*a7c0*/  @!P0 BRA `(.L_x_2355) ;  /* 0xfffffffc00f08947 */ /* 0x004fea000383ffff */
[----:B------:R-:W-:Y:S05]  /*a7d0*/  BRA `(.L_x_2389) ;  /* 0xfffffff800087947 */ /* 0x000fea000383ffff */
.L_x_2356:
[----:B--2---:R2:W4:Y:S02]  /*a7e0*/  SYNCS.PHASECHK.TRANS64.TRYWAIT P0, [R3+URZ], R2 ;  /* 0x00000002030075a7 */ /* 0x004524000800017f */
[----:B----4-:R-:W-:Y:S05]  /*a7f0*/  @!P0 NANOSLEEP.SYNCS 0x989680 ;  /* 0x009896800000895d */ /* 0x010fea0003900000 */
[----:B------:R-:W4:Y:S02]  /*a800*/  @!P0 SYNCS.PHASECHK.TRANS64 P0, [R3+URZ], R2 ;  /* 0x00000002030085a7 */ /* 0x000f24000800007f */
[----:B----4-:R-:W-:Y:S05]  /*a810*/  @!P0 BRA `(.L_x_2356) ;  /* 0xfffffffc00f08947 */ /* 0x010fea000383ffff */
[----:B------:R-:W-:Y:S05]  /*a820*/  BRA `(.L_x_2390) ;  /* 0xfffffff400fc7947 */ /* 0x000fea000383ffff */
.L_x_2358:
[----:B--2---:R2:W4:Y:S02]  /*a830*/  SYNCS.PHASECHK.TRANS64.TRYWAIT P0, [R5+URZ], R4 ;  /* 0x00000004050075a7 */ /* 0x004524000800017f */
[----:B----4-:R-:W-:Y:S05]  /*a840*/  @!P0 NANOSLEEP.SYNCS 0x989680 ;  /* 0x009896800000895d */ /* 0x010fea0003900000 */
[----:B------:R-:W4:Y:S02]  /*a850*/  @!P0 SYNCS.PHASECHK.TRANS64 P0, [R5+URZ], R4 ;  /* 0x00000004050085a7 */ /* 0x000f24000800007f */
[----:B----4-:R-:W-:Y:S05]  /*a860*/  @!P0 BRA `(.L_x_2358) ;  /* 0xfffffffc00f08947 */ /* 0x010fea000383ffff */
[----:B------:R-:W-:Y:S05]  /*a870*/  BRA `(.L_x_2391) ;  /* 0xfffffff800007947 */ /* 0x000fea000383ffff */
.L_x_2392:
        /* <DEDUP_REMOVED lines=16> */
.L_x_3700:


//--------------------- .text._ZN7cutlass13device_kernelIN5flash11enable_sm90INS1_16FlashAttnBwdSm90INS1_25CollectiveMainloopBwdSm90ILi2ELi2ELi2EN4cute5tupleIJNS5_1CILi1EEES8_S8_EEENS6_IJNS7_ILi64EEENS7_ILi128EEESB_EEENS_10bfloat16_tEfNS_4arch4Sm90ELb1ELb0ELb0ELb0ELb0ELb1ELb0ELb0ELi2ELi1ELi2ELi1ELb0EEENS1_21CollectiveEpilogueBwdISC_SD_SF_Li256ELb0ELb0ELi1EEENS1_25SingleTileBwdLPTSchedulerILb0ELi128ELb0EEEEEEEEEvNT_6ParamsE --------------------------
	.section	.text._ZN7cutlass13device_kernelIN5flash11enable_sm90INS1_16FlashAttnBwdSm90INS1_25CollectiveMainloopBwdSm90ILi2ELi2ELi2EN4cute5tupleIJNS5_1CILi1EEES8_S8_EEENS6_IJNS7_ILi64EEENS7_ILi128EEESB_EEENS_10bfloat16_tEfNS_4arch4Sm90ELb1ELb0ELb0ELb0ELb0ELb1ELb0ELb0ELi2ELi1ELi2ELi1ELb0EEENS1_21CollectiveEpilogueBwdISC_SD_SF_Li256ELb0ELb0ELi1EEENS1_25SingleTileBwdLPTSchedulerILb0ELi128ELb0EEEEEEEEEvNT_6ParamsE,"ax",@progbits
	.align	128
.text._ZN7cutlass13device_kernelIN5flash11enable_sm90INS1_16FlashAttnBwdSm90INS1_25CollectiveMainloopBwdSm90ILi2ELi2ELi2EN4cute5tupleIJNS5_1CILi1EEES8_S8_EEENS6_IJNS7_ILi64EEENS7_ILi128EEESB_EEENS_10bfloat16_tEfNS_4arch4Sm90ELb1ELb0ELb0ELb0ELb0ELb1ELb0ELb0ELi2ELi1ELi2ELi1ELb0EEENS1_21CollectiveEpilogueBwdISC_SD_SF_Li256ELb0ELb0ELi1EEENS1_25SingleTileBwdLPTSchedulerILb0ELi128ELb0EEEEEEEEEvNT_6ParamsE:
        .type           _ZN7cutlass13device_kernelIN5flash11enable_sm90INS1_16FlashAttnBwdSm90INS1_25CollectiveMainloopBwdSm90ILi2ELi2ELi2EN4cute5tupleIJNS5_1CILi1EEES8_S8_EEENS6_IJNS7_ILi64EEENS7_ILi128EEESB_EEENS_10bfloat16_tEfNS_4arch4Sm90ELb1ELb0ELb0ELb0ELb0ELb1ELb0ELb0ELi2ELi1ELi2ELi1ELb0EEENS1_21CollectiveEpilogueBwdISC_SD_SF_Li256ELb0ELb0ELi1EEENS1_25SingleTileBwdLPTSchedulerILb0ELi128ELb0EEEEEEEEEvNT_6ParamsE,@function
        .size           _ZN7cutlass13device_kernelIN5flash11enable_sm90INS1_16FlashAttnBwdSm90INS1_25CollectiveMainloopBwdSm90ILi2ELi2ELi2EN4cute5tupleIJNS5_1CILi1EEES8_S8_EEENS6_IJNS7_ILi64EEENS7_ILi128EEESB_EEENS_10bfloat16_tEfNS_4arch4Sm90ELb1ELb0ELb0ELb0ELb0ELb1ELb0ELb0ELi2ELi1ELi2ELi1ELb0EEENS1_21CollectiveEpilogueBwdISC_SD_SF_Li256ELb0ELb0ELi1EEENS1_25SingleTileBwdLPTSchedulerILb0ELi128ELb0EEEEEEEEEvNT_6ParamsE,(.L_x_3701 - _ZN7cutlass13device_kernelIN5flash11enable_sm90INS1_16FlashAttnBwdSm90INS1_25CollectiveMainloopBwdSm90ILi2ELi2ELi2EN4cute5tupleIJNS5_1CILi1EEES8_S8_EEENS6_IJNS7_ILi64EEENS7_ILi128EEESB_EEENS_10bfloat16_tEfNS_4arch4Sm90ELb1ELb0ELb0ELb0ELb0ELb1ELb0ELb0ELi2ELi1ELi2ELi1ELb0EEENS1_21CollectiveEpilogueBwdISC_SD_SF_Li256ELb0ELb0ELi1EEENS1_25SingleTileBwdLPTSchedulerILb0ELi128ELb0EEEEEEEEEvNT_6ParamsE)
        .other          _ZN7cutlass13device_kernelIN5flash11enable_sm90INS1_16FlashAttnBwdSm90INS1_25CollectiveMainloopBwdSm90ILi2ELi2ELi2EN4cute5tupleIJNS5_1CILi1EEES8_S8_EEENS6_IJNS7_ILi64EEENS7_ILi128EEESB_EEENS_10bfloat16_tEfNS_4arch4Sm90ELb1ELb0ELb0ELb0ELb0ELb1ELb0ELb0ELi2ELi1ELi2ELi1ELb0EEENS1_21CollectiveEpilogueBwdISC_SD_SF_Li256ELb0ELb0ELi1EEENS1_25SingleTileBwdLPTSchedulerILb0ELi128ELb0EEEEEEEEEvNT_6ParamsE,@"STO_CUDA_ENTRY STV_DEFAULT"
_ZN7cutlass13device_kernelIN5flash11enable_sm90INS1_16FlashAttnBwdSm90INS1_25CollectiveMainloopBwdSm90ILi2ELi2ELi2EN4cute5tupleIJNS5_1CILi1EEES8_S8_EEENS6_IJNS7_ILi64EEENS7_ILi128EEESB_EEENS_10bfloat16_tEfNS_4arch4Sm90ELb1ELb0ELb0ELb0ELb0ELb1ELb0ELb0ELi2ELi1ELi2ELi1ELb0EEENS1_21CollectiveEpilogueBwdISC_SD_SF_Li256ELb0ELb0ELi1EEENS1_25SingleTileBwdLPTSchedulerILb0ELi128ELb0EEEEEEEEEvNT_6ParamsE:
        /* <DEDUP_REMOVED lines=30> */
.L_x_2394:
[----:B------:R-:W-:Y:S05]  /*01e0*/  BSYNC B0 ;  /* 0x0000000000007941 */ /* 0x000fea0003800000 */
.L_x_2393:
        /* <DEDUP_REMOVED lines=37> */
.L_x_2395:
        /* <DEDUP_REMOVED lines=22> */
.L_x_2396:
[----:B------:R-:W-:Y:S01]  /*05a0*/  PLOP3.LUT P0, PT, PT, PT, UP0, 0x80, 0x0 ;  /* 0x000000000000781c */ /* 0x000fe20003f0f008 */
[----:B------:R-:W-:Y:S01]  /*05b0*/  NOP ;  /* 0x0000000000007918 */ /* 0x000fe20000000000 */
[----:B------:R-:W-:Y:S01]  /*05c0*/  BSSY B6, `(.L_x_2397) ;  /* 0x000090f000067945 */ /* 0x000fe20003800000 */
[----:B-12-4-:R-:W-:Y:S10]  /*05d0*/  BAR.SYNC.DEFER_BLOCKING 0x0 ;  /* 0x0000000000007b1d */ /* 0x016ff40000010000 */
[----:B------:R-:W-:Y:S05]  /*05e0*/  @!P0 BRA `(.L_x_2398) ;  /* 0x0000005c00d48947 */ /* 0x000fea0003800000 */
.L_x_2399:
[----:B------:R-:W-:-:S08]  /*05f0*/  NOP ;  /* 0x0000000000007918 */ /* 0x000fd00000000000 */
[----:B------:R-:W1:Y:S02]  /*0600*/  USETMAXREG.TRY_ALLOC.CTAPOOL UP0, 0xf0 ;  /* 0x000000f0000079c8 */ /* 0x000e640008000600 */
[----:B-1----:R-:W-:-:S13]  /*0610*/  PLOP3.LUT P0, PT, PT, PT, UP0, 0x80, 0x0 ;  /* 0x000000000000781c */ /* 0x002fda0003f0f008 */
[----:B------:R-:W-:Y:S05]  /*0620*/  @!P0 BRA `(.L_x_2399) ;  /* 0xfffffffc00f08947 */ /* 0x000fea000383ffff */
[----:B------:R-:W-:Y:S01]  /*0630*/  LOP3.LUT R0, R0, 0x3, RZ, 0xc0, !PT ;  /* 0x0000000300007812 */ /* 0x000fe200078ec0ff */
[----:B------:R-:W1:Y:S01]  /*0640*/  S2R R2, SR_TID.X ;  /* 0x0000000000027919 */ /* 0x000e620000002100 */
[----:B------:R-:W2:Y:S01]  /*0650*/  S2UR UR7, SR_CTAID.X ;  /* 0x00000000000779c3 */ /* 0x000ea20000002500 */
[----:B------:R-:W-:Y:S02]  /*0660*/  ULDC UR8, c[0x0][0xb50] ;  /* 0x0002d40000087ab9 */ /* 0x000fe40000000800 */
[----:B------:R-:W-:Y:S01]  /*0670*/  UISETP.NE.AND UP0, UPT, UR8, 0x1, UPT ;  /* 0x000000010800788c */ /* 0x000fe2000bf05270 */
[----:B------:R-:W3:Y:S04]  /*0680*/  SHFL.IDX PT, R0, R0, RZ, 0x1f ;  /* 0x00001fff00007589 */ /* 0x000ee800000e0000 */
[----:B------:R-:W4:Y:S06]  /*0690*/  LDC R3, c[0x0][0xb68] ;  /* 0x0002da00ff037b82 */ /* 0x000f2c0000000800 */
[----:B------:R-:W-:Y:S01]  /*06a0*/  @UP0 ULDC UR4, c[0x0][0xb54] ;  /* 0x0002d50000040ab9 */ /* 0x000fe20000000800 */
[----:B------:R-:W-:Y:S01]  /*06b0*/  @UP0 ULDC UR9, c[0x0][0xb58] ;  /* 0x0002d60000090ab9 */ /* 0x000fe20000000800 */
[----:B--2---:R-:W-:-:S02]  /*06c0*/  UIMAD.WIDE.U32 UR4, UR7, UR4, URZ ;  /* 0x00000004070472a5 */ /* 0x004fc4000f8e003f */
[----:B------:R-:W-:Y:S01]  /*06d0*/  UMOV UR6, UR7 ;  /* 0x0000000700067c82 */ /* 0x000fe20008000000 */
[----:B---3--:R-:W-:Y:S01]  /*06e0*/  ISETP.NE.AND P0, PT, R0, RZ, PT ;  /* 0x000000ff0000720c */ /* 0x008fe20003f05270 */
[----:B------:R-:W-:Y:S01]  /*06f0*/  @UP0 USHF.R.U32.HI UR6, URZ, UR9, UR5 ;  /* 0x000000093f060299 */ /* 0x000fe20008011605 */
[----:B-1----:R-:W-:-:S03]  /*0700*/  SHF.R.U32.HI R2, RZ, 0x7, R2 ;  /* 0x00000007ff027819 */ /* 0x002fc60000011602 */
[----:B------:R-:W-:-:S04]  /*0710*/  UIADD3 UR4, -UR6, URZ, URZ ;  /* 0x0000003f06047290 */ /* 0x000fc8000fffe13f */
[----:B------:R-:W-:-:S04]  /*0720*/  UIMAD UR10, UR8, UR4, UR7 ;  /* 0x00000004080a72a4 */ /* 0x000fc8000f8e0207 */
[----:B------:R-:W-:-:S05]  /*0730*/  @!P0 VIADD R2, R2, 0x9 ;  /* 0x0000000902028836 */ /* 0x000fca0000000000 */
[----:B------:R1:W-:Y:S06]  /*0740*/  @!P0 BAR.ARV R2, 0xa0 ;  /* 0x000280020000851d */ /* 0x0003ec0000002000 */
[----:B----4-:R-:W-:-:S13]  /*0750*/  ISETP.LE.AND P0, PT, R3, UR6, PT ;  /* 0x0000000603007c0c */ /* 0x010fda000bf03270 */
[----:B-1----:R-:W-:Y:S05]  /*0760*/  @!P0 BRA `(.L_x_2400) ;  /* 0x0000000000208947 */ /* 0x002fea0003800000 */
[----:B------:R-:W-:Y:S01]  /*0770*/  ULDC UR7, c[0x0][0xb5c] ;  /* 0x0002d70000077ab9 */ /* 0x000fe20000000800 */
[----:B------:R-:W-:Y:S01]  /*0780*/  UMOV UR36, UR10 ;  /* 0x0000000a00247c82 */ /* 0x000fe20008000000 */
[----:B------:R-:W-:-:S11]  /*0790*/  UISETP.NE.AND UP0, UPT, UR7, 0x1, UPT ;  /* 0x000000010700788c */ /* 0x000fd6000bf05270 */
[----:B------:R-:W-:Y:S02]  /*07a0*/  @UP0 ULDC.64 UR8, c[0x0][0xb60] ;  /* 0x0002d80000080ab9 */ /* 0x000fe40000000a00 */
[----:B------:R-:W-:-:S04]  /*07b0*/  UIMAD.WIDE.U32 UR4, UR10, UR8, URZ ;  /* 0x000000080a0472a5 */ /* 0x000fc8000f8e003f */
[----:B------:R-:W-:-:S04]  /*07c0*/  @UP0 USHF.R.U32.HI UR36, URZ, UR9, UR5 ;  /* 0x000000093f240299 */ /* 0x000fc80008011605 */
[----:B------:R-:W-:Y:S01]  /*07d0*/  UIMAD UR4, UR36, UR7, URZ ;  /* 0x00000007240472a4 */ /* 0x000fe2000f8e023f */
[----:B------:R-:W-:Y:S11]  /*07e0*/  BRA `(.L_x_2401) ;  /* 0x00000000001c7947 */ /* 0x000ff60003800000 */
.L_x_2400:
[----:B------:R-:W-:Y:S01]  /*07f0*/  ULDC UR7, c[0x0][0xb44] ;  /* 0x0002d10000077ab9 */ /* 0x000fe20000000800 */
[----:B------:R-:W-:Y:S01]  /*0800*/  UMOV UR36, UR10 ;  /* 0x0000000a00247c82 */ /* 0x000fe20008000000 */
[----:B------:R-:W-:-:S11]  /*0810*/  UISETP.NE.AND UP0, UPT, UR7, 0x1, UPT ;  /* 0x000000010700788c */ /* 0x000fd6000bf05270 */
[----:B------:R-:W-:Y:S02]  /*0820*/  @UP0 ULDC.64 UR8, c[0x0][0xb48] ;  /* 0x0002d20000080ab9 */ /* 0x000fe40000000a00 */
[----:B------:R-:W-:-:S04]  /*0830*/  UIMAD.WIDE.U32 UR4, UR10, UR8, URZ ;  /* 0x000000080a0472a5 */ /* 0x000fc8000f8e003f */
[----:B------:R-:W-:-:S04]  /*0840*/  @UP0 USHF.R.U32.HI UR36, URZ, UR9, UR5 ;  /* 0x000000093f240299 */ /* 0x000fc80008011605 */
[----:B------:R-:W-:-:S12]  /*0850*/  UIMAD UR4, UR36, UR7, URZ ;  /* 0x00000007240472a4 */ /* 0x000fd8000f8e023f */
.L_x_2401:
[----:B------:R-:W-:Y:S01]  /*0860*/  ULDC UR43, c[0x0][0xb38] ;  /* 0x0002ce00002b7ab9 */ /* 0x000fe20000000800 */
[----:B------:R-:W-:Y:S02]  /*0870*/  UIADD3 UR4, UR10, -UR4, URZ ;  /* 0x800000040a047290 */ /* 0x000fe4000fffe03f */
[----:B------:R-:W-:Y:S01]  /*0880*/  UISETP.NE.AND UP0, UPT, UR43, 0x1, UPT ;  /* 0x000000012b00788c */ /* 0x000fe2000bf05270 */
[----:B------:R-:W-:Y:S02]  /*0890*/  ULDC UR5, c[0x0][0xb44] ;  /* 0x0002d10000057ab9 */ /* 0x000fe40000000800 */
[----:B------:R-:W-:-:S08]  /*08a0*/  UIMAD UR6, UR6, UR5, UR4 ;  /* 0x00000005060672a4 */ /* 0x000fd0000f8e0204 */
[----:B------:R-:W-:Y:S01]  /*08b0*/  @UP0 ULDC UR4, c[0x0][0xb3c] ;  /* 0x0002cf0000040ab9 */ /* 0x000fe20000000800 */
[----:B------:R-:W-:Y:S01]  /*08c0*/  @UP0 ULDC UR7, c[0x0][0xb40] ;  /* 0x0002d00000070ab9 */ /* 0x000fe20000000800 */
[----:B------:R-:W-:Y:S02]  /*08d0*/  UIMAD.WIDE.U32 UR4, UR6, UR4, URZ ;  /* 0x00000004060472a5 */ /* 0x000fe4000f8e003f */
[----:B------:R-:W-:Y:S02]  /*08e0*/  UMOV UR44, UR6 ;  /* 0x00000006002c7c82 */ /* 0x000fe40008000000 */
[----:B------:R-:W-:-:S04]  /*08f0*/  @UP0 USHF.R.U32.HI UR44, URZ, UR7, UR5 ;  /* 0x000000073f2c0299 */ /* 0x000fc80008011605 */
[----:B------:R-:W-:Y:S02]  /*0900*/  UIADD3 UR4, -UR44, URZ, URZ ;  /* 0x0000003f2c047290 */ /* 0x000fe4000fffe13f */
[----:B------:R-:W-:Y:S02]  /*0910*/  ISETP.LE.AND P0, PT, RZ, UR44, PT ;  /* 0x0000002cff007c0c */ /* 0x000fe4000bf03270 */
[----:B------:R-:W-:-:S11]  /*0920*/  UIMAD UR43, UR43, UR4, UR6 ;  /* 0x000000042b2b72a4 */ /* 0x000fd6000f8e0206 */
[----:B------:R-:W-:Y:S05]  /*0930*/  @!P0 BRA `(.L_x_2402) ;  /* 0x0000008c005c8947 */ /* 0x000fea0003800000 */
[----:B------:R-:W-:Y:S01]  /*0940*/  ULDC UR7, c[0x0][0x280] ;  /* 0x0000a00000077ab9 */ /* 0x000fe20000000800 */
[----:B------:R-:W-:Y:S01]  /*0950*/  ULDC UR5, c[0x0][0x290] ;  /* 0x0000a40000057ab9 */ /* 0x000fe20000000800 */
[----:B------:R-:W-:Y:S01]  /*0960*/  ULEA UR4, UR36, UR7, 0x7 ;  /* 0x0000000724047291 */ /* 0x000fe2000f8e383f */
[----:B------:R-:W-:Y:S01]  /*0970*/  PLOP3.LUT P0, PT, PT, PT, PT, 0x80, 0x0 ;  /* 0x000000000000781c */ /* 0x000fe20003f0f070 */
[----:B------:R-:W-:Y:S01]  /*0980*/  ULDC UR6, c[0x0][0x74c] ;  /* 0x0001d30000067ab9 */ /* 0x000fe20000000800 */
[----:B------:R-:W-:Y:S01]  /*0990*/  CS2R R86, SRZ ;  /* 0x0000000000567805 */ /* 0x000fe2000001ff00 */
[----:B------:R-:W-:Y:S01]  /*09a0*/  UIADD3 UR5, -UR6, UR4, -UR5 ;  /* 0x0000000406057290 */ /* 0x000fe2000fffe905 */
[----:B------:R-:W-:Y:S01]  /*09b0*/  CS2R R84, SRZ ;  /* 0x0000000000547805 */ /* 0x000fe2000001ff00 */
[----:B------:R-:W-:Y:S01]  /*09c0*/  UIADD3 UR4, UR7, 0x3f, URZ ;  /* 0x0000003f07047890 */ /* 0x000fe2000fffe03f */
        /* <DEDUP_REMOVED lines=20> */
[----:B------:R-:W-:Y:S01]  /*0b10*/  CS2R R58, SRZ ;  /* 0x00000000003a7805 */ /* 0x000fe2000001ff00 */
[----:B------:R-:W-:Y:S01]  /*0b20*/  UISETP.GT.AND UP0, UPT, UR37, UR39, UPT ;  /* 0x000000272500728c */ /* 0x000fe2000bf04270 */
[----:B------:R-:W-:Y:S02]  /*0b30*/  CS2R R56, SRZ ;  /* 0x0000000000387805 */ /* 0x000fe4000001ff00 */
[----:B------:R-:W-:Y:S02]  /*0b40*/  CS2R R54, SRZ ;  /* 0x0000000000367805 */ /* 0x000fe4000001ff00 */
[----:B------:R-:W-:Y:S02]  /*0b50*/  CS2R R52, SRZ ;  /* 0x0000000000347805 */ /* 0x000fe4000001ff00 */
[----:B------:R-:W-:-:S02]  /*0b60*/  CS2R R50, SRZ ;  /* 0x0000000000327805 */ /* 0x000fc4000001ff00 */
[----:B------:R-:W-:Y:S02]  /*0b70*/  CS2R R48, SRZ ;  /* 0x0000000000307805 */ /* 0x000fe4000001ff00 */
[----:B------:R-:W-:Y:S02]  /*0b80*/  PLOP3.LUT P1, PT, PT, PT, UP0, 0x80, 0x0 ;  /* 0x000000000000781c */ /* 0x000fe40003f2f008 */
        /* <DEDUP_REMOVED lines=66> */
.L_x_2405:
        /* <DEDUP_REMOVED lines=15> */
.L_x_2404:
        /* <DEDUP_REMOVED lines=22> */
.L_x_2407:
        /* <DEDUP_REMOVED lines=15> */
.L_x_2406:
        /* <DEDUP_REMOVED lines=8> */
.L_x_2514:
[----:B------:R-:W-:Y:S01]  /*1370*/  SHF.L.U32 R9, RZ, 0x1f, RZ ;  /* 0x0000001fff097819 */ /* 0x000fe200000006ff */
[----:B------:R-:W-:Y:S01]  /*1380*/  IMAD.SHL.U32 R4, R0, 0x40, RZ ;  /* 0x0000004000047824 */ /* 0x000fe200078e00ff */
[CC--:B------:R-:W-:Y:S02]  /*1390*/  LEA.HI R5, R3.reuse, R0.reuse, RZ, 0x5 ;  /* 0x0000000003057211 */ /* 0x0c0fe400078f28ff */
[----:B------:R-:W3:Y:S02]  /*13a0*/  SYNCS.PHASECHK.TRANS64.TRYWAIT P0, [R228+URZ+0x30800], R9 ;  /* 0x03080009e40075a7 */ /* 0x000ee4000800017f */
[----:B------:R-:W-:Y:S02]  /*13b0*/  SHF.R.S32.HI R6, RZ, 0x5, R5 ;  /* 0x00000005ff067819 */ /* 0x000fe40000011405 */
[----:B------:R-:W-:Y:S02]  /*13c0*/  LOP3.LUT R5, R2, 0xffffff80, RZ, 0xc0, !PT ;  /* 0xffffff8002057812 */ /* 0x000fe400078ec0ff */
[----:B------:R-:W-:Y:S01]  /*13d0*/  LOP3.LUT R4, R4, 0x1c0, RZ, 0xc0, !PT ;  /* 0x000001c004047812 */ /* 0x000fe200078ec0ff */
[----:B------:R-:W-:Y:S01]  /*13e0*/  IMAD.SHL.U32 R7, R6, 0x10, RZ ;  /* 0x0000001006077824 */ /* 0x000fe200078e00ff */
[CC--:B------:R-:W-:Y:S01]  /*13f0*/  LEA.HI R2, R3.reuse, R0.reuse, RZ, 0x3 ;  /* 0x0000000003027211 */ /* 0x0c0fe200078f18ff */
[----:B------:R-:W-:Y:S01]  /*1400*/  IMAD.IADD R5, R0, 0x1, -R5 ;  /* 0x0000000100057824 */ /* 0x000fe200078e0a05 */
[----:B------:R-:W-:-:S02]  /*1410*/  LEA.HI R3, R3, R0, RZ, 0x4 ;  /* 0x0000000003037211 */ /* 0x000fc400078f20ff */
[----:B------:R-:W-:Y:S01]  /*1420*/  LOP3.LUT R7, R4, 0x30, R7, 0xf8, !PT ;  /* 0x0000003004077812 */ /* 0x000fe200078ef807 */
[----:B---3--:R-:W-:Y:S06]  /*1430*/  @P0 BRA `(.L_x_2409) ;  /* 0x0000000000080947 */ /* 0x008fec0003800000 */
[----:B------:R-:W3:Y:S02]  /*1440*/  SYNCS.PHASECHK.TRANS64.TRYWAIT P0, [R228+URZ+0x30800], R9 ;  /* 0x03080009e40075a7 */ /* 0x000ee4000800017f */
[----:B---3--:R-:W-:Y:S05]  /*1450*/  @!P0 BRA `(.L_x_2410) ;  /* 0x0000008000b88947 */ /* 0x008fea0003800000 */
.L_x_2409:
[----:B------:R-:W-:Y:S01]  /*1460*/  SHF.R.S32.HI R8, RZ, 0x4, R3 ;  /* 0x00000004ff087819 */ /* 0x000fe20000011403 */
[----:B------:R-:W-:Y:S01]  /*1470*/  ULDC UR4, c[0x0][0x290] ;  /* 0x0000a40000047ab9 */ /* 0x000fe20000000800 */
[----:B------:R-:W-:Y:S01]  /*1480*/  SHF.R.S32.HI R0, RZ, 0x1f, R5 ;  /* 0x0000001fff007819 */ /* 0x000fe20000011405 */
[----:B------:R-:W-:Y:S01]  /*1490*/  UIMAD UR4, UR36, -0x80, UR4 ;  /* 0xffffff80240478a4 */ /* 0x000fe2000f8e0204 */
[----:B---3--:R-:W-:Y:S01]  /*14a0*/  LOP3.LUT R9, R7, 0x8, R2, 0xf8, !PT ;  /* 0x0000000807097812 */ /* 0x008fe200078ef802 */
[----:B------:R-:W-:Y:S01]  /*14b0*/  IMAD.U32 R231, RZ, RZ, UR38 ;  /* 0x00000026ffe77e24 */ /* 0x000fe2000f8e00ff */
[----:B------:R-:W-:Y:S02]  /*14c0*/  LEA.HI R3, R3, R8, RZ, 0x1 ;  /* 0x0000000803037211 */ /* 0x000fe400078f08ff */
[----:B------:R-:W-:Y:S02]  /*14d0*/  CS2R R86, SRZ ;  /* 0x0000000000567805 */ /* 0x000fe4000001ff00 */
[CC--:B------:R-:W-:Y:S01]  /*14e0*/  LEA.HI R2, R0.reuse, R5.reuse, RZ, 0x2 ;  /* 0x0000000500027211 */ /* 0x0c0fe200078f10ff */
[----:B------:R-:W-:Y:S01]  /*14f0*/  IMAD.U32 R15, RZ, RZ, UR4 ;  /* 0x00000004ff0f7e24 */ /* 0x000fe2000f8e00ff */
[----:B------:R-:W-:-:S02]  /*1500*/  LEA.HI R0, R0, R5, RZ, 0x5 ;  /* 0x0000000500007211 */ /* 0x000fc400078f28ff */
[----:B------:R-:W-:Y:S02]  /*1510*/  CS2R R84, SRZ ;  /* 0x0000000000547805 */ /* 0x000fe4000001ff00 */
[----:B------:R-:W-:Y:S02]  /*1520*/  SHF.R.U32.HI R4, RZ, 0x3, R4 ;  /* 0x00000003ff047819 */ /* 0x000fe40000011604 */
[----:B------:R-:W-:Y:S02]  /*1530*/  CS2R R82, SRZ ;  /* 0x0000000000527805 */ /* 0x000fe4000001ff00 */
[----:B------:R-:W-:Y:S02]  /*1540*/  LEA.HI R7, R13, R13, RZ, 0x1 ;  /* 0x0000000d0d077211 */ /* 0x000fe400078f08ff */
[----:B------:R-:W-:Y:S02]  /*1550*/  CS2R R80, SRZ ;  /* 0x0000000000507805 */ /* 0x000fe4000001ff00 */
[----:B------:R-:W-:-:S02]  /*1560*/  LOP3.LUT R11, R3, 0x7ffffe, RZ, 0xc0, !PT ;  /* 0x007ffffe030b7812 */ /* 0x000fc400078ec0ff */
[----:B------:R-:W-:Y:S02]  /*1570*/  CS2R R78, SRZ ;  /* 0x00000000004e7805 */ /* 0x000fe4000001ff00 */
[--C-:B------:R-:W-:Y:S02]  /*1580*/  SHF.R.S32.HI R6, RZ, 0x2, R2.reuse ;  /* 0x00000002ff067819 */ /* 0x100fe40000011402 */
[----:B------:R-:W-:Y:S02]  /*1590*/  CS2R R76, SRZ ;  /* 0x00000000004c7805 */ /* 0x000fe4000001ff00 */
[----:B------:R-:W-:Y:S01]  /*15a0*/  SHF.R.S32.HI R3, RZ, 0x1f, R2 ;  /* 0x0000001fff037819 */ /* 0x000fe20000011402 */
[----:B------:R-:W-:Y:S01]  /*15b0*/  IMAD.IADD R11, R8, 0x1, -R11 ;  /* 0x00000001080b7824 */ /* 0x000fe200078e0a0b */
[----:B------:R-:W-:Y:S02]  /*15c0*/  SHF.R.S32.HI R0, RZ, 0x5, R0 ;  /* 0x00000005ff007819 */ /* 0x000fe40000011400 */
[----:B------:R-:W-:-:S02]  /*15d0*/  CS2R R74, SRZ ;  /* 0x00000000004a7805 */ /* 0x000fc4000001ff00 */
[----:B------:R-:W-:Y:S02]  /*15e0*/  LOP3.LUT R229, R9, R4, RZ, 0x3c, !PT ;  /* 0x0000000409e57212 */ /* 0x000fe400078e3cff */
[----:B------:R-:W-:Y:S02]  /*15f0*/  CS2R R72, SRZ ;  /* 0x0000000000487805 */ /* 0x000fe4000001ff00 */
[----:B------:R-:W-:Y:S01]  /*1600*/  LOP3.LUT R4, R7, 0xfffffffe, RZ, 0xc0, !PT ;  /* 0xfffffffe07047812 */ /* 0x000fe200078ec0ff */
[----:B------:R-:W-:Y:S01]  /*1610*/  IMAD R9, R0, -0x10, R15 ;  /* 0xfffffff000097824 */ /* 0x000fe200078e020f */
[----:B------:R-:W-:Y:S02]  /*1620*/  LEA.HI R3, R3, R6, RZ, 0x3 ;  /* 0x0000000603037211 */ /* 0x000fe400078f18ff */
[----:B------:R-:W-:Y:S02]  /*1630*/  CS2R R70, SRZ ;  /* 0x0000000000467805 */ /* 0x000fe4000001ff00 */
[----:B--2---:R-:W-:Y:S01]  /*1640*/  LEA.HI R0, R14, R14, RZ, 0x1 ;  /* 0x0000000e0e007211 */ /* 0x004fe200078f08ff */
[----:B------:R-:W-:Y:S01]  /*1650*/  IMAD.IADD R8, R13, 0x1, -R4 ;  /* 0x000000010d087824 */ /* 0x000fe200078e0a04 */
[----:B------:R-:W-:Y:S01]  /*1660*/  LOP3.LUT R7, R3, 0xfffffff8, RZ, 0xc0, !PT ;  /* 0xfffffff803077812 */ /* 0x000fe200078ec0ff */
[----:B------:R-:W-:Y:S01]  /*1670*/  IMAD.SHL.U32 R4, R13, 0x1000, RZ ;  /* 0x000010000d047824 */ /* 0x000fe200078e00ff */
[----:B------:R-:W-:-:S02]  /*1680*/  LOP3.LUT R2, R2, 0xfffffffc, RZ, 0xc0, !PT ;  /* 0xfffffffc02027812 */ /* 0x000fc400078ec0ff */
[----:B------:R-:W-:Y:S02]  /*1690*/  CS2R R68, SRZ ;  /* 0x0000000000447805 */ /* 0x000fe4000001ff00 */
[----:B------:R-:W-:Y:S01]  /*16a0*/  LOP3.LUT R3, R0, 0xfffffffe, RZ, 0xc0, !PT ;  /* 0xfffffffe00037812 */ /* 0x000fe200078ec0ff */
[----:B------:R-:W-:Y:S01]  /*16b0*/  IMAD R0, R11, 0x200, R4 ;  /* 0x000002000b007824 */ /* 0x000fe200078e0204 */
[----:B------:R-:W-:Y:S01]  /*16c0*/  IADD3 R7, R9, R7, -R6 ;  /* 0x0000000709077210 */ /* 0x000fe20007ffe806 */
[C---:B------:R-:W-:Y:S01]  /*16d0*/  IMAD R9, R5.reuse, 0x4, R4 ;  /* 0x0000000405097824 */ /* 0x040fe200078e0204 */
[----:B------:R-:W-:Y:S01]  /*16e0*/  CS2R R66, SRZ ;  /* 0x0000000000427805 */ /* 0x000fe2000001ff00 */
[----:B------:R-:W-:Y:S01]  /*16f0*/  IMAD.IADD R227, R5, 0x1, -R2 ;  /* 0x0000000105e37824 */ /* 0x000fe200078e0a02 */
[----:B------:R-:W-:Y:S01]  /*1700*/  CS2R R64, SRZ ;  /* 0x0000000000407805 */ /* 0x000fe2000001ff00 */
[----:B------:R-:W-:Y:S01]  /*1710*/  IMAD.IADD R226, R14, 0x1, -R3 ;  /* 0x000000010ee27824 */ /* 0x000fe200078e0a03 */
[----:B------:R-:W-:Y:S01]  /*1720*/  CS2R R62, SRZ ;  /* 0x00000000003e7805 */ /* 0x000fe2000001ff00 */
[----:B------:R-:W-:Y:S01]  /*1730*/  IMAD.IADD R229, R229, 0x1, R0 ;  /* 0x00000001e5e57824 */ /* 0x000fe200078e0200 */
[----:B------:R-:W-:Y:S01]  /*1740*/  CS2R R60, SRZ ;  /* 0x00000000003c7805 */ /* 0x000fe2000001ff00 */
[----:B------:R-:W-:Y:S01]  /*1750*/  IMAD R5, R8, -0x40, R7 ;  /* 0xffffffc008057824 */ /* 0x000fe200078e0207 */
        /* <DEDUP_REMOVED lines=52> */
[----:B------:R-:W-:Y:S01]  /*1aa0*/  LOP3.LUT R231, R231, 0x1, RZ, 0xfc, !PT ;  /* 0x00000001e7e77812 */ /* 0x000fe200078efcff */
[----:B------:R-:W-:-:S02]  /*1ab0*/  IMAD R2, R9, 0x4, R228 ;  /* 0x0000000409027824 */ /* 0x000fc400078e02e4 */
[----:B------:R-:W-:-:S07]  /*1ac0*/  IMAD.SHL.U32 R227, R227, 0x2, RZ ;  /* 0x00000002e3e37824 */ /* 0x000fce00078e00ff */
.L_x_2421:
[----:B------:R-:W-:Y:S01]  /*1ad0*/  ISETP.NE.AND P0, PT, R231, 0x3, PT ;  /* 0x00000003e700780c */ /* 0x000fe20003f05270 */
[----:B------:R-:W-:-:S12]  /*1ae0*/  YIELD ;  /* 0x0000000000007946 */ /* 0x000fd80003800000 */
[----:B------:R-:W-:Y:S05]  /*1af0*/  @!P0 BRA `(.L_x_2411) ;  /* 0x0000000000048947 */ /* 0x000fea0003800000 */
[----:B------:R-:W-:Y:S01]  /*1b00*/  BPT.TRAP 0x1 ;  /* 0x000000040000795c */ /* 0x000fe20000300000 */
.L_x_2411:
[----:B------:R-:W-:Y:S01]  /*1b10*/  IMAD R0, R3, 0x8, R228 ;  /* 0x0000000803007824 */ /* 0x000fe200078e02e4 */
[----:B------:R-:W-:-:S04]  /*1b20*/  SHF.L.U32 R9, R4, 0x1f, RZ ;  /* 0x0000001f04097819 */ /* 0x000fc800000006ff */
[----:B------:R2:W3:Y:S01]  /*1b30*/  SYNCS.PHASECHK.TRANS64.TRYWAIT P1, [R0+URZ+0x30810], R9 ;  /* 0x03081009000075a7 */ /* 0x0004e2000802017f */
[----:B------:R-:W-:Y:S05]  /*1b40*/  @!P0 BRA `(.L_x_2412) ;  /* 0x0000000000048947 */ /* 0x000fea0003800000 */
[----:B------:R-:W-:Y:S01]  /*1b50*/  BPT.TRAP 0x1 ;  /* 0x000000040000795c */ /* 0x000fe20000300000 */
.L_x_2412:
[----:B---3--:R-:W-:Y:S05]  /*1b60*/  @P1 BRA `(.L_x_2413) ;  /* 0x0000000000081947 */ /* 0x008fea0003800000 */
[----:B------:R-:W3:Y:S02]  /*1b70*/  SYNCS.PHASECHK.TRANS64.TRYWAIT P1, [R0+URZ+0x30810], R9 ;  /* 0x03081009000075a7 */ /* 0x000ee4000802017f */
[----:B---3--:R-:W-:Y:S05]  /*1b80*/  @!P1 BRA `(.L_x_2414) ;  /* 0x0000007c00009947 */ /* 0x008fea0003800000 */
.L_x_2413:
        /* <DEDUP_REMOVED lines=81> */
.L_x_2415:
[----:B------:R1:W1:Y:S01]  /*20a0*/  SYNCS.PHASECHK.TRANS64.TRYWAIT P1, [R0+URZ+0x30830], R9 ;  /* 0x03083009000075a7 */ /* 0x000262000802017f */
[----:B------:R-:W-:Y:S05]  /*20b0*/  @!P0 BRA `(.L_x_2416) ;  /* 0x0000000000048947 */ /* 0x000fea0003800000 */
[----:B------:R-:W-:Y:S01]  /*20c0*/  BPT.TRAP 0x1 ;  /* 0x000000040000795c */ /* 0x000fe20000300000 */
.L_x_2416:
[----:B------:R-:W-:-:S05]  /*20d0*/  VIADD R6, R228, 0x20000 ;  /* 0x00020000e4067836 */ /* 0x000fca0000000000 */
[----:B------:R-:W-:-:S04]  /*20e0*/  SHF.R.U32.HI R6, RZ, 0x4, R6 ;  /* 0x00000004ff067819 */ /* 0x000fc80000011606 */
[----:B------:R-:W-:-:S04]  /*20f0*/  LOP3.LUT R225, R6, 0x3fff, RZ, 0xc0, !PT ;  /* 0x00003fff06e17812 */ /* 0x000fc800078ec0ff */
[----:B------:R-:W-:Y:S01]  /*2100*/  LOP3.LUT R6, R225, 0x10000, RZ, 0xfc, !PT ;  /* 0x00010000e1067812 */ /* 0x000fe200078efcff */
[----:B-1----:R-:W-:Y:S06]  /*2110*/  @P1 BRA `(.L_x_2417) ;  /* 0x0000000000081947 */ /* 0x002fec0003800000 */
[----:B------:R-:W1:Y:S02]  /*2120*/  SYNCS.PHASECHK.TRANS64.TRYWAIT P1, [R0+URZ+0x30830], R9 ;  /* 0x03083009000075a7 */ /* 0x000e64000802017f */
[----:B-1----:R-:W-:Y:S05]  /*2130*/  @!P1 BRA `(.L_x_2418) ;  /* 0x0000007400a89947 */ /* 0x002fea0003800000 */
.L_x_2417:
[----:B------:R-:W-:Y:S01]  /*2140*/  UIADD3 UR5, UR5, 0x8000, URZ ;  /* 0x0000800005057890 */ /* 0x000fe2000fffe03f */
[----:B------:R-:W-:Y:S01]  /*2150*/  IMAD R6, R3, 0x400, R6 ;  /* 0x0000040003067824 */ /* 0x000fe200078e0206 */
[----:B------:R-:W-:Y:S01]  /*2160*/  WARPGROUP.ARRIVE ;  /* 0x00000000000079c5 */ /* 0x000fe20000000000 */
[----:B------:R-:W-:Y:S01]  /*2170*/  UMOV UR11, 0x40000040 ;  /* 0x40000040000b7882 */ /* 0x000fe20000000000 */
[----:B------:R-:W-:Y:S01]  /*2180*/  USHF.R.U32.HI UR6, URZ, 0x4, UR5 ;  /* 0x000000043f067899 */ /* 0x000fe20008011605 */
[----:B------:R-:W-:Y:S01]  /*2190*/  ISETP.GT.AND P1, PT, R5, RZ, PT ;  /* 0x000000ff0500720c */ /* 0x000fe20003f24270 */
[----:B------:R-:W-:Y:S01]  /*21a0*/  UMOV UR9, 0x40000040 ;  /* 0x4000004000097882 */ /* 0x000fe20000000000 */
[----:B------:R-:W-:Y:S01]  /*21b0*/  R2UR UR5, R6 ;  /* 0x00000000060572ca */ /* 0x000fe200000e0000 */
[----:B------:R-:W-:Y:S02]  /*21c0*/  ULOP3.LUT UR6, UR6, 0x3fff, URZ, 0xc0, !UPT ;  /* 0x00003fff06067892 */ /* 0x000fe4000f8ec03f */
[----:B------:R-:W-:-:S02]  /*21d0*/  UIMAD UR7, UR39, -0x40, UR40 ;  /* 0xffffffc0270778a4 */ /* 0x000fc4000f8e0228 */
[----:B------:R-:W-:-:S04]  /*21e0*/  ULOP3.LUT UR6, UR6, 0x10000, URZ, 0xfc, !UPT ;  /* 0x0001000006067892 */ /* 0x000fc8000f8efc3f */
[----:B------:R-:W-:Y:S01]  /*21f0*/  IADD3 R232, -R5, UR7, -R227 ;  /* 0x0000000705e87c10 */ /* 0x000fe2000fffe9e3 */
[----:B------:R-:W-:Y:S02]  /*2200*/  UMOV UR7, 0x40000040 ;  /* 0x4000004000077882 */ /* 0x000fe40000000000 */
[----:B------:R-:W-:Y:S01]  /*2210*/  UMOV UR8, UR6 ;  /* 0x0000000600087c82 */ /* 0x000fe20008000000 */
[----:B------:R-:W-:Y:S01]  /*2220*/  UMOV UR10, UR5 ;  /* 0x00000005000a7c82 */ /* 0x000fe20008000000 */
[----:B------:R-:W-:Y:S01]  /*2230*/  SEL R233, R232, 0x40, P1 ;  /* 0x00000040e8e97807 */ /* 0x000fe20000800000 */
[----:B------:R-:W-:Y:S01]  /*2240*/  HGMMA.64x64x16.F32.BF16 R152, gdesc[UR8], RZ, !UPT, gsb0 ;  /* 0x00e00000089879f0 */ /* 0x000fe2000c0018ff */
[----:B------:R-:W-:Y:S02]  /*2250*/  UIADD3 UR10, UR5, 0x2, URZ ;  /* 0x00000002050a7890 */ /* 0x000fe4000fffe03f */
[----:B------:R-:W-:Y:S01]  /*2260*/  UIADD3 UR8, UR6, 0x2, URZ ;  /* 0x0000000206087890 */ /* 0x000fe2000fffe03f */
[C---:B------:R-:W-:Y:S01]  /*2270*/  ISETP.GT.AND P1, PT, R233.reuse, RZ, PT ;  /* 0x000000ffe900720c */ /* 0x040fe20003f24270 */
[----:B------:R-:W-:Y:S01]  /*2280*/  UMOV UR11, 0x40000040 ;  /* 0x40000040000b7882 */ /* 0x000fe20000000000 */
[----:B------:R-:W-:Y:S01]  /*2290*/  UMOV UR9, 0x40000040 ;  /* 0x4000004000097882 */ /* 0x000fe20000000000 */
[----:B------:R-:W-:-:S02]  /*22a0*/  ISETP.GT.AND P2, PT, R233, 0x28, PT ;  /* 0x00000028e900780c */ /* 0x000fc40003f44270 */
[----:B------:R-:W-:Y:S02]  /*22b0*/  FSEL R7, R184, -INF , !P1 ;  /* 0xff800000b8077808 */ /* 0x000fe40004800000 */
[C---:B------:R-:W-:Y:S02]  /*22c0*/  ISETP.GT.AND P1, PT, R233.reuse, 0x1, PT ;  /* 0x00000001e900780c */ /* 0x040fe40003f24270 */
[----:B------:R-:W-:Y:S01]  /*22d0*/  ISETP.GT.AND P4, PT, R233, 0x29, PT ;  /* 0x00000029e900780c */ /* 0x000fe20003f84270 */
[----:B------:R-:W-:Y:S01]  /*22e0*/  FFMA.FTZ R6, R7, UR41, -R216 ;  /* 0x0000002907067c23 */ /* 0x000fe200080108d8 */
[----:B------:R-:W-:Y:S02]  /*22f0*/  FSEL R8, R185, -INF , !P1 ;  /* 0xff800000b9087808 */ /* 0x000fe40004800000 */
[C---:B------:R-:W-:Y:S02]  /*2300*/  ISETP.GT.AND P1, PT, R233.reuse, 0x8, PT ;  /* 0x00000008e900780c */ /* 0x040fe40003f24270 */
[----:B------:R-:W-:Y:S01]  /*2310*/  FSEL R185, R204, -INF , !P2 ;  /* 0xff800000ccb97808 */ /* 0x000fe20005000000 */
[----:B------:R-:W-:Y:S01]  /*2320*/  FFMA.FTZ R7, R8, UR41, -R217 ;  /* 0x0000002908077c23 */ /* 0x000fe200080108d9 */
[----:B--23--:R-:W-:Y:S01]  /*2330*/  FSEL R9, R188, -INF , !P1 ;  /* 0xff800000bc097808 */ /* 0x00cfe20004800000 */
[----:B------:R-:W-:Y:S01]  /*2340*/  VIADD R188, R232, 0x8 ;  /* 0x00000008e8bc7836 */ /* 0x000fe20000000000 */
[C---:B------:R-:W-:Y:S01]  /*2350*/  ISETP.GT.AND P1, PT, R233.reuse, 0x9, PT ;  /* 0x00000009e900780c */ /* 0x040fe20003f24270 */
[----:B------:R-:W-:Y:S01]  /*2360*/  MUFU.EX2 R6, R6 ;  /* 0x0000000600067308 */ /* 0x000fe20000000800 */
[----:B------:R-:W-:Y:S01]  /*2370*/  ISETP.GT.AND P5, PT, R233, 0x31, PT ;  /* 0x00000031e900780c */ /* 0x000fe20003fa4270 */
[----:B------:R-:W-:Y:S01]  /*2380*/  FFMA.FTZ R8, R9, UR41, -R222 ;  /* 0x0000002909087c23 */ /* 0x000fe200080108de */
[----:B------:R-:W-:-:S02]  /*2390*/  FSEL R10, R189, -INF , !P1 ;  /* 0xff800000bd0a7808 */ /* 0x000fc40004800000 */
[C---:B------:R-:W-:Y:S02]  /*23a0*/  ISETP.GT.AND P1, PT, R233.reuse, 0x10, PT ;  /* 0x00000010e900780c */ /* 0x040fe40003f24270 */
[C---:B------:R-:W-:Y:S01]  /*23b0*/  ISETP.GT.AND P3, PT, R233.reuse, 0x38, PT ;  /* 0x00000038e900780c */ /* 0x040fe20003f64270 */
[----:B------:R-:W-:Y:S01]  /*23c0*/  FFMA.FTZ R9, R10, UR41, -R223 ;  /* 0x000000290a097c23 */ /* 0x000fe200080108df */
[----:B------:R-:W-:Y:S01]  /*23d0*/  FSEL R11, R192, -INF , !P1 ;  /* 0xff800000c00b7808 */ /* 0x000fe20004800000 */
[----:B------:R-:W-:Y:S01]  /*23e0*/  MUFU.EX2 R8, R8 ;  /* 0x0000000800087308 */ /* 0x000fe20000000800 */
[C---:B------:R-:W-:Y:S02]  /*23f0*/  ISETP.GT.AND P1, PT, R233.reuse, 0x11, PT ;  /* 0x00000011e900780c */ /* 0x040fe40003f24270 */
[----:B------:R-:W-:Y:S01]  /*2400*/  ISETP.GT.AND P2, PT, R233, 0x39, PT ;  /* 0x00000039e900780c */ /* 0x000fe20003f44270 */
[----:B------:R-:W-:Y:S01]  /*2410*/  FFMA.FTZ R10, R11, UR41, -R220 ;  /* 0x000000290b0a7c23 */ /* 0x000fe200080108dc */
[----:B------:R-:W-:-:S02]  /*2420*/  FSEL R12, R193, -INF , !P1 ;  /* 0xff800000c10c7808 */ /* 0x000fc40004800000 */
[C---:B------:R-:W-:Y:S01]  /*2430*/  ISETP.GT.AND P1, PT, R233.reuse, 0x18, PT ;  /* 0x00000018e900780c */ /* 0x040fe20003f24270 */
[----:B------:R-:W-:Y:S02]  /*2440*/  MUFU.EX2 R9, R9 ;  /* 0x0000000900097308 */ /* 0x000fe40000000800 */
[----:B------:R-:W-:Y:S01]  /*2450*/  FFMA.FTZ R11, R12, UR41, -R221 ;  /* 0x000000290c0b7c23 */ /* 0x000fe200080108dd */
[----:B------:R-:W-:Y:S02]  /*2460*/  FSEL R13, R196, -INF , !P1 ;  /* 0xff800000c40d7808 */ /* 0x000fe40004800000 */
[----:B------:R-:W-:-:S03]  /*2470*/  ISETP.GT.AND P1, PT, R233, 0x19, PT ;  /* 0x00000019e900780c */ /* 0x000fc60003f24270 */
[----:B------:R-:W-:Y:S01]  /*2480*/  FFMA.FTZ R12, R13, UR41, -R218 ;  /* 0x000000290d0c7c23 */ /* 0x000fe200080108da */
[----:B------:R-:W-:Y:S01]  /*2490*/  FSEL R14, R197, -INF , !P1 ;  /* 0xff800000c50e7808 */ /* 0x000fe20004800000 */
[----:B------:R-:W-:Y:S01]  /*24a0*/  MUFU.EX2 R7, R7 ;  /* 0x0000000700077308 */ /* 0x000fe20000000800 */
[----:B------:R-:W-:-:S03]  /*24b0*/  ISETP.GT.AND P1, PT, R233, 0x20, PT ;  /* 0x00000020e900780c */ /* 0x000fc60003f24270 */
[----:B------:R-:W-:Y:S01]  /*24c0*/  FFMA.FTZ R13, R14, UR41, -R219 ;  /* 0x000000290e0d7c23 */ /* 0x000fe200080108db */
[----:B------:R-:W-:Y:S01]  /*24d0*/  FSEL R15, R200, -INF , !P1 ;  /* 0xff800000c80f7808 */ /* 0x000fe20004800000 */
[----:B------:R-:W-:Y:S01]  /*24e0*/  FFMA.FTZ R200, R185, UR41, -R20 ;  /* 0x00000029b9c87c23 */ /* 0x000fe20008010814 */
[----:B------:R-:W-:Y:S01]  /*24f0*/  ISETP.GT.AND P1, PT, R233, 0x21, PT ;  /* 0x00000021e900780c */ /* 0x000fe20003f24270 */
[----:B------:R-:W-:Y:S02]  /*2500*/  MUFU.EX2 R10, R10 ;  /* 0x0000000a000a7308 */ /* 0x000fe40000000800 */
[----:B------:R-:W-:Y:S01]  /*2510*/  FFMA.FTZ R14, R15, UR41, -R18 ;  /* 0x000000290f0e7c23 */ /* 0x000fe20008010812 */
[----:B------:R-:W-:Y:S02]  /*2520*/  FSEL R184, R201, -INF , !P1 ;  /* 0xff800000c9b87808 */ /* 0x000fe40004800000 */
[----:B------:R-:W-:-:S03]  /*2530*/  ISETP.GT.AND P1, PT, R233, 0x30, PT ;  /* 0x00000030e900780c */ /* 0x000fc60003f24270 */
[----:B------:R-:W-:Y:S01]  /*2540*/  FFMA.FTZ R15, R184, UR41, -R19 ;  /* 0x00000029b80f7c23 */ /* 0x000fe20008010813 */
[----:B------:R-:W-:Y:S01]  /*2550*/  FSEL R184, R205, -INF , !P4 ;  /* 0xff800000cdb87808 */ /* 0x000fe20006000000 */
[----:B------:R-:W-:Y:S01]  /*2560*/  MUFU.EX2 R11, R11 ;  /* 0x0000000b000b7308 */ /* 0x000fe20000000800 */
[----:B------:R-:W-:Y:S02]  /*2570*/  FSEL R185, R208, -INF , !P1 ;  /* 0xff800000d0b97808 */ /* 0x000fe40004800000 */
[----:B------:R-:W-:Y:S01]  /*2580*/  ISETP.GT.AND P4, PT, R5, 0x8, PT ;  /* 0x000000080500780c */ /* 0x000fe20003f84270 */
[----:B------:R-:W-:Y:S01]  /*2590*/  FFMA.FTZ R201, R184, UR41, -R21 ;  /* 0x00000029b8c97c23 */ /* 0x000fe20008010815 */
[----:B------:R-:W-:Y:S01]  /*25a0*/  FSEL R184, R209, -INF , !P5 ;  /* 0xff800000d1b87808 */ /* 0x000fe20006800000 */
[----:B------:R-:W-:Y:S02]  /*25b0*/  WARPGROUP.DEPBAR.LE gsb0, 0x0 ;  /* 0x00008000000079c5 */ /* 0x000fe40000010000 */
[----:B------:R-:W-:Y:S01]  /*25c0*/  WARPGROUP.ARRIVE ;  /* 0x00000000000079c5 */ /* 0x000fe20000000000 */
[----:B------:R-:W-:Y:S01]  /*25d0*/  FFMA.FTZ R204, R185, UR41, -R16 ;  /* 0x00000029b9cc7c23 */ /* 0x000fe20008010810 */
[----:B------:R-:W-:Y:S01]  /*25e0*/  SEL R188, R188, 0x40, P4 ;  /* 0x00000040bcbc7807 */ /* 0x000fe20002000000 */
[----:B------:R-:W-:Y:S01]  /*25f0*/  FFMA.FTZ R205, R184, UR41, -R17 ;  /* 0x00000029b8cd7c23 */ /* 0x000fe20008010811 */
[----:B------:R-:W-:Y:S01]  /*2600*/  FSEL R185, R212, -INF , !P3 ;  /* 0xff800000d4b97808 */ /* 0x000fe20005800000 */
[----:B------:R-:W-:Y:S01]  /*2610*/  MUFU.EX2 R12, R12 ;  /* 0x0000000c000c7308 */ /* 0x000fe20000000800 */
[----:B------:R-:W-:Y:S01]  /*2620*/  HGMMA.64x64x16.F32.BF16 R152, gdesc[UR8], R152, gsb0 ;  /* 0x00e00000089879f0 */ /* 0x000fe20008001898 */
[----:B------:R-:W-:Y:S01]  /*2630*/  UIADD3 UR10, UR5, 0x4, URZ ;  /* 0x00000004050a7890 */ /* 0x000fe2000fffe03f */
[----:B------:R-:W-:Y:S01]  /*2640*/  FSEL R184, R213, -INF , !P2 ;  /* 0xff800000d5b87808 */ /* 0x000fe20005000000 */
[----:B------:R-:W-:Y:S01]  /*2650*/  UIADD3 UR8, UR6, 0x4, URZ ;  /* 0x0000000406087890 */ /* 0x000fe2000fffe03f */
[----:B------:R-:W-:Y:S01]  /*2660*/  ISETP.GT.AND P1, PT, R188, RZ, PT ;  /* 0x000000ffbc00720c */ /* 0x000fe20003f24270 */
[----:B------:R-:W-:Y:S01]  /*2670*/  UMOV UR11, 0x40000040 ;  /* 0x40000040000b7882 */ /* 0x000fe20000000000 */
[----:B------:R-:W-:Y:S01]  /*2680*/  UMOV UR9, 0x40000040 ;  /* 0x4000004000097882 */ /* 0x000fe20000000000 */
[----:B------:R-:W-:Y:S01]  /*2690*/  FFMA.FTZ R185, R185, UR41, -R22 ;  /* 0x00000029b9b97c23 */ /* 0x000fe20008010816 */
[----:B------:R-:W-:Y:S01]  /*26a0*/  FFMA.FTZ R208, R184, UR41, -R23 ;  /* 0x00000029b8d07c23 */ /* 0x000fe20008010817 */
[----:B------:R-:W-:Y:S01]  /*26b0*/  ISETP.GT.AND P2, PT, R188, 0x8, PT ;  /* 0x00000008bc00780c */ /* 0x000fe20003f44270 */
[----:B------:R-:W-:Y:S01]  /*26c0*/  MUFU.EX2 R13, R13 ;  /* 0x0000000d000d7308 */ /* 0x000fe20000000800 */
[----:B------:R-:W-:-:S02]  /*26d0*/  LOP3.LUT R184, R225, 0x2000000, RZ, 0xfc, !PT ;  /* 0x02000000e1b87812 */ /* 0x000fc400078efcff */
[----:B------:R-:W-:Y:S02]  /*26e0*/  FSEL R189, R186, -INF , !P1 ;  /* 0xff800000babd7808 */ /* 0x000fe40004800000 */
[C---:B------:R-:W-:Y:S01]  /*26f0*/  ISETP.GT.AND P1, PT, R188.reuse, 0x1, PT ;  /* 0x00000001bc00780c */ /* 0x040fe20003f24270 */
[----:B------:R-:W-:Y:S01]  /*2700*/  IMAD R186, R3, 0x400, R184 ;  /* 0x0000040003ba7824 */ /* 0x000fe200078e02b8 */
[C---:B------:R-:W-:Y:S01]  /*2710*/  ISETP.GT.AND P5, PT, R188.reuse, 0x18, PT ;  /* 0x00000018bc00780c */ /* 0x040fe20003fa4270 */
[----:B------:R1:W-:Y:S01]  /*2720*/  MUFU.EX2 R209, R185 ;  /* 0x000000b900d17308 */ /* 0x0003e20000000800 */
[----:B------:R-:W-:Y:S01]  /*2730*/  FSEL R184, R187, -INF , !P1 ;  /* 0xff800000bbb87808 */ /* 0x000fe20004800000 */
[----:B------:R-:W-:Y:S01]  /*2740*/  FFMA.FTZ R189, R189, UR41, -R216 ;  /* 0x00000029bdbd7c23 */ /* 0x000fe200080108d8 */
[C---:B------:R-:W-:Y:S02]  /*2750*/  ISETP.GT.AND P1, PT, R188.reuse, 0x9, PT ;  /* 0x00000009bc00780c */ /* 0x040fe40003f24270 */
[----:B------:R-:W-:Y:S01]  /*2760*/  ISETP.GT.AND P3, PT, R188, 0x11, PT ;  /* 0x00000011bc00780c */ /* 0x000fe20003f64270 */
[----:B------:R-:W-:Y:S01]  /*2770*/  FFMA.FTZ R213, R184, UR41, -R217 ;  /* 0x00000029b8d57c23 */ /* 0x000fe200080108d9 */
[----:B------:R-:W-:Y:S01]  /*2780*/  FSEL R184, R191, -INF , !P1 ;  /* 0xff800000bfb87808 */ /* 0x000fe20004800000 */
[----:B------:R2:W-:Y:S01]  /*2790*/  MUFU.EX2 R212, R189 ;  /* 0x000000bd00d47308 */ /* 0x0005e20000000800 */
[----:B-1----:R-:W-:-:S02]  /*27a0*/  FSEL R185, R190, -INF , !P2 ;  /* 0xff800000beb97808 */ /* 0x002fc40005000000 */
[----:B------:R-:W-:Y:S01]  /*27b0*/  ISETP.GT.AND P2, PT, R188, 0x10, PT ;  /* 0x00000010bc00780c */ /* 0x000fe20003f44270 */
[----:B------:R-:W-:Y:S01]  /*27c0*/  FFMA.FTZ R223, R184, UR41, -R223 ;  /* 0x00000029b8df7c23 */ /* 0x000fe200080108df */
[----:B------:R-:W-:Y:S01]  /*27d0*/  ISETP.GT.AND P6, PT, R188, 0x19, PT ;  /* 0x00000019bc00780c */ /* 0x000fe20003fc4270 */
[----:B------:R-:W-:Y:S01]  /*27e0*/  FFMA.FTZ R216, R185, UR41, -R222 ;  /* 0x00000029b9d87c23 */ /* 0x000fe200080108de */
[----:B------:R-:W-:Y:S01]  /*27f0*/  FSEL R185, R194, -INF , !P2 ;  /* 0xff800000c2b97808 */ /* 0x000fe20005000000 */
[----:B------:R-:W-:Y:S01]  /*2800*/  MUFU.EX2 R213, R213 ;  /* 0x000000d500d57308 */ /* 0x000fe20000000800 */
[C---:B------:R-:W-:Y:S02]  /*2810*/  ISETP.GT.AND P2, PT, R188.reuse, 0x21, PT ;  /* 0x00000021bc00780c */ /* 0x040fe40003f44270 */
[----:B------:R-:W-:Y:S01]  /*2820*/  ISETP.GT.AND P1, PT, R188, 0x20, PT ;  /* 0x00000020bc00780c */ /* 0x000fe20003f24270 */
[----:B------:R-:W-:Y:S01]  /*2830*/  FFMA.FTZ R217, R185, UR41, -R220 ;  /* 0x00000029b9d97c23 */ /* 0x000fe200080108dc */
[----:B------:R-:W-:-:S02]  /*2840*/  FSEL R187, R198, -INF , !P5 ;  /* 0xff800000c6bb7808 */ /* 0x000fc40006800000 */
[----:B------:R-:W-:Y:S01]  /*2850*/  FSEL R192, R203, -INF , !P2 ;  /* 0xff800000cbc07808 */ /* 0x000fe20005000000 */
[----:B------:R-:W-:Y:S01]  /*2860*/  MUFU.EX2 R216, R216 ;  /* 0x000000d800d87308 */ /* 0x000fe20000000800 */
[----:B------:R-:W-:Y:S02]  /*2870*/  ISETP.GT.AND P4, PT, R188, 0x29, PT ;  /* 0x00000029bc00780c */ /* 0x000fe40003f84270 */
[----:B------:R-:W-:Y:S02]  /*2880*/  FSEL R190, R199, -INF , !P6 ;  /* 0xff800000c7be7808 */ /* 0x000fe40007000000 */
[----:B--2---:R-:W-:Y:S02]  /*2890*/  FSEL R189, R202, -INF , !P1 ;  /* 0xff800000cabd7808 */ /* 0x004fe40004800000 */
[----:B------:R-:W-:Y:S01]  /*28a0*/  ISETP.GT.AND P5, PT, R188, 0x30, PT ;  /* 0x00000030bc00780c */ /* 0x000fe20003fa4270 */
[----:B------:R-:W-:Y:S01]  /*28b0*/  FFMA.FTZ R219, R190, UR41, -R219 ;  /* 0x00000029bedb7c23 */ /* 0x000fe200080108db */
[C---:B------:R-:W-:Y:S01]  /*28c0*/  ISETP.GT.AND P6, PT, R188.reuse, 0x31, PT ;  /* 0x00000031bc00780c */ /* 0x040fe20003fc4270 */
[----:B------:R-:W-:Y:S01]  /*28d0*/  FFMA.FTZ R203, R189, UR41, -R18 ;  /* 0x00000029bdcb7c23 */ /* 0x000fe20008010812 */
[----:B------:R-:W-:Y:S01]  /*28e0*/  FSEL R194, R207, -INF , !P4 ;  /* 0xff800000cfc27808 */ /* 0x000fe20006000000 */
[----:B------:R-:W-:Y:S01]  /*28f0*/  MUFU.EX2 R220, R223 ;  /* 0x000000df00dc7308 */ /* 0x000fe20000000800 */
[----:B------:R-:W-:-:S02]  /*2900*/  ISETP.GT.AND P1, PT, R188, 0x38, PT ;  /* 0x00000038bc00780c */ /* 0x000fc40003f24270 */
[----:B------:R-:W-:Y:S01]  /*2910*/  ISETP.GT.AND P2, PT, R188, 0x39, PT ;  /* 0x00000039bc00780c */ /* 0x000fe20003f44270 */
[----:B------:R-:W-:Y:S01]  /*2920*/  FFMA.FTZ R194, R194, UR41, -R21 ;  /* 0x00000029c2c27c23 */ /* 0x000fe20008010815 */
[----:B------:R-:W-:Y:S02]  /*2930*/  FSEL R193, R210, -INF , !P5 ;  /* 0xff800000d2c17808 */ /* 0x000fe40006800000 */
[----:B------:R-:W-:Y:S01]  /*2940*/  FSEL R198, R211, -INF , !P6 ;  /* 0xff800000d3c67808 */ /* 0x000fe20007000000 */
[----:B------:R-:W-:Y:S01]  /*2950*/  MUFU.EX2 R203, R203 ;  /* 0x000000cb00cb7308 */ /* 0x000fe20000000800 */
[----:B------:R-:W-:Y:S01]  /*2960*/  FSEL R199, R214, -INF , !P1 ;  /* 0xff800000d6c77808 */ /* 0x000fe20004800000 */
[----:B------:R-:W-:Y:S01]  /*2970*/  FFMA.FTZ R196, R193, UR41, -R16 ;  /* 0x00000029c1c47c23 */ /* 0x000fe20008010810 */
[----:B------:R-:W-:Y:S01]  /*2980*/  FSEL R210, R215, -INF , !P2 ;  /* 0xff800000d7d27808 */ /* 0x000fe20005000000 */
[----:B------:R-:W-:Y:S02]  /*2990*/  FFMA.FTZ R198, R198, UR41, -R17 ;  /* 0x00000029c6c67c23 */ /* 0x000fe40008010811 */
[----:B------:R-:W-:-:S02]  /*29a0*/  FFMA.FTZ R199, R199, UR41, -R22 ;  /* 0x00000029c7c77c23 */ /* 0x000fc40008010816 */
[----:B------:R-:W-:Y:S01]  /*29b0*/  MUFU.EX2 R217, R217 ;  /* 0x000000d900d97308 */ /* 0x000fe20000000800 */
[----:B------:R-:W-:Y:S02]  /*29c0*/  WARPGROUP.DEPBAR.LE gsb0, 0x0 ;  /* 0x00008000000079c5 */ /* 0x000fe40000010000 */
[----:B------:R-:W-:-:S05]  /*29d0*/  WARPGROUP.ARRIVE ;  /* 0x00000000000079c5 */ /* 0x000fca0000000000 */
[----:B------:R-:W-:Y:S01]  /*29e0*/  MUFU.EX2 R14, R14 ;  /* 0x0000000e000e7308 */ /* 0x000fe20000000800 */
[----:B------:R-:W-:Y:S01]  /*29f0*/  HGMMA.64x64x16.F32.BF16 R152, gdesc[UR8], R152, gsb0 ;  /* 0x00e00000089879f0 */ /* 0x000fe20008001898 */
[----:B------:R-:W-:Y:S02]  /*2a00*/  UIADD3 UR10, UR5, 0x6, URZ ;  /* 0x00000006050a7890 */ /* 0x000fe4000fffe03f */
[----:B------:R-:W-:-:S04]  /*2a10*/  UIADD3 UR8, UR6, 0x6, URZ ;  /* 0x0000000606087890 */ /* 0x000fc8000fffe03f */
[----:B------:R-:W-:Y:S01]  /*2a20*/  MUFU.EX2 R15, R15 ;  /* 0x0000000f000f7308 */ /* 0x000fe20000000800 */
[----:B------:R-:W-:Y:S01]  /*2a30*/  UMOV UR11, 0x40000040 ;  /* 0x40000040000b7882 */ /* 0x000fe20000000000 */
[----:B------:R-:W-:-:S06]  /*2a40*/  UMOV UR9, 0x40000040 ;  /* 0x4000004000097882 */ /* 0x000fcc0000000000 */
[----:B------:R-:W-:Y:S08]  /*2a50*/  MUFU.EX2 R200, R200 ;  /* 0x000000c800c87308 */ /* 0x000ff00000000800 */
[----:B------:R-:W-:Y:S08]  /*2a60*/  MUFU.EX2 R201, R201 ;  /* 0x000000c900c97308 */ /* 0x000ff00000000800 */
[----:B------:R-:W-:Y:S08]  /*2a70*/  MUFU.EX2 R204, R204 ;  /* 0x000000cc00cc7308 */ /* 0x000ff00000000800 */
[----:B------:R-:W-:Y:S08]  /*2a80*/  MUFU.EX2 R205, R205 ;  /* 0x000000cd00cd7308 */ /* 0x000ff00000000800 */
[----:B------:R-:W1:Y:S01]  /*2a90*/  MUFU.EX2 R208, R208 ;  /* 0x000000d000d07308 */ /* 0x000e620000000800 */
        /* <DEDUP_REMOVED lines=26> */
[----:B------:R-:W-:Y:S01]  /*2c40*/  R2UR UR6, R186 ;  /* 0x00000000ba0672ca */ /* 0x000fe200000e0000 */
[----:B------:R-:W-:Y:S01]  /*2c50*/  UMOV UR11, 0x40000040 ;  /* 0x40000040000b7882 */ /* 0x000fe20000000000 */
[----:B------:R-:W-:Y:S01]  /*2c60*/  UMOV UR9, 0x40000040 ;  /* 0x4000004000097882 */ /* 0x000fe20000000000 */
[----:B------:R-:W-:Y:S01]  /*2c70*/  FSEL R186, R195, -INF , !P3 ;  /* 0xff800000c3ba7808 */ /* 0x000fe20005800000 */
[----:B------:R-:W-:Y:S01]  /*2c80*/  FFMA.FTZ R195, R187, UR41, -R218 ;  /* 0x00000029bbc37c23 */ /* 0x000fe200080108da */
[----:B------:R-:W-:Y:S01]  /*2c90*/  ISETP.GT.AND P3, PT, R188, 0x28, PT ;  /* 0x00000028bc00780c */ /* 0x000fe20003f64270 */
[----:B------:R-:W-:-:S02]  /*2ca0*/  FFMA.FTZ R218, R192, UR41, -R19 ;  /* 0x00000029c0da7c23 */ /* 0x000fc40008010813 */
[----:B------:R-:W-:Y:S01]  /*2cb0*/  FFMA.FTZ R221, R186, UR41, -R221 ;  /* 0x00000029badd7c23 */ /* 0x000fe200080108dd */
[----:B------:R-:W-:Y:S01]  /*2cc0*/  FSEL R19, R206, -INF , !P3 ;  /* 0xff800000ce137808 */ /* 0x000fe20005800000 */
[----:B------:R-:W2:Y:S04]  /*2cd0*/  MUFU.EX2 R22, R218 ;  /* 0x000000da00167308 */ /* 0x000ea80000000800 */
[----:B------:R-:W-:-:S04]  /*2ce0*/  FFMA.FTZ R206, R19, UR41, -R20 ;  /* 0x0000002913ce7c23 */ /* 0x000fc80008010814 */
[----:B------:R3:W-:Y:S08]  /*2cf0*/  MUFU.EX2 R18, R195 ;  /* 0x000000c300127308 */ /* 0x0007f00000000800 */
[----:B------:R-:W5:Y:S01]  /*2d00*/  MUFU.EX2 R202, R221 ;  /* 0x000000dd00ca7308 */ /* 0x000f620000000800 */
[----:B---3--:R-:W-:-:S07]  /*2d10*/  FFMA.FTZ R195, R210, UR41, -R23 ;  /* 0x00000029d2c37c23 */ /* 0x008fce0008010817 */
[----:B------:R-:W3:Y:S08]  /*2d20*/  MUFU.EX2 R19, R219 ;  /* 0x000000db00137308 */ /* 0x000ef00000000800 */
[----:B------:R1:W3:Y:S02]  /*2d30*/  MUFU.EX2 R23, R206 ;  /* 0x000000ce00177308 */ /* 0x0002e40000000800 */
[----:B-1----:R-:W-:Y:S01]  /*2d40*/  F2FP.BF16.F32.PACK_AB R206, R208, R209 ;  /* 0x000000d1d0ce723e */ /* 0x002fe200000010ff */
[----:B------:R-:W-:-:S02]  /*2d50*/  WARPGROUP.DEPBAR.LE gsb0, 0x0 ;  /* 0x00008000000079c5 */ /* 0x000fc40000010000 */
        /* <DEDUP_REMOVED lines=9> */
[----:B------:R-:W2:Y:S04]  /*2df0*/  LDS.64 R186, [R224+0x28220] ;  /* 0x02822000e0ba7984 */ /* 0x000ea80000000a00 */
[----:B------:R-:W5:Y:S04]  /*2e00*/  LDS.64 R188, [R224+0x28240] ;  /* 0x02824000e0bc7984 */ /* 0x000f680000000a00 */
[----:B------:R-:W3:Y:S04]  /*2e10*/  LDS.64 R190, [R224+0x28260] ;  /* 0x02826000e0be7984 */ /* 0x000ee80000000a00 */
[----:B------:R-:W3:Y:S04]  /*2e20*/  LDS.64 R20, [R224+0x28280] ;  /* 0x02828000e0147984 */ /* 0x000ee80000000a00 */
[----:B------:R-:W3:Y:S04]  /*2e30*/  LDS.64 R192, [R224+0x282a0] ;  /* 0x0282a000e0c07984 */ /* 0x000ee80000000a00 */
[----:B------:R-:W3:Y:S04]  /*2e40*/  LDS.64 R16, [R224+0x282c0] ;  /* 0x0282c000e0107984 */ /* 0x000ee80000000a00 */
        /* <DEDUP_REMOVED lines=21> */
[----:B------:R-:W-:Y:S01]  /*2fa0*/  FADD.FTZ R167, R172, -R192 ;  /* 0x800000c0aca77221 */ /* 0x000fe20000010000 */
[----:B------:R2:W3:Y:S01]  /*2fb0*/  MUFU.EX2 R20, R196 ;  /* 0x000000c400147308 */ /* 0x0004e20000000800 */
[----:B------:R-:W-:Y:S01]  /*2fc0*/  FMUL.FTZ R21, R22, R21 ;  /* 0x0000001516157220 */ /* 0x000fe20000410000 */
[----:B------:R-:W-:Y:S01]  /*2fd0*/  FMUL.FTZ R170, R203, R170 ;  /* 0x000000aacbaa7220 */ /* 0x000fe20000410000 */
[--C-:B------:R-:W-:Y:S01]  /*2fe0*/  FADD.FTZ R169, R176, -R16.reuse ;  /* 0x80000010b0a97221 */ /* 0x100fe20000010000 */
[----:B------:R-:W-:Y:S01]  /*2ff0*/  FADD.FTZ R171, R178, -R16 ;  /* 0x80000010b2ab7221 */ /* 0x000fe20000010000 */
[--C-:B------:R-:W-:Y:S01]  /*3000*/  FADD.FTZ R16, R177, -R17.reuse ;  /* 0x80000011b1107221 */ /* 0x100fe20000010000 */
[----:B------:R-:W-:Y:S01]  /*3010*/  FADD.FTZ R172, R179, -R17 ;  /* 0x80000011b3ac7221 */ /* 0x000fe20000010000 */
[----:B------:R-:W-:Y:S01]  /*3020*/  FADD.FTZ R159, R159, -R187 ;  /* 0x800000bb9f9f7221 */ /* 0x000fe20000010000 */
[----:B------:R5:W3:Y:S01]  /*3030*/  MUFU.EX2 R17, R198 ;  /* 0x000000c600117308 */ /* 0x000ae20000000800 */
[----:B--2---:R-:W-:Y:S01]  /*3040*/  FMUL.FTZ R196, R6, R197 ;  /* 0x000000c506c47220 */ /* 0x004fe20000410000 */
[----:B------:R-:W-:Y:S01]  /*3050*/  FMUL.FTZ R197, R212, R207 ;  /* 0x000000cfd4c57220 */ /* 0x000fe20000410000 */
[----:B------:R-:W-:Y:S01]  /*3060*/  FADD.FTZ R162, R162, -R188 ;  /* 0x800000bca2a27221 */ /* 0x000fe20000010000 */
[----:B------:R-:W-:Y:S01]  /*3070*/  FADD.FTZ R163, R163, -R189 ;  /* 0x800000bda3a37221 */ /* 0x000fe20000010000 */
[----:B------:R-:W-:Y:S01]  /*3080*/  FADD.FTZ R174, R174, -R192 ;  /* 0x800000c0aeae7221 */ /* 0x000fe20000010000 */
[--C-:B------:R-:W-:Y:S01]  /*3090*/  FADD.FTZ R168, R173, -R193.reuse ;  /* 0x800000c1ada87221 */ /* 0x100fe20000010000 */
[----:B------:R-:W-:Y:S01]  /*30a0*/  FADD.FTZ R175, R175, -R193 ;  /* 0x800000c1afaf7221 */ /* 0x000fe20000010000 */
[----:B------:R-:W2:Y:S01]  /*30b0*/  MUFU.EX2 R207, R199 ;  /* 0x000000c700cf7308 */ /* 0x000ea20000000800 */
[----:B-----5:R-:W-:Y:S01]  /*30c0*/  F2FP.BF16.F32.PACK_AB R198, R158, R153 ;  /* 0x000000999ec6723e */ /* 0x020fe200000010ff */
[--C-:B----4-:R-:W-:Y:S01]  /*30d0*/  FADD.FTZ R180, R180, -R224.reuse ;  /* 0x800000e0b4b47221 */ /* 0x110fe20000010000 */
[----:B------:R-:W-:Y:S01]  /*30e0*/  FMUL.FTZ R173, R7, R152 ;  /* 0x0000009807ad7220 */ /* 0x000fe20000410000 */
[----:B------:R-:W-:Y:S01]  /*30f0*/  FADD.FTZ R182, R182, -R224 ;  /* 0x800000e0b6b67221 */ /* 0x000fe20000010000 */
[--C-:B------:R-:W-:Y:S01]  /*3100*/  FADD.FTZ R181, R181, -R225.reuse ;  /* 0x800000e1b5b57221 */ /* 0x100fe20000010000 */
[----:B------:R-:W-:Y:S01]  /*3110*/  FADD.FTZ R183, R183, -R225 ;  /* 0x800000e1b7b77221 */ /* 0x000fe20000010000 */
[----:B------:R-:W-:Y:S01]  /*3120*/  FMUL.FTZ R154, R213, R154 ;  /* 0x0000009ad59a7220 */ /* 0x000fe20000410000 */
        /* <DEDUP_REMOVED lines=18> */
[----:B-1----:R-:W-:Y:S01]  /*3250*/  FMUL.FTZ R175, R156, R175 ;  /* 0x000000af9caf7220 */ /* 0x002fe20000410000 */
[----:B------:R-:W-:Y:S01]  /*3260*/  FMUL.FTZ R169, R204, R169 ;  /* 0x000000a9cca97220 */ /* 0x000fe20000410000 */
[----:B---3--:R-:W-:Y:S01]  /*3270*/  FMUL.FTZ R171, R20, R171 ;  /* 0x000000ab14ab7220 */ /* 0x008fe20000410000 */
[----:B------:R-:W-:Y:S01]  /*3280*/  FMUL.FTZ R16, R205, R16 ;  /* 0x00000010cd107220 */ /* 0x000fe20000410000 */
[----:B------:R-:W-:Y:S01]  /*3290*/  FMUL.FTZ R172, R17, R172 ;  /* 0x000000ac11ac7220 */ /* 0x000fe20000410000 */
[----:B------:R-:W-:Y:S01]  /*32a0*/  FMUL.FTZ R180, R209, R180 ;  /* 0x000000b4d1b47220 */ /* 0x000fe20000410000 */
[----:B--2---:R-:W-:Y:S01]  /*32b0*/  FMUL.FTZ R182, R207, R182 ;  /* 0x000000b6cfb67220 */ /* 0x004fe20000410000 */
[----:B------:R-:W-:Y:S01]  /*32c0*/  FMUL.FTZ R181, R208, R181 ;  /* 0x000000b5d0b57220 */ /* 0x000fe20000410000 */
[----:B----4-:R-:W-:Y:S01]  /*32d0*/  FMUL.FTZ R183, R158, R183 ;  /* 0x000000b79eb77220 */ /* 0x010fe20000410000 */
[----:B------:R-:W-:Y:S01]  /*32e0*/  F2FP.BF16.F32.PACK_AB R196, R173, R196 ;  /* 0x000000c4adc4723e */ /* 0x000fe200000010ff */
[----:B------:R-:W-:Y:S01]  /*32f0*/  IMAD R21, R21, 0x2, R228 ;  /* 0x0000000215157824 */ /* 0x000fe200078e02e4 */
[----:B------:R-:W-:-:S02]  /*3300*/  F2FP.BF16.F32.PACK_AB R197, R154, R197 ;  /* 0x000000c59ac5723e */ /* 0x000fc400000010ff */
[----:B------:R-:W-:Y:S02]  /*3310*/  F2FP.BF16.F32.PACK_AB R199, R152, R155 ;  /* 0x0000009b98c7723e */ /* 0x000fe400000010ff */
[----:B------:R-:W-:Y:S02]  /*3320*/  F2FP.BF16.F32.PACK_AB R192, R160, R157 ;  /* 0x0000009da0c0723e */ /* 0x000fe400000010ff */
[----:B------:R-:W-:Y:S01]  /*3330*/  F2FP.BF16.F32.PACK_AB R193, R163, R162 ;  /* 0x000000a2a3c1723e */ /* 0x000fe200000010ff */
[----:B------:R1:W-:Y:S01]  /*3340*/  STSM.16.MT88.4 [R21+0x28800], R196 ;  /* 0x028800c415007844 */ /* 0x0003e20000004200 */
[----:B------:R-:W-:Y:S02]  /*3350*/  F2FP.BF16.F32.PACK_AB R194, R184, R185 ;  /* 0x000000b9b8c2723e */ /* 0x000fe400000010ff */
[----:B------:R-:W-:Y:S02]  /*3360*/  F2FP.BF16.F32.PACK_AB R195, R164, R161 ;  /* 0x000000a1a4c3723e */ /* 0x000fe400000010ff */
[----:B------:R-:W-:-:S02]  /*3370*/  F2FP.BF16.F32.PACK_AB R188, R166, R165 ;  /* 0x000000a5a6bc723e */ /* 0x000fc400000010ff */
[----:B------:R-:W-:Y:S01]  /*3380*/  F2FP.BF16.F32.PACK_AB R190, R168, R167 ;  /* 0x000000a7a8be723e */ /* 0x000fe200000010ff */
[----:B------:R1:W-:Y:S01]  /*3390*/  STSM.16.MT88.4 [R21+0x29000], R192 ;  /* 0x029000c015007844 */ /* 0x0003e20000004200 */
[----:B------:R-:W-:Y:S02]  /*33a0*/  F2FP.BF16.F32.PACK_AB R191, R175, R174 ;  /* 0x000000aeafbf723e */ /* 0x000fe400000010ff */
[----:B------:R-:W-:Y:S02]  /*33b0*/  F2FP.BF16.F32.PACK_AB R184, R16, R169 ;  /* 0x000000a910b8723e */ /* 0x000fe400000010ff */
[----:B------:R-:W-:Y:S01]  /*33c0*/  F2FP.BF16.F32.PACK_AB R185, R172, R171 ;  /* 0x000000abacb9723e */ /* 0x000fe200000010ff */
[----:B------:R1:W-:Y:S01]  /*33d0*/  STSM.16.MT88.4 [R21+0x29800], R188 ;  /* 0x029800bc15007844 */ /* 0x0003e20000004200 */
[----:B------:R-:W-:Y:S02]  /*33e0*/  F2FP.BF16.F32.PACK_AB R186, R181, R180 ;  /* 0x000000b4b5ba723e */ /* 0x000fe400000010ff */
[----:B------:R-:W-:-:S02]  /*33f0*/  F2FP.BF16.F32.PACK_AB R187, R183, R182 ;  /* 0x000000b6b7bb723e */ /* 0x000fc400000010ff */
[----:B------:R-:W-:Y:S01]  /*3400*/  F2FP.BF16.F32.PACK_AB R152, R7, R6 ;  /* 0x000000060798723e */ /* 0x000fe200000010ff */
[----:B------:R-:W-:Y:S01]  /*3410*/  IMAD R7, R226, 0x4000, R228 ;  /* 0x00004000e2077824 */ /* 0x000fe200078e02e4 */
[----:B------:R-:W-:Y:S01]  /*3420*/  F2FP.BF16.F32.PACK_AB R154, R9, R8 ;  /* 0x00000008099a723e */ /* 0x000fe200000010ff */
[----:B------:R1:W-:Y:S01]  /*3430*/  STSM.16.MT88.4 [R21+0x2a000], R184 ;  /* 0x02a000b815007844 */ /* 0x0003e20000004200 */
[----:B------:R-:W-:Y:S02]  /*3440*/  F2FP.BF16.F32.PACK_AB R153, R213, R212 ;  /* 0x000000d4d599723e */ /* 0x000fe400000010ff */
[----:B------:R-:W-:Y:S02]  /*3450*/  F2FP.BF16.F32.PACK_AB R155, R220, R216 ;  /* 0x000000d8dc9b723e */ /* 0x000fe400000010ff */
[----:B------:R-:W-:Y:S02]  /*3460*/  F2FP.BF16.F32.PACK_AB R204, R205, R204 ;  /* 0x000000cccdcc723e */ /* 0x000fe400000010ff */
[----:B------:R-:W-:Y:S01]  /*3470*/  WARPGROUP.ARRIVE ;  /* 0x00000000000079c5 */ /* 0x000fe20000000000 */
[----:B------:R-:W-:-:S02]  /*3480*/  F2FP.BF16.F32.PACK_AB R205, R17, R20 ;  /* 0x0000001411cd723e */ /* 0x000fc400000010ff */
[----:B------:R-:W-:Y:S02]  /*3490*/  F2FP.BF16.F32.PACK_AB R207, R158, R207 ;  /* 0x000000cf9ecf723e */ /* 0x000fe400000010ff */
[----:B------:R-:W-:Y:S01]  /*34a0*/  SHF.R.U32.HI R6, RZ, 0x4, R230 ;  /* 0x00000004ff067819 */ /* 0x000fe200000116e6 */
[----:B------:R-:W-:Y:S01]  /*34b0*/  HGMMA.64x128x16.F32.BF16 R88, R152, gdesc[UR4].tnspB, R88, gsb0 ;  /* 0x41e0000498587df0 */ /* 0x000fe20008001858 */
[----:B------:R-:W-:Y:S01]  /*34c0*/  UIADD3 UR6, UR6, 0x180, URZ ;  /* 0x0000018006067890 */ /* 0x000fe2000fffe03f */
[----:B------:R-:W-:Y:S02]  /*34d0*/  R2UR UR7, R7 ;  /* 0x00000000070772ca */ /* 0x000fe400000e0000 */
        /* <DEDUP_REMOVED lines=90> */
[----:B-1----:R-:W-:Y:S05]  /*3a80*/  @!P0 BRA `(.L_x_2419) ;  /* 0x0000000000048947 */ /* 0x002fea0003800000 */
[----:B------:R-:W-:Y:S01]  /*3a90*/  BPT.TRAP 0x1 ;  /* 0x000000040000795c */ /* 0x000fe20000300000 */
.L_x_2419:
        /* <DEDUP_REMOVED lines=49> */
.L_x_2420:
        /* <DEDUP_REMOVED lines=78> */
.L_x_2403:
        /* <DEDUP_REMOVED lines=23> */
.L_x_2423:
        /* <DEDUP_REMOVED lines=20> */
.L_x_2424:
        /* <DEDUP_REMOVED lines=18> */
.L_x_2425:
        /* <DEDUP_REMOVED lines=18> */
.L_x_2426:
        /* <DEDUP_REMOVED lines=126> */
[----:B------:R-:W-:Y:S01]  /*4f60*/  ULDC.64 UR6, c[0x0][0x198] ;  /* 0x0000660000067ab9 */ /* 0x000fe20000000a00 */
[----:B------:R-:W-:Y:S02]  /*4f70*/  UIADD3 UR40, UR37, 0x8000, URZ ;  /* 0x0000800025287890 */ /* 0x000fe4000fffe03f */
[----:B------:R-:W-:Y:S02]  /*4f80*/  UIADD3 UR4, UP0, UR6, 0x770, URZ ;  /* 0x0000077006047890 */ /* 0x000fe4000ff1e03f */
[----:B------:R-:W-:Y:S02]  /*4f90*/  USHF.L.U32 UR42, UR36, 0x7, URZ ;  /* 0x00000007242a7899 */ /* 0x000fe4000800063f */
[----:B------:R-:W-:Y:S02]  /*4fa0*/  UIADD3.X UR5, URZ, UR7, URZ, UP0, !UPT ;  /* 0x000000073f057290 */ /* 0x000fe400087fe43f */
[----:B------:R-:W-:Y:S02]  /*4fb0*/  UIADD3 UR6, UP0, UR6, 0x670, URZ ;  /* 0x0000067006067890 */ /* 0x000fe4000ff1e03f */
[----:B------:R-:W-:-:S02]  /*4fc0*/  UIADD3 UR16, UR37, 0xc000, URZ ;  /* 0x0000c00025107890 */ /* 0x000fc4000fffe03f */
[----:B------:R-:W-:Y:S02]  /*4fd0*/  UIADD3.X UR7, URZ, UR7, URZ, UP0, !UPT ;  /* 0x000000073f077290 */ /* 0x000fe400087fe43f */
[----:B------:R-:W-:Y:S01]  /*4fe0*/  UIADD3 UR8, UR37, 0x4000, URZ ;  /* 0x0000400025087890 */ /* 0x000fe2000fffe03f */
[----:B------:R-:W-:Y:S01]  /*4ff0*/  UMOV UR41, URZ ;  /* 0x0000003f00297c82 */ /* 0x000fe20008000000 */
[----:B------:R-:W-:Y:S01]  /*5000*/  UMOV UR17, 0x40 ;  /* 0x0000004000117882 */ /* 0x000fe20000000000 */
[----:B------:R-:W-:Y:S01]  /*5010*/  UMOV UR19, UR43 ;  /* 0x0000002b00137c82 */ /* 0x000fe20008000000 */
[----:B------:R-:W-:Y:S01]  /*5020*/  UMOV UR20, UR44 ;  /* 0x0000002c00147c82 */ /* 0x000fe20008000000 */
[----:B------:R-:W-:Y:S01]  /*5030*/  UMOV UR18, UR42 ;  /* 0x0000002a00127c82 */ /* 0x000fe20008000000 */
[----:B------:R1:W-:Y:S01]  /*5040*/  UTMASTG.4D [UR40], [UR4] ;  /* 0x00000028040073b5 */ /* 0x0003e20008018000 */
[----:B------:R-:W-:Y:S01]  /*5050*/  UMOV UR9, 0x40 ;  /* 0x0000004000097882 */ /* 0x000fe20000000000 */
[----:B------:R-:W-:Y:S01]  /*5060*/  UMOV UR11, UR43 ;  /* 0x0000002b000b7c82 */ /* 0x000fe20008000000 */
[----:B------:R-:W-:Y:S01]  /*5070*/  UMOV UR12, UR44 ;  /* 0x0000002c000c7c82 */ /* 0x000fe20008000000 */
[----:B------:R-:W-:Y:S01]  /*5080*/  UMOV UR10, UR42 ;  /* 0x0000002a000a7c82 */ /* 0x000fe20008000000 */
[----:B------:R3:W-:Y:S01]  /*5090*/  UTMASTG.4D [UR16], [UR4] ;  /* 0x00000010040073b5 */ /* 0x0007e20008018000 */
[----:B-1----:R-:W-:-:S02]  /*50a0*/  UMOV UR40, UR37 ;  /* 0x0000002500287c82 */ /* 0x002fc40008000000 */
[----:B------:R3:W-:Y:S01]  /*50b0*/  UTMASTG.4D [UR40], [UR6] ;  /* 0x00000028060073b5 */ /* 0x0007e20008018000 */
[----:B------:R3:W-:Y:S02]  /*50c0*/  UTMASTG.4D [UR8], [UR6] ;  /* 0x00000008060073b5 */ /* 0x0007e40008018000 */
[----:B---3--:R0:W-:Y:S02]  /*50d0*/  UTMACMDFLUSH ;  /* 0x00000000000079b7 */ /* 0x0081e40000000000 */
.L_x_2428:
[----:B------:R-:W-:Y:S05]  /*50e0*/  BSYNC B0 ;  /* 0x0000000000007941 */ /* 0x000fea0003800000 */
.L_x_2427:
[----:B------:R-:W-:-:S04]  /*50f0*/  DEPBAR.LE SB0, 0x0 ;  /* 0x000080000000791a */ /* 0x000fc80000000000 */
[----:B------:R-:W-:Y:S05]  /*5100*/  BRA `(.L_x_2402) ;  /* 0x0000004400687947 */ /* 0x000fea0003800000 */
.L_x_2422:
[----:B------:R-:W1:Y:S01]  /*5110*/  S2R R0, SR_TID.X ;  /* 0x0000000000007919 */ /* 0x000e620000002100 */
[----:B------:R-:W2:Y:S01]  /*5120*/  LDC.64 R2, c[0x0][0x820] ;  /* 0x00020800ff027b82 */ /* 0x000ea20000000a00 */
[----:B------:R-:W-:Y:S01]  /*5130*/  ULDC.64 UR4, c[0x0][0x808] ;  /* 0x0002020000047ab9 */ /* 0x000fe20000000a00 */
[----:B------:R-:W-:Y:S01]  /*5140*/  USHF.R.S32.HI UR10, URZ, 0x1f, UR43 ;  /* 0x0000001f3f0a7899 */ /* 0x000fe2000801142b */
[----:B------:R-:W-:Y:S01]  /*5150*/  BSSY B0, `(.L_x_2429) ;  /* 0x0000030000007945 */ /* 0x000fe20003800000 */
[----:B------:R-:W-:Y:S02]  /*5160*/  UIMAD UR4, UR36, -0x80, UR4 ;  /* 0xffffff80240478a4 */ /* 0x000fe4000f8e0204 */
[----:B------:R-:W-:Y:S02]  /*5170*/  USHF.R.S32.HI UR11, URZ, 0x1f, UR44 ;  /* 0x0000001f3f0b7899 */ /* 0x000fe4000801142c */
[----:B------:R-:W3:Y:S01]  /*5180*/  LDC.64 R10, c[0x0][0x828] ;  /* 0x00020a00ff0a7b82 */ /* 0x000ee20000000a00 */
[----:B------:R-:W-:-:S07]  /*5190*/  ULDC.64 UR6, c[0x0][0x208] ;  /* 0x0000820000067ab9 */ /* 0x000fce0000000a00 */
[----:B------:R-:W4:Y:S08]  /*51a0*/  LDC.64 R16, c[0x0][0x850] ;  /* 0x00021400ff107b82 */ /* 0x000f300000000a00 */
[----:B------:R-:W4:Y:S01]  /*51b0*/  LDC.64 R18, c[0x0][0x858] ;  /* 0x00021600ff127b82 */ /* 0x000f220000000a00 */
[----:B-1----:R-:W-:-:S05]  /*51c0*/  VIADD R5, R0, 0xffffff80 ;  /* 0xffffff8000057836 */ /* 0x002fca0000000000 */
[----:B------:R-:W-:-:S04]  /*51d0*/  SHF.R.S32.HI R0, RZ, 0x1f, R5 ;  /* 0x0000001fff007819 */ /* 0x000fc80000011405 */
[----:B------:R-:W-:-:S04]  /*51e0*/  LEA.HI R4, R0, R5, RZ, 0x4 ;  /* 0x0000000500047211 */ /* 0x000fc800078f20ff */
[----:B------:R-:W-:Y:S02]  /*51f0*/  LOP3.LUT R0, R4, 0x1ffffff0, RZ, 0xc0, !PT ;  /* 0x1ffffff004007812 */ /* 0x000fe400078ec0ff */
[----:B------:R-:W-:-:S03]  /*5200*/  SHF.R.S32.HI R4, RZ, 0x4, R4 ;  /* 0x00000004ff047819 */ /* 0x000fc60000011404 */
[----:B------:R-:W-:Y:S01]  /*5210*/  IMAD.IADD R0, R5, 0x1, -R0 ;  /* 0x0000000105007824 */ /* 0x000fe200078e0a00 */
[C---:B------:R-:W-:Y:S01]  /*5220*/  ISETP.GE.AND P6, PT, R4.reuse, UR4, PT ;  /* 0x0000000404007c0c */ /* 0x040fe2000bfc6270 */
[----:B------:R-:W-:Y:S02]  /*5230*/  VIADD R5, R4, 0x10 ;  /* 0x0000001004057836 */ /* 0x000fe40000000000 */
[----:B------:R-:W-:Y:S02]  /*5240*/  IMAD.SHL.U32 R6, R0, 0x8, RZ ;  /* 0x0000000800067824 */ /* 0x000fe400078e00ff */
[----:B--2---:R-:W-:Y:S01]  /*5250*/  IMAD R0, R2, UR10, RZ ;  /* 0x0000000a02007c24 */ /* 0x004fe2000f8e02ff */
[----:B------:R-:W-:Y:S01]  /*5260*/  ISETP.GE.AND P5, PT, R5, UR4, PT ;  /* 0x0000000405007c0c */ /* 0x000fe2000bfa6270 */
[----:B------:R-:W-:Y:S01]  /*5270*/  VIADD R9, R4, 0x40 ;  /* 0x0000004004097836 */ /* 0x000fe20000000000 */
[----:B------:R-:W-:Y:S01]  /*5280*/  SHF.R.S32.HI R7, RZ, 0x1f, R6 ;  /* 0x0000001fff077819 */ /* 0x000fe20000011406 */
[----:B------:R-:W-:Y:S01]  /*5290*/  IMAD R5, R3, UR43, R0 ;  /* 0x0000002b03057c24 */ /* 0x000fe2000f8e0200 */
[----:B------:R-:W-:Y:S01]  /*52a0*/  ISETP.GE.OR P4, PT, R6, UR5, P6 ;  /* 0x0000000506007c0c */ /* 0x000fe2000b786670 */
[----:B------:R-:W-:Y:S01]  /*52b0*/  VIADD R0, R4, 0x20 ;  /* 0x0000002004007836 */ /* 0x000fe20000000000 */
[----:B------:R-:W-:Y:S01]  /*52c0*/  ISETP.GE.AND P2, PT, R9, UR4, PT ;  /* 0x0000000409007c0c */ /* 0x000fe2000bf46270 */
[----:B------:R-:W-:Y:S01]  /*52d0*/  IMAD.WIDE.U32 R2, R2, UR43, R6 ;  /* 0x0000002b02027c25 */ /* 0x000fe2000f8e0006 */
[----:B------:R-:W-:-:S02]  /*52e0*/  ISETP.GE.OR P3, PT, R6, UR5, P5 ;  /* 0x0000000506007c0c */ /* 0x000fc4000af66670 */
[----:B------:R-:W-:Y:S01]  /*52f0*/  ISETP.GE.AND P0, PT, R0, UR4, PT ;  /* 0x0000000400007c0c */ /* 0x000fe2000bf06270 */
[----:B------:R-:W-:Y:S01]  /*5300*/  IMAD.IADD R3, R3, 0x1, R5 ;  /* 0x0000000103037824 */ /* 0x000fe200078e0205 */
[----:B------:R-:W-:Y:S01]  /*5310*/  SHF.R.S32.HI R5, RZ, 0x1f, R4 ;  /* 0x0000001fff057819 */ /* 0x000fe20000011404 */
[----:B---3--:R-:W-:Y:S02]  /*5320*/  IMAD R0, R10, UR11, RZ ;  /* 0x0000000b0a007c24 */ /* 0x008fe4000f8e02ff */
[----:B------:R-:W-:Y:S02]  /*5330*/  VIADD R8, R4, 0x30 ;  /* 0x0000003004087836 */ /* 0x000fe40000000000 */
[----:B------:R-:W-:Y:S02]  /*5340*/  IMAD.U32 R9, RZ, RZ, UR36 ;  /* 0x00000024ff097e24 */ /* 0x000fe4000f8e00ff */
[----:B------:R-:W-:Y:S01]  /*5350*/  IMAD R11, R11, UR44, R0 ;  /* 0x0000002c0b0b7c24 */ /* 0x000fe2000f8e0200 */
[----:B------:R-:W-:Y:S01]  /*5360*/  ISETP.GE.AND P1, PT, R8, UR4, PT ;  /* 0x0000000408007c0c */ /* 0x000fe2000bf26270 */
[----:B------:R-:W-:-:S04]  /*5370*/  IMAD.WIDE.U32 R14, R10, UR44, R2 ;  /* 0x0000002c0a0e7c25 */ /* 0x000fc8000f8e0002 */
[----:B------:R-:W-:-:S04]  /*5380*/  IMAD.WIDE R2, R9, 0x80, R4 ;  /* 0x0000008009027825 */ /* 0x000fc800078e0204 */
[----:B------:R-:W-:Y:S01]  /*5390*/  IMAD.IADD R11, R15, 0x1, R11 ;  /* 0x000000010f0b7824 */ /* 0x000fe200078e020b */
[----:B----4-:R-:W-:Y:S06]  /*53a0*/  @P4 BRA `(.L_x_2430) ;  /* 0x0000000000284947 */ /* 0x010fec0003800000 */
        /* <DEDUP_REMOVED lines=10> */
.L_x_2430:
[----:B------:R-:W-:Y:S05]  /*5450*/  BSYNC B0 ;  /* 0x0000000000007941 */ /* 0x000fea0003800000 */
.L_x_2429:
[----:B------:R-:W-:Y:S01]  /*5460*/  BSSY B0, `(.L_x_2431) ;  /* 0x0000010000007945 */ /* 0x000fe20003800000 */
[----:B------:R-:W-:-:S03]  /*5470*/  ISETP.GE.OR P4, PT, R6, UR5, P0 ;  /* 0x0000000506007c0c */ /* 0x000fc60008786670 */
        /* <DEDUP_REMOVED lines=14> */
.L_x_2432:
[----:B------:R-:W-:Y:S05]  /*5560*/  BSYNC B0 ;  /* 0x0000000000007941 */ /* 0x000fea0003800000 */
.L_x_2431:
[----:B------:R-:W-:Y:S01]  /*5570*/  BSSY B0, `(.L_x_2433) ;  /* 0x0000010000007945 */ /* 0x000fe20003800000 */
[----:B------:R-:W-:-:S03]  /*5580*/  ISETP.GE.OR P3, PT, R6, UR5, P1 ;  /* 0x0000000506007c0c */ /* 0x000fc60008f66670 */
        /* <DEDUP_REMOVED lines=14> */
.L_x_2434:
[----:B------:R-:W-:Y:S05]  /*5670*/  BSYNC B0 ;  /* 0x0000000000007941 */ /* 0x000fea0003800000 */
.L_x_2433:
[----:B------:R-:W-:Y:S01]  /*5680*/  BSSY B0, `(.L_x_2435) ;  /* 0x0000011000007945 */ /* 0x000fe20003800000 */
[----:B------:R-:W-:Y:S01]  /*5690*/  ISETP.GE.OR P4, PT, R6, UR5, P2 ;  /* 0x0000000506007c0c */ /* 0x000fe20009786670 */
[----:B-123--:R-:W-:Y:S02]  /*56a0*/  VIADD R12, R4, 0x50 ;  /* 0x00000050040c7836 */ /* 0x00efe40000000000 */
        /* <DEDUP_REMOVED lines=14> */
.L_x_2436:
[----:B------:R-:W-:Y:S05]  /*5790*/  BSYNC B0 ;  /* 0x0000000000007941 */ /* 0x000fea0003800000 */
.L_x_2435:
[----:B------:R-:W-:Y:S01]  /*57a0*/  BSSY B0, `(.L_x_2437) ;  /* 0x0000010000007945 */ /* 0x000fe20003800000 */
[----:B------:R-:W-:-:S03]  /*57b0*/  ISETP.GE.AND P3, PT, R12, UR4, PT ;  /* 0x000000040c007c0c */ /* 0x000fc6000bf66270 */
        /* <DEDUP_REMOVED lines=14> */
.L_x_2438:
[----:B------:R-:W-:Y:S05]  /*58a0*/  BSYNC B0 ;  /* 0x0000000000007941 */ /* 0x000fea0003800000 */
.L_x_2437:
[----:B------:R-:W-:Y:S01]  /*58b0*/  ISETP.GE.OR P4, PT, R6, UR5, P3 ;  /* 0x0000000506007c0c */ /* 0x000fe20009f86670 */
[----:B------:R-:W-:Y:S01]  /*58c0*/  BSSY B0, `(.L_x_2439) ;  /* 0x0000011000007945 */ /* 0x000fe20003800000 */
[----:B--2---:R-:W-:Y:S02]  /*58d0*/  IMAD R12, R16, UR10, RZ ;  /* 0x0000000a100c7c24 */ /* 0x004fe4000f8e02ff */
[----:B-1----:R-:W-:-:S09]  /*58e0*/  VIADD R20, R4, 0x60 ;  /* 0x0000006004147836 */ /* 0x002fd20000000000 */
        /* <DEDUP_REMOVED lines=14> */
.L_x_2440:
[----:B------:R-:W-:Y:S05]  /*59d0*/  BSYNC B0 ;  /* 0x0000000000007941 */ /* 0x000fea0003800000 */
.L_x_2439:
[----:B------:R-:W-:Y:S01]  /*59e0*/  ULDC UR8, c[0x0][0x83c] ;  /* 0x00020f0000087ab9 */ /* 0x000fe20000000800 */
[----:B------:R-:W-:Y:S01]  /*59f0*/  ISETP.GE.AND P4, PT, R20, UR4, PT ;  /* 0x0000000414007c0c */ /* 0x000fe2000bf86270 */
[----:B------:R-:W-:Y:S01]  /*5a00*/  IMAD R13, R17, UR43, R12 ;  /* 0x0000002b110d7c24 */ /* 0x000fe2000f8e020c */
[----:B------:R-:W-:Y:S01]  /*5a10*/  ISETP.GE.OR P5, PT, R6, UR8, P5 ;  /* 0x0000000806007c0c */ /* 0x000fe2000afa6670 */
[----:B------:R-:W-:Y:S01]  /*5a20*/  IMAD.WIDE.U32 R8, R16, UR43, R6 ;  /* 0x0000002b10087c25 */ /* 0x000fe2000f8e0006 */
[----:B------:R-:W-:Y:S01]  /*5a30*/  ISETP.GE.OR P6, PT, R6, UR8, P6 ;  /* 0x0000000806007c0c */ /* 0x000fe2000b7c6670 */
[----:B------:R-:W-:Y:S01]  /*5a40*/  BSSY B0, `(.L_x_2441) ;  /* 0x0000019000007945 */ /* 0x000fe20003800000 */
[----:B------:R-:W-:Y:S01]  /*5a50*/  P2R R21, PR, RZ, 0x20 ;  /* 0x00000020ff157803 */ /* 0x000fe20000000000 */
[----:B------:R-:W-:Y:S01]  /*5a60*/  VIADD R0, R4, 0x70 ;  /* 0x0000007004007836 */ /* 0x000fe20000000000 */
[C---:B------:R-:W-:Y:S01]  /*5a70*/  ISETP.GE.OR P5, PT, R6.reuse, UR5, P4 ;  /* 0x0000000506007c0c */ /* 0x040fe2000a7a6670 */
        /* <DEDUP_REMOVED lines=21> */
.L_x_2442:
[----:B------:R-:W-:Y:S05]  /*5bd0*/  BSYNC B0 ;  /* 0x0000000000007941 */ /* 0x000fea0003800000 */
.L_x_2441:
[----:B------:R-:W-:Y:S01]  /*5be0*/  ISETP.GE.AND P6, PT, R0, UR4, PT ;  /* 0x0000000400007c0c */ /* 0x000fe2000bfc6270 */
[----:B------:R-:W-:Y:S01]  /*5bf0*/  IMAD R0, R18, UR11, RZ ;  /* 0x0000000b12007c24 */ /* 0x000fe2000f8e02ff */
[----:B------:R-:W-:Y:S01]  /*5c00*/  BSSY B0, `(.L_x_2443) ;  /* 0x0000014000007945 */ /* 0x000fe20003800000 */
[----:B------:R-:W-:Y:S01]  /*5c10*/  IMAD.MOV.U32 R12, RZ, RZ, R8 ;  /* 0x000000ffff0c7224 */ /* 0x000fe200078e0008 */
[C---:B------:R-:W-:Y:S01]  /*5c20*/  ISETP.GE.OR P5, PT, R6.reuse, UR5, P6 ;  /* 0x0000000506007c0c */ /* 0x040fe2000b7a6670 */
        /* <DEDUP_REMOVED lines=17> */
.L_x_2444:
[----:B------:R-:W-:Y:S05]  /*5d40*/  BSYNC B0 ;  /* 0x0000000000007941 */ /* 0x000fea0003800000 */
.L_x_2443:
[----:B------:R-:W-:Y:S01]  /*5d50*/  ISETP.NE.AND P5, PT, R20, RZ, PT ;  /* 0x000000ff1400720c */ /* 0x000fe20003fa5270 */
[----:B------:R-:W-:Y:S01]  /*5d60*/  BSSY B0, `(.L_x_2445) ;  /* 0x000000d000007945 */ /* 0x000fe20003800000 */
[----:B---3--:R-:W-:-:S11]  /*5d70*/  IMAD.IADD R7, R13, 0x1, R9 ;  /* 0x000000010d077824 */ /* 0x008fd600078e0209 */
        /* <DEDUP_REMOVED lines=11> */
.L_x_2446:
[----:B------:R-:W-:Y:S05]  /*5e30*/  BSYNC B0 ;  /* 0x0000000000007941 */ /* 0x000fea0003800000 */
.L_x_2445:
[----:B------:R-:W-:Y:S01]  /*5e40*/  ISETP.NE.AND P5, PT, R21, RZ, PT ;  /* 0x000000ff1500720c */ /* 0x000fe20003fa5270 */
[----:B------:R-:W-:-:S12]  /*5e50*/  BSSY B0, `(.L_x_2447) ;  /* 0x000000f000007945 */ /* 0x000fd80003800000 */
[----:B------:R-:W-:Y:S05]  /*5e60*/  @P5 BRA `(.L_x_2448) ;  /* 0x0000000000345947 */ /* 0x000fea0003800000 */
[----:B---3--:R-:W-:Y:S01]  /*5e70*/  IADD3 R9, P5, R2, 0x10, RZ ;  /* 0x0000001002097810 */ /* 0x008fe20007fbe0ff */
        /* <DEDUP_REMOVED lines=12> */
.L_x_2448:
[----:B------:R-:W-:Y:S05]  /*5f40*/  BSYNC B0 ;  /* 0x0000000000007941 */ /* 0x000fea0003800000 */
.L_x_2447:
[----:B------:R-:W-:Y:S04]  /*5f50*/  BSSY B0, `(.L_x_2449) ;  /* 0x000000f000007945 */ /* 0x000fe80003800000 */
[----:B------:R-:W-:Y:S05]  /*5f60*/  @P0 BRA `(.L_x_2450) ;  /* 0x0000000000340947 */ /* 0x000fea0003800000 */
[----:B---34-:R-:W-:Y:S01]  /*5f70*/  IADD3 R9, P0, R2, 0x20, RZ ;  /* 0x0000002002097810 */ /* 0x018fe20007f1e0ff */
        /* <DEDUP_REMOVED lines=12> */
.L_x_2450:
[----:B------:R-:W-:Y:S05]  /*6040*/  BSYNC B0 ;  /* 0x0000000000007941 */ /* 0x000fea0003800000 */
.L_x_2449:
        /* <DEDUP_REMOVED lines=15> */
.L_x_2452:
[----:B------:R-:W-:Y:S05]  /*6140*/  BSYNC B0 ;  /* 0x0000000000007941 */ /* 0x000fea0003800000 */
.L_x_2451:
        /* <DEDUP_REMOVED lines=15> */
.L_x_2454:
[----:B------:R-:W-:Y:S05]  /*6240*/  BSYNC B0 ;  /* 0x0000000000007941 */ /* 0x000fea0003800000 */
.L_x_2453:
        /* <DEDUP_REMOVED lines=15> */
.L_x_2456:
[----:B------:R-:W-:Y:S05]  /*6340*/  BSYNC B0 ;  /* 0x0000000000007941 */ /* 0x000fea0003800000 */
.L_x_2455:
        /* <DEDUP_REMOVED lines=15> */
.L_x_2458:
[----:B------:R-:W-:Y:S05]  /*6440*/  BSYNC B0 ;  /* 0x0000000000007941 */ /* 0x000fea0003800000 */
.L_x_2457:
        /* <DEDUP_REMOVED lines=15> */
.L_x_2398:
        /* <DEDUP_REMOVED lines=8> */
[----:B------:R-:W1:Y:S01]  /*65c0*/  S2UR UR7, SR_CTAID.X ;  /* 0x00000000000779c3 */ /* 0x000e620000002500 */
[----:B------:R-:W-:Y:S02]  /*65d0*/  ULDC UR8, c[0x0][0xb50] ;  /* 0x0002d40000087ab9 */ /* 0x000fe40000000800 */
[----:B------:R-:W-:-:S05]  /*65e0*/  UISETP.NE.AND UP0, UPT, UR8, 0x1, UPT ;  /* 0x000000010800788c */ /* 0x000fca000bf05270 */
[----:B------:R-:W2:Y:S06]  /*65f0*/  LDC R0, c[0x0][0xb68] ;  /* 0x0002da00ff007b82 */ /* 0x000eac0000000800 */
[----:B------:R-:W-:Y:S01]  /*6600*/  @UP0 ULDC UR4, c[0x0][0xb54] ;  /* 0x0002d50000040ab9 */ /* 0x000fe20000000800 */
[----:B------:R-:W-:Y:S01]  /*6610*/  @UP0 ULDC UR9, c[0x0][0xb58] ;  /* 0x0002d60000090ab9 */ /* 0x000fe20000000800 */
[----:B-1----:R-:W-:Y:S02]  /*6620*/  UIMAD.WIDE.U32 UR4, UR7, UR4, URZ ;  /* 0x00000004070472a5 */ /* 0x002fe4000f8e003f */
[----:B------:R-:W-:-:S02]  /*6630*/  UMOV UR6, UR7 ;  /* 0x0000000700067c82 */ /* 0x000fc40008000000 */
[----:B------:R-:W-:-:S04]  /*6640*/  @UP0 USHF.R.U32.HI UR6, URZ, UR9, UR5 ;  /* 0x000000093f060299 */ /* 0x000fc80008011605 */
[----:B------:R-:W-:Y:S02]  /*6650*/  UIADD3 UR4, -UR6, URZ, URZ ;  /* 0x0000003f06047290 */ /* 0x000fe4000fffe13f */
[----:B--2---:R-:W-:Y:S02]  /*6660*/  ISETP.LE.AND P0, PT, R0, UR6, PT ;  /* 0x0000000600007c0c */ /* 0x004fe4000bf03270 */
[----:B------:R-:W-:-:S11]  /*6670*/  UIMAD UR8, UR8, UR4, UR7 ;  /* 0x00000004080872a4 */ /* 0x000fd6000f8e0207 */
[----:B------:R-:W-:Y:S05]  /*6680*/  @!P0 BRA `(.L_x_2460) ;  /* 0x0000000000208947 */ /* 0x000fea0003800000 */
        /* <DEDUP_REMOVED lines=8> */
.L_x_2460:
[----:B------:R-:W-:Y:S01]  /*6710*/  ULDC UR9, c[0x0][0xb44] ;  /* 0x0002d10000097ab9 */ /* 0x000fe20000000800 */
[----:B------:R-:W-:Y:S01]  /*6720*/  UMOV UR7, UR8 ;  /* 0x0000000800077c82 */ /* 0x000fe20008000000 */
[----:B------:R-:W-:-:S11]  /*6730*/  UISETP.NE.AND UP0, UPT, UR9, 0x1, UPT ;  /* 0x000000010900788c */ /* 0x000fd6000bf05270 */
[----:B------:R-:W-:Y:S02]  /*6740*/  @UP0 ULDC.64 UR10, c[0x0][0xb48] ;  /* 0x0002d200000a0ab9 */ /* 0x000fe40000000a00 */
[----:B------:R-:W-:-:S04]  /*6750*/  UIMAD.WIDE.U32 UR4, UR8, UR10, URZ ;  /* 0x0000000a080472a5 */ /* 0x000fc8000f8e003f */
[----:B------:R-:W-:-:S04]  /*6760*/  @UP0 USHF.R.U32.HI UR7, URZ, UR11, UR5 ;  /* 0x0000000b3f070299 */ /* 0x000fc80008011605 */
[----:B------:R-:W-:-:S12]  /*6770*/  UIMAD UR4, UR7, UR9, URZ ;  /* 0x00000009070472a4 */ /* 0x000fd8000f8e023f */
.L_x_2461:
        /* <DEDUP_REMOVED lines=17> */
[----:B------:R-:W-:Y:S01]  /*6890*/  ULDC UR6, c[0x0][0x74c] ;  /* 0x0001d30000067ab9 */ /* 0x000fe20000000800 */
[----:B------:R-:W-:Y:S02]  /*68a0*/  UIADD3 UR5, UR5, 0x3f, URZ ;  /* 0x0000003f05057890 */ /* 0x000fe4000fffe03f */
[----:B------:R-:W-:Y:S02]  /*68b0*/  UIADD3 UR7, -UR6, UR7, -UR4 ;  /* 0x0000000706077290 */ /* 0x000fe4000fffe904 */
[----:B------:R-:W-:Y:S02]  /*68c0*/  USHF.R.S32.HI UR6, URZ, 0x1f, UR5 ;  /* 0x0000001f3f067899 */ /* 0x000fe40008011405 */
[----:B------:R-:W-:-:S02]  /*68d0*/  USHF.R.S32.HI UR4, URZ, 0x1f, UR7 ;  /* 0x0000001f3f047899 */ /* 0x000fc40008011407 */
[----:B------:R-:W-:Y:S02]  /*68e0*/  ULEA.HI UR5, UR6, UR5, URZ, 0x6 ;  /* 0x0000000506057291 */ /* 0x000fe4000f8f303f */
[----:B------:R-:W-:Y:S02]  /*68f0*/  ULEA.HI UR4, UR4, UR7, URZ, 0x6 ;  /* 0x0000000704047291 */ /* 0x000fe4000f8f303f */
[----:B------:R-:W-:Y:S02]  /*6900*/  USHF.R.S32.HI UR5, URZ, 0x6, UR5 ;  /* 0x000000063f057899 */ /* 0x000fe40008011405 */
[----:B------:R-:W-:-:S04]  /*6910*/  USHF.R.S32.HI UR4, URZ, 0x6, UR4 ;  /* 0x000000063f047899 */ /* 0x000fc80008011404 */
[----:B------:R-:W-:-:S04]  /*6920*/  UISETP.LT.AND UP0, UPT, URZ, UR4, UPT ;  /* 0x000000043f00728c */ /* 0x000fc8000bf01270 */
[----:B------:R-:W-:-:S04]  /*6930*/  USEL UR8, URZ, UR4, !UP0 ;  /* 0x000000043f087287 */ /* 0x000fc8000c000000 */
[----:B------:R-:W-:-:S06]  /*6940*/  UISETP.GT.AND UP0, UPT, UR5, UR8, UPT ;  /* 0x000000080500728c */ /* 0x000fcc000bf04270 */
[----:B------:R-:W-:-:S13]  /*6950*/  PLOP3.LUT P0, PT, PT, PT, UP0, 0x80, 0x0 ;  /* 0x000000000000781c */ /* 0x000fda0003f0f008 */
[----:B------:R-:W-:Y:S05]  /*6960*/  @!P0 BRA `(.L_x_2402) ;  /* 0x0000002c00508947 */ /* 0x000fea0003800000 */
[----:B------:R-:W-:Y:S01]  /*6970*/  USHF.R.S32.HI UR4, URZ, 0x1f, UR11 ;  /* 0x0000001f3f047899 */ /* 0x000fe2000801140b */
[----:B------:R-:W-:Y:S01]  /*6980*/  ULDC.64 UR12, c[0x0][0x2d8] ;  /* 0x0000b600000c7ab9 */ /* 0x000fe20000000a00 */
[----:B------:R-:W-:Y:S02]  /*6990*/  ELECT P0, URZ, PT ;  /* 0x00000000003f782f */ /* 0x000fe40003800000 */
[----:B------:R-:W-:Y:S02]  /*69a0*/  UIMAD UR9, UR4, UR12, URZ ;  /* 0x0000000c040972a4 */ /* 0x000fe4000f8e023f */
[----:B------:R-:W-:Y:S02]  /*69b0*/  UIADD3 UR4, UR5, -UR8, URZ ;  /* 0x8000000805047290 */ /* 0x000fe4000fffe03f */
[----:B------:R-:W-:Y:S02]  /*69c0*/  UIMAD.WIDE.U32 UR6, UR11, UR12, URZ ;  /* 0x0000000c0b0672a5 */ /* 0x000fe4000f8e003f */
[----:B------:R-:W-:-:S02]  /*69d0*/  ULOP3.LUT UR4, UR4, 0x1, URZ, 0xc0, !UPT ;  /* 0x0000000104047892 */ /* 0x000fc4000f8ec03f */
[----:B------:R-:W-:Y:S02]  /*69e0*/  UIMAD UR9, UR11, UR13, UR9 ;  /* 0x0000000d0b0972a4 */ /* 0x000fe4000f8e0209 */
[----:B------:R-:W-:Y:S02]  /*69f0*/  UISETP.NE.U32.AND UP0, UPT, UR4, 0x1, UPT ;  /* 0x000000010400788c */ /* 0x000fe4000bf05070 */
[----:B------:R-:W-:Y:S01]  /*6a00*/  USHF.R.S32.HI UR11, URZ, 0x1f, UR10 ;  /* 0x0000001f3f0b7899 */ /* 0x000fe2000801140a */
[----:B------:R-:W-:Y:S01]  /*6a10*/  ULDC.64 UR12, c[0x0][0x2e0] ;  /* 0x0000b800000c7ab9 */ /* 0x000fe20000000a00 */
[----:B------:R-:W-:Y:S02]  /*6a20*/  UIADD3 UR7, UR7, UR9, URZ ;  /* 0x0000000907077290 */ /* 0x000fe4000fffe03f */
[----:B------:R-:W-:Y:S01]  /*6a30*/  PLOP3.LUT P1, PT, PT, PT, UP0, 0x80, 0x0 ;  /* 0x000000000000781c */ /* 0x000fe20003f2f008 */
[----:B------:R-:W-:Y:S02]  /*6a40*/  UIMAD UR9, UR11, UR12, URZ ;  /* 0x0000000c0b0972a4 */ /* 0x000fe4000f8e023f */
[----:B------:R-:W-:-:S02]  /*6a50*/  UIMAD.WIDE.U32 UR6, UR10, UR12, UR6 ;  /* 0x0000000c0a0672a5 */ /* 0x000fc4000f8e0006 */
[----:B------:R-:W-:-:S04]  /*6a60*/  UIMAD UR9, UR10, UR13, UR9 ;  /* 0x0000000d0a0972a4 */ /* 0x000fc8000f8e0209 */
[----:B------:R-:W-:-:S04]  /*6a70*/  UIADD3 UR23, UR7, UR9, URZ ;  /* 0x0000000907177290 */ /* 0x000fc8000fffe03f */
[----:B------:R-:W-:Y:S08]  /*6a80*/  @P1 BRA `(.L_x_2462) ;  /* 0x0000000000bc1947 */ /* 0x000ff00003800000 */
        /* <DEDUP_REMOVED lines=18> */
.L_x_2464:
[----:B------:R-:W-:Y:S05]  /*6bb0*/  BSYNC B0 ;  /* 0x0000000000007941 */ /* 0x000fea0003800000 */
.L_x_2463:
        /* <DEDUP_REMOVED lines=19> */
.L_x_2466:
[----:B------:R-:W-:Y:S05]  /*6cf0*/  BSYNC B0 ;  /* 0x0000000000007941 */ /* 0x000fea0003800000 */
.L_x_2465:
[----:B------:R-:W-:Y:S06]  /*6d00*/  BAR.ARV 0xa, 0xa0 ;  /* 0x0282800000007b1d */ /* 0x000fec0000002000 */
[----:B------:R-:W-:Y:S04]  /*6d10*/  BSSY B0, `(.L_x_2467) ;  /* 0x0000003000007945 */ /* 0x000fe80003800000 */
[----:B------:R-:W-:Y:S05]  /*6d20*/  @!P0 BRA `(.L_x_2468) ;  /* 0x0000000000048947 */ /* 0x000fea0003800000 */
[----:B------:R-:W-:-:S04]  /*6d30*/  DEPBAR.LE SB0, 0x0 ;  /* 0x000080000000791a */ /* 0x000fc80000000000 */
.L_x_2468:
[----:B------:R-:W-:Y:S05]  /*6d40*/  BSYNC B0 ;  /* 0x0000000000007941 */ /* 0x000fea0003800000 */
.L_x_2467:
[----:B------:R-:W-:Y:S06]  /*6d50*/  BAR.ARV 0xb, 0xa0 ;  /* 0x02c2800000007b1d */ /* 0x000fec0000002000 */
[----:B------:R-:W-:Y:S01]  /*6d60*/  UIADD3 UR12, UR8, 0x1, URZ ;  /* 0x00000001080c7890 */ /* 0x000fe2000fffe03f */
[----:B------:R-:W-:Y:S11]  /*6d70*/  BRA `(.L_x_2469) ;  /* 0x0000000000047947 */ /* 0x000ff60003800000 */
.L_x_2462:
[----:B------:R-:W-:-:S05]  /*6d80*/  UMOV UR12, UR8 ;  /* 0x00000008000c7c82 */ /* 0x000fca0008000000 */
.L_x_2469:
[----:B------:R-:W-:-:S04]  /*6d90*/  UIADD3 UR4, UR8, 0x1, URZ ;  /* 0x0000000108047890 */ /* 0x000fc8000fffe03f */
[----:B------:R-:W-:-:S06]  /*6da0*/  UISETP.NE.AND UP0, UPT, UR5, UR4, UPT ;  /* 0x000000040500728c */ /* 0x000fcc000bf05270 */
[----:B------:R-:W-:-:S13]  /*6db0*/  PLOP3.LUT P1, PT, PT, PT, UP0, 0x80, 0x0 ;  /* 0x000000000000781c */ /* 0x000fda0003f2f008 */
[----:B------:R-:W-:Y:S05]  /*6dc0*/  @!P1 BRA `(.L_x_2402) ;  /* 0x0000002800389947 */ /* 0x000fea0003800000 */
[----:B------:R-:W-:Y:S01]  /*6dd0*/  ULDC.64 UR10, c[0x0][0x2c0] ;  /* 0x0000b000000a7ab9 */ /* 0x000fe20000000a00 */
[----:B------:R-:W-:Y:S02]  /*6de0*/  UIADD3 UR19, UR9, UR7, URZ ;  /* 0x0000000709137290 */ /* 0x000fe4000fffe03f */
        /* <DEDUP_REMOVED lines=9> */
[----:B------:R-:W-:Y:S01]  /*6e80*/  UMOV UR4, URZ ;  /* 0x0000003f00047c82 */ /* 0x000fe20008000000 */
[----:B------:R-:W-:Y:S01]  /*6e90*/  ULDC.64 UR24, c[0x0][0x2c0] ;  /* 0x0000b00000187ab9 */ /* 0x000fe20000000a00 */
[----:B------:R-:W-:-:S09]  /*6ea0*/  UMOV UR20, UR13 ;  /* 0x0000000d00147c82 */ /* 0x000fd20008000000 */
.L_x_2482:
        /* <DEDUP_REMOVED lines=20> */
.L_x_2471:
[----:B------:R-:W-:Y:S05]  /*6ff0*/  BSYNC B0 ;  /* 0x0000000000007941 */ /* 0x000fea0003800000 */
.L_x_2470:
        /* <DEDUP_REMOVED lines=13> */
.L_x_2473:
[----:B------:R-:W-:Y:S05]  /*70d0*/  BSYNC B0 ;  /* 0x0000000000007941 */ /* 0x000fea0003800000 */
.L_x_2472:
[----:B------:R-:W-:Y:S06]  /*70e0*/  BAR.ARV 0xa, 0xa0 ;  /* 0x0282800000007b1d */ /* 0x000fec0000002000 */
[----:B------:R-:W-:Y:S04]  /*70f0*/  BSSY B0, `(.L_x_2474) ;  /* 0x0000003000007945 */ /* 0x000fe80003800000 */
[----:B------:R-:W-:Y:S05]  /*7100*/  @!P0 BRA `(.L_x_2475) ;  /* 0x0000000000048947 */ /* 0x000fea0003800000 */
[----:B------:R-:W-:-:S04]  /*7110*/  DEPBAR.LE SB0, 0x0 ;  /* 0x000080000000791a */ /* 0x000fc80000000000 */
.L_x_2475:
[----:B------:R-:W-:Y:S05]  /*7120*/  BSYNC B0 ;  /* 0x0000000000007941 */ /* 0x000fea0003800000 */
.L_x_2474:
        /* <DEDUP_REMOVED lines=13> */
.L_x_2477:
[----:B------:R-:W-:Y:S05]  /*7200*/  BSYNC B0 ;  /* 0x0000000000007941 */ /* 0x000fea0003800000 */
.L_x_2476:
        /* <DEDUP_REMOVED lines=13> */
.L_x_2479:
[----:B------:R-:W-:Y:S05]  /*72e0*/  BSYNC B0 ;  /* 0x0000000000007941 */ /* 0x000fea0003800000 */
.L_x_2478:
[----:B------:R-:W-:Y:S01]  /*72f0*/  UIADD3 UR12, UR12, 0x2, URZ ;  /* 0x000000020c0c7890 */ /* 0x000fe2000fffe03f */
[----:B------:R-:W-:Y:S06]  /*7300*/  BAR.ARV 0xa, 0xa0 ;  /* 0x0282800000007b1d */ /* 0x000fec0000002000 */
[----:B------:R-:W-:Y:S01]  /*7310*/  UISETP.GE.AND UP0, UPT, UR12, UR5, UPT ;  /* 0x000000050c00728c */ /* 0x000fe2000bf06270 */
[----:B------:R-:W-:Y:S04]  /*7320*/  BSSY B0, `(.L_x_2480) ;  /* 0x0000003000007945 */ /* 0x000fe80003800000 */
[----:B------:R-:W-:Y:S06]  /*7330*/  @!P0 BRA `(.L_x_2481) ;  /* 0x0000000000048947 */ /* 0x000fec0003800000 */
[----:B------:R-:W-:-:S04]  /*7340*/  DEPBAR.LE SB0, 0x0 ;  /* 0x000080000000791a */ /* 0x000fc80000000000 */
.L_x_2481:
[----:B------:R-:W-:Y:S05]  /*7350*/  BSYNC B0 ;  /* 0x0000000000007941 */ /* 0x000fea0003800000 */
.L_x_2480:
[----:B------:R-:W-:Y:S06]  /*7360*/  BAR.ARV 0xb, 0xa0 ;  /* 0x02c2800000007b1d */ /* 0x000fec0000002000 */
[----:B------:R-:W-:Y:S01]  /*7370*/  PLOP3.LUT P1, PT, PT, PT, UP0, 0x80, 0x0 ;  /* 0x000000000000781c */ /* 0x000fe20003f2f008 */
[----:B------:R-:W-:Y:S02]  /*7380*/  UIADD3 UR20, UR20, 0x4000, URZ ;  /* 0x0000400014147890 */ /* 0x000fe4000fffe03f */
[----:B------:R-:W-:-:S10]  /*7390*/  UIADD3 UR4, UR4, 0x4000, URZ ;  /* 0x0000400004047890 */ /* 0x000fd4000fffe03f */
[----:B------:R-:W-:Y:S05]  /*73a0*/  @!P1 BRA `(.L_x_2482) ;  /* 0xfffffff800c09947 */ /* 0x000fea000383ffff */
[----:B------:R-:W-:Y:S05]  /*73b0*/  BRA `(.L_x_2402) ;  /* 0x0000002000bc7947 */ /* 0x000fea0003800000 */
.L_x_2459:
        /* <DEDUP_REMOVED lines=21> */
.L_x_2483:
[----:B------:R-:W-:Y:S01]  /*7510*/  ULDC UR8, c[0x0][0xb44] ;  /* 0x0002d10000087ab9 */ /* 0x000fe20000000800 */
[----:B------:R-:W-:Y:S01]  /*7520*/  UMOV UR11, UR7 ;  /* 0x00000007000b7c82 */ /* 0x000fe20008000000 */
[----:B------:R-:W-:-:S11]  /*7530*/  UISETP.NE.AND UP0, UPT, UR8, 0x1, UPT ;  /* 0x000000010800788c */ /* 0x000fd6000bf05270 */
[----:B------:R-:W-:Y:S02]  /*7540*/  @UP0 ULDC.64 UR12, c[0x0][0xb48] ;  /* 0x0002d200000c0ab9 */ /* 0x000fe40000000a00 */
[----:B------:R-:W-:-:S04]  /*7550*/  UIMAD.WIDE.U32 UR4, UR7, UR12, URZ ;  /* 0x0000000c070472a5 */ /* 0x000fc8000f8e003f */
[----:B------:R-:W-:-:S04]  /*7560*/  @UP0 USHF.R.U32.HI UR11, URZ, UR13, UR5 ;  /* 0x0000000d3f0b0299 */ /* 0x000fc80008011605 */
[----:B------:R-:W-:-:S12]  /*7570*/  UIMAD UR4, UR11, UR8, URZ ;  /* 0x000000080b0472a4 */ /* 0x000fd8000f8e023f */
.L_x_2484:
[----:B------:R-:W-:Y:S01]  /*7580*/  ULDC UR8, c[0x0][0xb38] ;  /* 0x0002ce0000087ab9 */ /* 0x000fe20000000800 */
[----:B------:R-:W-:Y:S01]  /*7590*/  UIADD3 UR4, UR7, -UR4, URZ ;  /* 0x8000000407047290 */ /* 0x000fe2000fffe03f */
[----:B------:R-:W-:Y:S01]  /*75a0*/  IMAD.MOV.U32 R11, RZ, RZ, 0x1 ;  /* 0x00000001ff0b7424 */ /* 0x000fe200078e00ff */
[----:B------:R-:W-:Y:S01]  /*75b0*/  UISETP.NE.AND UP0, UPT, UR8, 0x1, UPT ;  /* 0x000000010800788c */ /* 0x000fe2000bf05270 */
[----:B------:R-:W-:Y:S01]  /*75c0*/  IMAD.MOV.U32 R0, RZ, RZ, RZ ;  /* 0x000000ffff007224 */ /* 0x000fe200078e00ff */
[----:B------:R-:W-:Y:S02]  /*75d0*/  ULDC UR5, c[0x0][0xb44] ;  /* 0x0002d10000057ab9 */ /* 0x000fe40000000800 */
[----:B------:R-:W-:-:S07]  /*75e0*/  UIMAD UR6, UR6, UR5, UR4 ;  /* 0x00000005060672a4 */ /* 0x000fce000f8e0204 */
        /* <DEDUP_REMOVED lines=9> */
[----:B------:R-:W-:Y:S01]  /*7680*/  USHF.L.U32 UR11, UR11, 0x7, URZ ;  /* 0x000000070b0b7899 */ /* 0x000fe2000800063f */
[----:B------:R-:W-:Y:S01]  /*7690*/  ULDC UR5, c[0x0][0x280] ;  /* 0x0000a00000057ab9 */ /* 0x000fe20000000800 */
[----:B------:R-:W-:Y:S01]  /*76a0*/  ULDC UR4, c[0x0][0x290] ;  /* 0x0000a40000047ab9 */ /* 0x000fe20000000800 */
[----:B------:R-:W-:Y:S01]  /*76b0*/  ULDC UR6, c[0x0][0x74c] ;  /* 0x0001d30000067ab9 */ /* 0x000fe20000000800 */
[----:B------:R-:W-:-:S04]  /*76c0*/  UIADD3 UR4, -UR4, UR11, UR5 ;  /* 0x0000000b04047290 */ /* 0x000fc8000fffe105 */
[----:B------:R-:W-:Y:S02]  /*76d0*/  UIADD3 UR4, UR4, -UR6, URZ ;  /* 0x8000000604047290 */ /* 0x000fe4000fffe03f */
[----:B------:R-:W-:Y:S02]  /*76e0*/  UIADD3 UR6, UR5, 0x3f, URZ ;  /* 0x0000003f05067890 */ /* 0x000fe4000fffe03f */
[----:B------:R-:W-:Y:S02]  /*76f0*/  USHF.R.S32.HI UR5, URZ, 0x1f, UR4 ;  /* 0x0000001f3f057899 */ /* 0x000fe40008011404 */
[----:B------:R-:W-:Y:S02]  /*7700*/  USHF.R.S32.HI UR7, URZ, 0x1f, UR6 ;  /* 0x0000001f3f077899 */ /* 0x000fe40008011406 */
[----:B------:R-:W-:Y:S02]  /*7710*/  ULEA.HI UR5, UR5, UR4, URZ, 0x6 ;  /* 0x0000000405057291 */ /* 0x000fe4000f8f303f */
[----:B------:R-:W-:-:S02]  /*7720*/  ULEA.HI UR4, UR7, UR6, URZ, 0x6 ;  /* 0x0000000607047291 */ /* 0x000fc4000f8f303f */
[----:B------:R-:W-:Y:S02]  /*7730*/  USHF.R.S32.HI UR5, URZ, 0x6, UR5 ;  /* 0x000000063f057899 */ /* 0x000fe40008011405 */
[----:B------:R-:W-:-:S04]  /*7740*/  USHF.R.S32.HI UR4, URZ, 0x6, UR4 ;  /* 0x000000063f047899 */ /* 0x000fc80008011404 */
[----:B------:R-:W-:-:S04]  /*7750*/  VIMNMX R4, RZ, UR5, !PT ;  /* 0x00000005ff047c48 */ /* 0x000fc8000ffe0100 */
[----:B------:R-:W-:-:S13]  /*7760*/  ISETP.LT.AND P0, PT, R4, UR4, PT ;  /* 0x0000000404007c0c */ /* 0x000fda000bf01270 */
[----:B------:R-:W-:Y:S05]  /*7770*/  @!P0 BRA `(.L_x_2485) ;  /* 0x0000001c00388947 */ /* 0x000fea0003800000 */
[----:B------:R-:W-:Y:S01]  /*7780*/  USHF.R.S32.HI UR5, URZ, 0x1f, UR20 ;  /* 0x0000001f3f057899 */ /* 0x000fe20008011414 */
[----:B------:R-:W-:Y:S01]  /*7790*/  BSSY B0, `(.L_x_2485) ;  /* 0x00001cc000007945 */ /* 0x000fe20003800000 */
[----:B------:R-:W-:Y:S01]  /*77a0*/  ULDC.64 UR6, c[0x0][0x718] ;  /* 0x0001c60000067ab9 */ /* 0x000fe20000000a00 */
[----:B------:R-:W-:Y:S01]  /*77b0*/  ULDC.64 UR14, c[0x0][0x730] ;  /* 0x0001cc00000e7ab9 */ /* 0x000fe20000000a00 */
[----:B------:R-:W-:Y:S01]  /*77c0*/  UIMAD.WIDE.U32 UR8, UR20, UR6, URZ ;  /* 0x00000006140872a5 */ /* 0x000fe2000f8e003f */
[----:B------:R-:W-:Y:S01]  /*77d0*/  IMAD.MOV.U32 R0, RZ, RZ, RZ ;  /* 0x000000ffff007224 */ /* 0x000fe200078e00ff */
[----:B------:R-:W-:Y:S02]  /*77e0*/  UIMAD UR6, UR5, UR6, URZ ;  /* 0x00000006050672a4 */ /* 0x000fe4000f8e023f */
[----:B------:R-:W-:Y:S02]  /*77f0*/  UIMAD UR5, UR5, UR14, URZ ;  /* 0x0000000e050572a4 */ /* 0x000fe4000f8e023f */
[----:B------:R-:W-:-:S02]  /*7800*/  UIMAD UR6, UR20, UR7, UR6 ;  /* 0x00000007140672a4 */ /* 0x000fc4000f8e0206 */
[----:B------:R-:W-:Y:S01]  /*7810*/  UIMAD UR10, UR20, UR15, UR5 ;  /* 0x0000000f140a72a4 */ /* 0x000fe2000f8e0205 */
[----:B------:R-:W-:Y:S01]  /*7820*/  ULDC UR7, c[0x0][0x2e8] ;  /* 0x0000ba0000077ab9 */ /* 0x000fe20000000800 */
[----:B------:R-:W-:Y:S02]  /*7830*/  USHF.R.S32.HI UR5, URZ, 0x1f, UR21 ;  /* 0x0000001f3f057899 */ /* 0x000fe40008011415 */
[----:B------:R-:W-:Y:S01]  /*7840*/  UISETP.NE.AND UP0, UPT, UR7, 0x1, UPT ;  /* 0x000000010700788c */ /* 0x000fe2000bf05270 */
[----:B------:R-:W-:Y:S01]  /*7850*/  ULDC.64 UR22, c[0x0][0x720] ;  /* 0x0001c80000167ab9 */ /* 0x000fe20000000a00 */
[----:B------:R-:W-:Y:S01]  /*7860*/  ELECT P0, URZ, PT ;  /* 0x00000000003f782f */ /* 0x000fe20003800000 */
[----:B------:R-:W-:Y:S02]  /*7870*/  UIMAD UR7, UR5, UR22, URZ ;  /* 0x00000016050772a4 */ /* 0x000fe4000f8e023f */
[----:B------:R-:W-:Y:S02]  /*7880*/  UIADD3 UR9, UR9, UR6, URZ ;  /* 0x0000000609097290 */ /* 0x000fe4000fffe03f */
[----:B------:R-:W-:-:S02]  /*7890*/  UIMAD.WIDE.U32 UR12, UR20, UR14, URZ ;  /* 0x0000000e140c72a5 */ /* 0x000fc4000f8e003f */
[----:B------:R-:W-:Y:S01]  /*78a0*/  UIMAD UR6, UR21, UR23, UR7 ;  /* 0x00000017150672a4 */ /* 0x000fe2000f8e0207 */
[----:B------:R-:W-:Y:S01]  /*78b0*/  ULDC.64 UR14, c[0x0][0x738] ;  /* 0x0001ce00000e7ab9 */ /* 0x000fe20000000a00 */
[----:B------:R-:W-:Y:S02]  /*78c0*/  UIMAD.WIDE.U32 UR22, UR21, UR22, UR8 ;  /* 0x00000016151672a5 */ /* 0x000fe4000f8e0008 */
[----:B------:R-:W-:Y:S02]  /*78d0*/  UIMAD UR5, UR5, UR14, URZ ;  /* 0x0000000e050572a4 */ /* 0x000fe4000f8e023f */
[----:B------:R-:W-:Y:S01]  /*78e0*/  UIADD3 UR13, UR13, UR10, URZ ;  /* 0x0000000a0d0d7290 */ /* 0x000fe2000fffe03f */
[----:B------:R-:W-:Y:S01]  /*78f0*/  @UP0 ULDC UR8, c[0x0][0x2ec] ;  /* 0x0000bb0000080ab9 */ /* 0x000fe20000000800 */
[----:B------:R-:W-:Y:S02]  /*7900*/  UIMAD UR5, UR21, UR15, UR5 ;  /* 0x0000000f150572a4 */ /* 0x000fe4000f8e0205 */
[----:B------:R-:W-:-:S02]  /*7910*/  UIMAD.WIDE.U32 UR8, UR20, UR8, URZ ;  /* 0x00000008140872a5 */ /* 0x000fc4000f8e003f */
[----:B------:R-:W-:Y:S01]  /*7920*/  UIMAD.WIDE.U32 UR14, UR21, UR14, UR12 ;  /* 0x0000000e150e72a5 */ /* 0x000fe2000f8e000c */
[----:B------:R-:W-:Y:S02]  /*7930*/  @UP0 ULDC UR7, c[0x0][0x2f0] ;  /* 0x0000bc0000070ab9 */ /* 0x000fe40000000800 */
[----:B------:R-:W-:Y:S01]  /*7940*/  UMOV UR12, UR20 ;  /* 0x00000014000c7c82 */ /* 0x000fe20008000000 */
        /* <DEDUP_REMOVED lines=9> */
.L_x_2515:
        /* <DEDUP_REMOVED lines=15> */
.L_x_2488:
        /* <DEDUP_REMOVED lines=55> */
[----:B------:R-:W-:Y:S01]  /*7e40*/  UMOV UR41, UR9 ;  /* 0x0000000900297c82 */ /* 0x000fe20008000000 */
[----:B------:R-:W-:Y:S01]  /*7e50*/  R2UR UR47, R0 ;  /* 0x00000000002f72ca */ /* 0x000fe200000e0000 */
[----:B------:R-:W-:-:S04]  /*7e60*/  IMAD.U32 R0, RZ, RZ, UR4 ;  /* 0x00000004ff007e24 */ /* 0x000fc8000f8e00ff */
[----:B------:R-:W-:-:S05]  /*7e70*/  VIADD R6, R0, 0xffffffff ;  /* 0xffffffff00067836 */ /* 0x000fca0000000000 */
[----:B------:R-:W-:Y:S01]  /*7e80*/  ISETP.GE.AND P1, PT, R4, R6, PT ;  /* 0x000000060400720c */ /* 0x000fe20003f26270 */
[----:B------:R-:W-:Y:S01]  /*7e90*/  UTMALDG.4D [UR16], [UR34], desc[UR36] ;  /* 0x00002410220075b4 */ /* 0x000fe20008019000 */
[----:B------:R-:W-:Y:S01]  /*7ea0*/  UTMALDG.4D [UR24], [UR34], desc[UR36] ;  /* 0x00002418220075b4 */ /* 0x000fe20008019000 */
[----:B------:R1:W-:Y:S01]  /*7eb0*/  UBLKCP.S.G [UR50], [UR32], UR7 ;  /* 0x00000032200073ba */ /* 0x0003e20008000207 */
[----:B------:R2:W-:Y:S01]  /*7ec0*/  SYNCS.ARRIVE.TRANS64 RZ, [R16+URZ+0x30800], R5 ;  /* 0x0308000510ff79a7 */ /* 0x0005e2000800003f */
[----:B------:R2:W-:Y:S01]  /*7ed0*/  UTMALDG.4D [UR8], [UR30], desc[UR48] ;  /* 0x000030081e0075b4 */ /* 0x0005e20008019000 */
[----:B-1----:R-:W-:Y:S01]  /*7ee0*/  UIADD3 UR32, UR8, 0x8000, URZ ;  /* 0x0000800008207890 */ /* 0x002fe2000fffe03f */
        /* <DEDUP_REMOVED lines=12> */
[----:B--2---:R-:W-:Y:S05]  /*7fb0*/  @P1 BRA `(.L_x_2489) ;  /* 0x00000010004c1947 */ /* 0x004fea0003800000 */
        /* <DEDUP_REMOVED lines=10> */
[----:B------:R2:W-:Y:S01]  /*8060*/  STL [R1], R5 ;  /* 0x0000000501007387 */ /* 0x0005e20000100800 */
[----:B-1----:R-:W-:Y:S01]  /*8070*/  LOP3.LUT R6, R6, 0x1f, RZ, 0xc0, !PT ;  /* 0x0000001f06067812 */ /* 0x002fe200078ec0ff */
[----:B------:R-:W-:Y:S06]  /*8080*/  @!P1 BRA `(.L_x_2490) ;  /* 0x0000000800b09947 */ /* 0x000fec0003800000 */
[----:B------:R-:W-:Y:S01]  /*8090*/  R2UR UR8, R5 ;  /* 0x00000000050872ca */ /* 0x000fe200000e0000 */
[----:B------:R-:W-:Y:S02]  /*80a0*/  IMAD.MOV.U32 R0, RZ, RZ, R4 ;  /* 0x000000ffff007224 */ /* 0x000fe400078e0004 */
[----:B------:R-:W-:-:S10]  /*80b0*/  IMAD.MOV.U32 R11, RZ, RZ, 0x1 ;  /* 0x00000001ff0b7424 */ /* 0x000fd400078e00ff */
[----:B------:R-:W-:-:S06]  /*80c0*/  UIADD3 UR7, UR7, -UR8, URZ ;  /* 0x8000000807077290 */ /* 0x000fcc000fffe03f */
[----:B------:R-:W-:-:S07]  /*80d0*/  IMAD.U32 R20, RZ, RZ, UR7 ;  /* 0x00000007ff147e24 */ /* 0x000fce000f8e00ff */
.L_x_2499:
[----:B--234-:R-:W-:-:S04]  /*80e0*/  SHF.L.U32 R21, R11, 0x1f, RZ ;  /* 0x0000001f0b157819 */ /* 0x01cfc800000006ff */
[----:B------:R-:W1:Y:S02]  /*80f0*/  SYNCS.PHASECHK.TRANS64.TRYWAIT P1, [R16+URZ+0x30840], R21 ;  /* 0x03084015100075a7 */ /* 0x000e64000802017f */
[----:B-1----:R-:W-:Y:S05]  /*8100*/  @!P1 BRA `(.L_x_2491) ;  /* 0x0000001400dc9947 */ /* 0x002fea0003800000 */
.L_x_2516:
[----:B------:R-:W-:Y:S05]  /*8110*/  @P0 BRA `(.L_x_2492) ;  /* 0x0000000000140947 */ /* 0x000fea0003800000 */
[----:B------:R-:W-:Y:S01]  /*8120*/  ISETP.NE.AND P1, PT, R6, RZ, PT ;  /* 0x000000ff0600720c */ /* 0x000fe20003f25270 */
[----:B------:R-:W-:-:S04]  /*8130*/  IMAD.MOV.U32 R3, RZ, RZ, 0x4100 ;  /* 0x00004100ff037424 */ /* 0x000fc800078e00ff */
[----:B------:R3:W-:Y:S08]  /*8140*/  SYNCS.ARRIVE.TRANS64 RZ, [R16+URZ+0x30830], R3 ;  /* 0x0308300310ff79a7 */ /* 0x0007f0000800003f */
[----:B------:R-:W-:Y:S05]  /*8150*/  @!P1 BRA `(.L_x_2492) ;  /* 0x0000000000049947 */ /* 0x000fea0003800000 */
[----:B------:R-:W-:Y:S01]  /*8160*/  BPT.TRAP 0x1 ;  /* 0x000000040000795c */ /* 0x000fe20000300000 */
.L_x_2492:
        /* <DEDUP_REMOVED lines=36> */
.L_x_2517:
[----:B------:R-:W-:Y:S05]  /*83b0*/  @P0 BRA `(.L_x_2494) ;  /* 0x0000000000140947 */ /* 0x000fea0003800000 */
[----:B------:R-:W-:Y:S01]  /*83c0*/  ISETP.NE.AND P1, PT, R6, RZ, PT ;  /* 0x000000ff0600720c */ /* 0x000fe20003f25270 */
[----:B------:R-:W-:-:S04]  /*83d0*/  IMAD.MOV.U32 R2, RZ, RZ, 0x4100 ;  /* 0x00004100ff027424 */ /* 0x000fc800078e00ff */
[----:B------:R3:W-:Y:S08]  /*83e0*/  SYNCS.ARRIVE.TRANS64 RZ, [R16+URZ+0x30818], R2 ;  /* 0x0308180210ff79a7 */ /* 0x0007f0000800003f */
[----:B------:R-:W-:Y:S05]  /*83f0*/  @!P1 BRA `(.L_x_2494) ;  /* 0x0000000000049947 */ /* 0x000fea0003800000 */
[----:B------:R-:W-:Y:S01]  /*8400*/  BPT.TRAP 0x1 ;  /* 0x000000040000795c */ /* 0x000fe20000300000 */
.L_x_2494:
        /* <DEDUP_REMOVED lines=36> */
.L_x_2518:
[----:B------:R-:W-:Y:S05]  /*8650*/  @P0 BRA `(.L_x_2496) ;  /* 0x0000000000140947 */ /* 0x000fea0003800000 */
[----:B------:R-:W-:Y:S01]  /*8660*/  ISETP.NE.AND P1, PT, R6, RZ, PT ;  /* 0x000000ff0600720c */ /* 0x000fe20003f25270 */
[----:B-123--:R-:W-:-:S04]  /*8670*/  IMAD.MOV.U32 R21, RZ, RZ, 0x4100 ;  /* 0x00004100ff157424 */ /* 0x00efc800078e00ff */
[----:B------:R4:W-:Y:S08]  /*8680*/  SYNCS.ARRIVE.TRANS64 RZ, [R16+URZ+0x30838], R21 ;  /* 0x0308381510ff79a7 */ /* 0x0009f0000800003f */
[----:B------:R-:W-:Y:S05]  /*8690*/  @!P1 BRA `(.L_x_2496) ;  /* 0x0000000000049947 */ /* 0x000fea0003800000 */
[----:B------:R-:W-:Y:S01]  /*86a0*/  BPT.TRAP 0x1 ;  /* 0x000000040000795c */ /* 0x000fe20000300000 */
.L_x_2496:
        /* <DEDUP_REMOVED lines=31> */
.L_x_2520:
[----:B------:R-:W-:Y:S05]  /*88a0*/  @P0 BRA `(.L_x_2498) ;  /* 0x0000000000140947 */ /* 0x000fea0003800000 */
[----:B------:R-:W-:Y:S01]  /*88b0*/  ISETP.NE.AND P1, PT, R6, RZ, PT ;  /* 0x000000ff0600720c */ /* 0x000fe20003f25270 */
[----:B------:R-:W-:-:S04]  /*88c0*/  IMAD.MOV.U32 R5, RZ, RZ, 0x4100 ;  /* 0x00004100ff057424 */ /* 0x000fc800078e00ff */
[----:B------:R1:W-:Y:S08]  /*88d0*/  SYNCS.ARRIVE.TRANS64 RZ, [R16+URZ+0x30810], R5 ;  /* 0x0308100510ff79a7 */ /* 0x0003f0000800003f */
[----:B------:R-:W-:Y:S05]  /*88e0*/  @!P1 BRA `(.L_x_2498) ;  /* 0x0000000000049947 */ /* 0x000fea0003800000 */
[----:B------:R-:W-:Y:S01]  /*88f0*/  BPT.TRAP 0x1 ;  /* 0x000000040000795c */ /* 0x000fe20000300000 */
.L_x_2498:
        /* <DEDUP_REMOVED lines=37> */
.L_x_2490:
[----:B--2---:R-:W2:Y:S01]  /*8b50*/  LDL.LU R5, [R1] ;  /* 0x0000000001057983 */ /* 0x004ea20000300800 */
[----:B------:R-:W-:-:S04]  /*8b60*/  IMAD.U32 R4, RZ, RZ, UR4 ;  /* 0x00000004ff047e24 */ /* 0x000fc8000f8e00ff */
[----:B------:R-:W-:Y:S01]  /*8b70*/  VIADD R4, R4, 0xffffffff ;  /* 0xffffffff04047836 */ /* 0x000fe20000000000 */
[----:B--2---:R-:W-:-:S13]  /*8b80*/  ISETP.NE.AND P1, PT, R5, RZ, PT ;  /* 0x000000ff0500720c */ /* 0x004fda0003f25270 */
[----:B------:R-:W-:Y:S05]  /*8b90*/  @!P1 BRA `(.L_x_2489) ;  /* 0x0000000400549947 */ /* 0x000fea0003800000 */
[----:B------:R-:W-:-:S04]  /*8ba0*/  SHF.L.U32 R13, R11, 0x1f, RZ ;  /* 0x0000001f0b0d7819 */ /* 0x000fc800000006ff */
[----:B------:R-:W1:Y:S02]  /*8bb0*/  SYNCS.PHASECHK.TRANS64.TRYWAIT P1, [R16+URZ+0x30840], R13 ;  /* 0x0308400d100075a7 */ /* 0x000e64000802017f */
[----:B-1----:R-:W-:Y:S05]  /*8bc0*/  @!P1 BRA `(.L_x_2500) ;  /* 0x0000000c00809947 */ /* 0x002fea0003800000 */
.L_x_2521:
[----:B------:R-:W-:Y:S05]  /*8bd0*/  @P0 BRA `(.L_x_2501) ;  /* 0x0000000000140947 */ /* 0x000fea0003800000 */
[----:B------:R-:W-:Y:S01]  /*8be0*/  ISETP.NE.AND P1, PT, R6, RZ, PT ;  /* 0x000000ff0600720c */ /* 0x000fe20003f25270 */
[----:B------:R-:W-:-:S04]  /*8bf0*/  IMAD.MOV.U32 R5, RZ, RZ, 0x4100 ;  /* 0x00004100ff057424 */ /* 0x000fc800078e00ff */
[----:B------:R2:W-:Y:S08]  /*8c00*/  SYNCS.ARRIVE.TRANS64 RZ, [R16+URZ+0x30830], R5 ;  /* 0x0308300510ff79a7 */ /* 0x0005f0000800003f */
[----:B------:R-:W-:Y:S05]  /*8c10*/  @!P1 BRA `(.L_x_2501) ;  /* 0x0000000000049947 */ /* 0x000fea0003800000 */
[----:B------:R-:W-:Y:S01]  /*8c20*/  BPT.TRAP 0x1 ;  /* 0x000000040000795c */ /* 0x000fe20000300000 */
.L_x_2501:
[----:B--2---:R-:W2:Y:S01]  /*8c30*/  LDC.64 R4, c[0x0][0x728] ;  /* 0x0001ca00ff047b82 */ /* 0x004ea20000000a00 */
        /* <DEDUP_REMOVED lines=30> */
[----:B------:R-:W5:Y:S02]  /*8e20*/  SYNCS.PHASECHK.TRANS64.TRYWAIT P1, [R16+URZ+0x30828], R13 ;  /* 0x0308280d100075a7 */ /* 0x000f64000802017f */
[----:B--2--5:R-:W-:Y:S05]  /*8e30*/  @!P1 BRA `(.L_x_2502) ;  /* 0x0000000800f89947 */ /* 0x024fea0003800000 */
.L_x_2522:
[----:B------:R-:W-:Y:S05]  /*8e40*/  @P0 BRA `(.L_x_2503) ;  /* 0x0000000000140947 */ /* 0x000fea0003800000 */
[----:B------:R-:W-:Y:S01]  /*8e50*/  ISETP.NE.AND P0, PT, R6, RZ, PT ;  /* 0x000000ff0600720c */ /* 0x000fe20003f05270 */
[----:B------:R-:W-:-:S04]  /*8e60*/  IMAD.MOV.U32 R5, RZ, RZ, 0x4100 ;  /* 0x00004100ff057424 */ /* 0x000fc800078e00ff */
[----:B------:R1:W-:Y:S08]  /*8e70*/  SYNCS.ARRIVE.TRANS64 RZ, [R16+URZ+0x30818], R5 ;  /* 0x0308180510ff79a7 */ /* 0x0003f0000800003f */
[----:B------:R-:W-:Y:S05]  /*8e80*/  @!P0 BRA `(.L_x_2503) ;  /* 0x0000000000048947 */ /* 0x000fea0003800000 */
[----:B------:R-:W-:Y:S01]  /*8e90*/  BPT.TRAP 0x1 ;  /* 0x000000040000795c */ /* 0x000fe20000300000 */
.L_x_2503:
        /* <DEDUP_REMOVED lines=10> */
[----:B------:R-:W-:-:S02]  /*8f40*/  IMAD.U32 R6, RZ, RZ, UR4 ;  /* 0x00000004ff067e24 */ /* 0x000fc4000f8e00ff */
[----:B------:R-:W-:Y:S01]  /*8f50*/  IMAD.MOV.U32 R19, RZ, RZ, 0x1 ;  /* 0x00000001ff137424 */ /* 0x000fe200078e00ff */
[----:B------:R-:W-:Y:S01]  /*8f60*/  UIADD3 UR27, UR27, 0x40, URZ ;  /* 0x000000401b1b7890 */ /* 0x000fe2000fffe03f */
[----:B------:R-:W-:-:S03]  /*8f70*/  VIADD R6, R6, 0xffffffff ;  /* 0xffffffff06067836 */ /* 0x000fc60000000000 */
[----:B------:R-:W-:Y:S02]  /*8f80*/  UIADD3 UR8, UP0, UR27, UR22, URZ ;  /* 0x000000161b087290 */ /* 0x000fe4000ff1e03f */
[----:B------:R-:W-:Y:S02]  /*8f90*/  UIADD3 UR24, UR32, 0x1c000, URZ ;  /* 0x0001c00020187890 */ /* 0x000fe4000fffe03f */
[----:B------:R-:W-:Y:S02]  /*8fa0*/  ULEA.HI.X.SX32 UR7, UR27, UR7, 0x1, UP0 ;  /* 0x000000071b077291 */ /* 0x000fe400080f0e3f */
[----:B-1----:R-:W-:Y:S01]  /*8fb0*/  IMAD.U32 R5, RZ, RZ, UR8 ;  /* 0x00000008ff057e24 */ /* 0x002fe2000f8e00ff */
        /* <DEDUP_REMOVED lines=9> */
[----:B------:R-:W-:Y:S01]  /*9050*/  R2UR UR34, R10 ;  /* 0x000000000a2272ca */ /* 0x000fe200000e0000 */
[----:B------:R-:W-:Y:S01]  /*9060*/  UMOV UR19, UR27 ;  /* 0x0000001b00137c82 */ /* 0x000fe20008000000 */
[----:B------:R-:W-:Y:S01]  /*9070*/  R2UR UR35, R9 ;  /* 0x00000000092372ca */ /* 0x000fe200000e0000 */
[----:B------:R-:W-:Y:S01]  /*9080*/  UMOV UR33, UR25 ;  /* 0x0000001900217c82 */ /* 0x000fe20008000000 */
[----:B------:R-:W-:Y:S01]  /*9090*/  UMOV UR7, 0x10 ;  /* 0x0000001000077882 */ /* 0x000fe20000000000 */
[----:B------:R1:W-:Y:S01]  /*90a0*/  UTMALDG.4D [UR24], [UR8], desc[UR30] ;  /* 0x00001e18080075b4 */ /* 0x0003e20008019000 */
[----:B------:R-:W-:Y:S01]  /*90b0*/  IMAD.MOV.U32 R4, RZ, RZ, R6 ;  /* 0x000000ffff047224 */ /* 0x000fe200078e0006 */
[----:B------:R1:W-:Y:S08]  /*90c0*/  UTMALDG.4D [UR16], [UR8], desc[UR30] ;  /* 0x00001e10080075b4 */ /* 0x0003f00008019000 */
[----:B------:R1:W-:Y:S02]  /*90d0*/  UBLKCP.S.G [UR32], [UR34], UR7 ;  /* 0x00000020220073ba */ /* 0x0003e40008000207 */
[----:B-1----:R-:W-:Y:S01]  /*90e0*/  NOP ;  /* 0x0000000000007918 */ /* 0x002fe20000000000 */
.L_x_2489:
[----:B------:R-:W1:Y:S01]  /*90f0*/  S2R R0, SR_TID.X ;  /* 0x0000000000007919 */ /* 0x000e620000002100 */
[----:B------:R-:W-:Y:S01]  /*9100*/  IMAD R3, R19, 0x8, R16 ;  /* 0x0000000813037824 */ /* 0x000fe200078e0210 */
[----:B-1----:R-:W-:Y:S02]  /*9110*/  LOP3.LUT R2, R0, 0x7f, RZ, 0xc0, !PT ;  /* 0x0000007f00027812 */ /* 0x002fe400078ec0ff */
[----:B------:R-:W-:Y:S02]  /*9120*/  SHF.L.U32 R0, R11, 0x1f, RZ ;  /* 0x0000001f0b007819 */ /* 0x000fe400000006ff */
[----:B------:R-:W-:Y:S02]  /*9130*/  ISETP.NE.AND P1, PT, R2, RZ, PT ;  /* 0x000000ff0200720c */ /* 0x000fe40003f25270 */
[----:B------:R-:W1:Y:S02]  /*9140*/  SYNCS.PHASECHK.TRANS64.TRYWAIT P0, [R3+URZ+0x30840], R0 ;  /* 0x03084000030075a7 */ /* 0x000e64000800017f */
[----:B-1----:R-:W-:Y:S09]  /*9150*/  @!P0 BRA `(.L_x_2504) ;  /* 0x0000000800448947 */ /* 0x002ff20003800000 */
.L_x_2523:
[----:B------:R-:W-:Y:S05]  /*9160*/  @P1 BRA `(.L_x_2505) ;  /* 0x0000000000181947 */ /* 0x000fea0003800000 */
[----:B------:R-:W1:Y:S01]  /*9170*/  S2R R2, SR_TID.X ;  /* 0x0000000000027919 */ /* 0x000e620000002100 */
[----:B------:R-:W-:-:S04]  /*9180*/  IMAD.MOV.U32 R0, RZ, RZ, 0x4100 ;  /* 0x00004100ff007424 */ /* 0x000fc800078e00ff */
[----:B------:R1:W-:Y:S02]  /*9190*/  SYNCS.ARRIVE.TRANS64 RZ, [R3+URZ+0x30830], R0 ;  /* 0x0308300003ff79a7 */ /* 0x0003e4000800003f */
[----:B-1----:R-:W-:-:S13]  /*91a0*/  LOP3.LUT P0, RZ, R2, 0x1f, RZ, 0xc0, !PT ;  /* 0x0000001f02ff7812 */ /* 0x002fda000780c0ff */
[----:B------:R-:W-:Y:S05]  /*91b0*/  @!P0 BRA `(.L_x_2505) ;  /* 0x0000000000048947 */ /* 0x000fea0003800000 */
[----:B------:R-:W-:Y:S01]  /*91c0*/  BPT.TRAP 0x1 ;  /* 0x000000040000795c */ /* 0x000fe20000300000 */
.L_x_2505:
[----:B------:R-:W-:Y:S01]  /*91d0*/  R2UR UR27, R4 ;  /* 0x00000000041b72ca */ /* 0x000fe200000e0000 */
        /* <DEDUP_REMOVED lines=39> */
.L_x_2486:
[----:B------:R-:W-:Y:S05]  /*9450*/  BSYNC B0 ;  /* 0x0000000000007941 */ /* 0x000fea0003800000 */
.L_x_2485:
[----:B------:R-:W-:-:S03]  /*9460*/  UMOV UR7, 0xffffffff ;  /* 0xffffffff00077882 */ /* 0x000fc60000000000 */
[----:B------:R-:W-:Y:S05]  /*9470*/  BRA.DIV UR7, `(.L_x_2506) ;  /* 0x0000000607907947 */ /* 0x000fea000b800000 */
[----:B------:R-:W-:-:S13]  /*9480*/  ELECT P6, URZ, PT ;  /* 0x00000000003f782f */ /* 0x000fda00038c0000 */
.L_x_2526:
[----:B------:R-:W-:Y:S05]  /*9490*/  @!P6 BRA `(.L_x_2402) ;  /* 0x000000000084e947 */ /* 0x000fea0003800000 */
[----:B------:R-:W-:-:S06]  /*94a0*/  ULOP3.LUT UR7, UR38, 0x2, URZ, 0xfc, !UPT ;  /* 0x0000000226077892 */ /* 0x000fcc000f8efc3f */
[----:B------:R-:W-:-:S05]  /*94b0*/  IMAD.U32 R2, RZ, RZ, UR7 ;  /* 0x00000007ff027e24 */ /* 0x000fca000f8e00ff */
[----:B------:R-:W-:-:S13]  /*94c0*/  ISETP.NE.AND P2, PT, R2, 0x3, PT ;  /* 0x000000030200780c */ /* 0x000fda0003f45270 */
[----:B------:R-:W-:Y:S05]  /*94d0*/  @!P2 BRA `(.L_x_2507) ;  /* 0x000000000004a947 */ /* 0x000fea0003800000 */
[----:B------:R-:W-:Y:S01]  /*94e0*/  BPT.TRAP 0x1 ;  /* 0x000000040000795c */ /* 0x000fe20000300000 */
.L_x_2507:
        /* <DEDUP_REMOVED lines=15> */
.L_x_2527:
[----:B------:R-:W2:Y:S02]  /*95e0*/  SYNCS.PHASECHK.TRANS64.TRYWAIT P0, [R3+URZ], R2 ;  /* 0x00000002030075a7 */ /* 0x000ea4000800017f */
[----:B--2---:R-:W-:Y:S05]  /*95f0*/  @!P0 BRA `(.L_x_2509) ;  /* 0x0000000400648947 */ /* 0x004fea0003800000 */
.L_x_2528:
[----:B------:R-:W-:Y:S05]  /*9600*/  @!P2 BRA `(.L_x_2510) ;  /* 0x000000000004a947 */ /* 0x000fea0003800000 */
[----:B------:R-:W-:Y:S01]  /*9610*/  BPT.TRAP 0x1 ;  /* 0x000000040000795c */ /* 0x000fe20000300000 */
.L_x_2510:
[----:B--2---:R-:W-:-:S04]  /*9620*/  VIADD R3, R7, 0x30840 ;  /* 0x0003084007037836 */ /* 0x004fc80000000000 */
[----:B------:R-:W-:-:S04]  /*9630*/  IMAD R0, R0, 0x8, R3 ;  /* 0x0000000800007824 */ /* 0x000fc800078e0203 */
[----:B------:R-:W2:Y:S02]  /*9640*/  SYNCS.PHASECHK.TRANS64.TRYWAIT P0, [R0+URZ], R5 ;  /* 0x00000005000075a7 */ /* 0x000ea4000800017f */
[----:B--2---:R-:W-:Y:S05]  /*9650*/  @!P0 BRA `(.L_x_2511) ;  /* 0x0000000400608947 */ /* 0x004fea0003800000 */
.L_x_2529:
[----:B------:R-:W-:-:S07]  /*9660*/  IMAD R3, R4, 0x8, R3 ;  /* 0x0000000804037824 */ /* 0x000fce00078e0203 */
.L_x_2512:
[----:B---3--:R3:W4:Y:S02]  /*9670*/  SYNCS.PHASECHK.TRANS64.TRYWAIT P0, [R3+URZ], R2 ;  /* 0x00000002030075a7 */ /* 0x008724000800017f */
[----:B----4-:R-:W-:Y:S05]  /*9680*/  @!P0 NANOSLEEP.SYNCS 0x989680 ;  /* 0x009896800000895d */ /* 0x010fea0003900000 */
[----:B------:R-:W4:Y:S02]  /*9690*/  @!P0 SYNCS.PHASECHK.TRANS64 P0, [R3+URZ], R2 ;  /* 0x00000002030085a7 */ /* 0x000f24000800007f */
[----:B----4-:R-:W-:Y:S05]  /*96a0*/  @!P0 BRA `(.L_x_2512) ;  /* 0xfffffffc00f08947 */ /* 0x010fea000383ffff */
.L_x_2402:
[----:B------:R-:W-:Y:S05]  /*96b0*/  BSYNC B6 ;  /* 0x0000000000067941 */ /* 0x000fea0003800000 */
.L_x_2397:
[----:B------:R-:W-:Y:S05]  /*96c0*/  EXIT ;  /* 0x000000000000794d */ /* 0x000fea0003800000 */
.L_x_2408:
[----:B------:R-:W-:Y:S02]  /*96d0*/  IMAD.MOV.U32 R12, RZ, RZ, RZ ;  /* 0x000000ffff0c7224 */ /* 0x000fe400078e00ff */
[----:B------:R-:W-:Y:S02]  /*96e0*/  IMAD.MOV.U32 R11, RZ, RZ, 0x1f ;  /* 0x0000001fff0b7424 */ /* 0x000fe400078e00ff */
[----:B------:R-:W-:-:S07]  /*96f0*/  IMAD.MOV.U32 R15, RZ, RZ, -0x1 ;  /* 0xffffffffff0f7424 */ /* 0x000fce00078e00ff */
[----:B------:R-:W-:Y:S05]  /*9700*/  WARPSYNC.COLLECTIVE R15, `(.L_x_2513) ;  /* 0x000000000f087348 */ /* 0x000fea0003c00000 */
[----:B------:R1:W2:Y:S02]  /*9710*/  SHFL.IDX P6, R14, R13, R12, R11 ;  /* 0x0000000c0d0e7389 */ /* 0x0002a400000c000b */
[----:B-12---:R-:W-:Y:S01]  /*9720*/  ENDCOLLECTIVE ;  /* 0x000000000000791b */ /* 0x006fe20003800000 */
.L_x_2513:
[----:B------:R-:W-:Y:S05]  /*9730*/  BRA `(.L_x_2514) ;  /* 0xffffff7c000c7947 */ /* 0x000fea000383ffff */
.L_x_2410:
[----:B---3--:R3:W4:Y:S02]  /*9740*/  SYNCS.PHASECHK.TRANS64.TRYWAIT P0, [R228+URZ+0x30800], R9 ;  /* 0x03080009e40075a7 */ /* 0x008724000800017f */
[----:B----4-:R-:W-:Y:S05]  /*9750*/  @!P0 NANOSLEEP.SYNCS 0x989680 ;  /* 0x009896800000895d */ /* 0x010fea0003900000 */
[----:B------:R-:W4:Y:S02]  /*9760*/  @!P0 SYNCS.PHASECHK.TRANS64 P0, [R228+URZ+0x30800], R9 ;  /* 0x03080009e40085a7 */ /* 0x000f24000800007f */
[----:B----4-:R-:W-:Y:S05]  /*9770*/  @!P0 BRA `(.L_x_2410) ;  /* 0xfffffffc00f08947 */ /* 0x010fea000383ffff */
[----:B------:R-:W-:Y:S05]  /*9780*/  BRA `(.L_x_2409) ;  /* 0xffffff7c00347947 */ /* 0x000fea000383ffff */
.L_x_2414:
[----:B---3--:R3:W4:Y:S02]  /*9790*/  SYNCS.PHASECHK.TRANS64.TRYWAIT P1, [R0+URZ+0x30810], R9 ;  /* 0x03081009000075a7 */ /* 0x008724000802017f */
[----:B----4-:R-:W-:Y:S05]  /*97a0*/  @!P1 NANOSLEEP.SYNCS 0x989680 ;  /* 0x009896800000995d */ /* 0x010fea0003900000 */
[----:B------:R-:W4:Y:S02]  /*97b0*/  @!P1 SYNCS.PHASECHK.TRANS64 P1, [R0+URZ+0x30810], R9 ;  /* 0x03081009000095a7 */ /* 0x000f24000802007f */
[----:B----4-:R-:W-:Y:S05]  /*97c0*/  @!P1 BRA `(.L_x_2414) ;  /* 0xfffffffc00f09947 */ /* 0x010fea000383ffff */
[----:B------:R-:W-:Y:S05]  /*97d0*/  BRA `(.L_x_2413) ;  /* 0xffffff8000ec7947 */ /* 0x000fea000383ffff */
.L_x_2418:
[----:B------:R1:W1:Y:S02]  /*97e0*/  SYNCS.PHASECHK.TRANS64.TRYWAIT P1, [R0+URZ+0x30830], R9 ;  /* 0x03083009000075a7 */ /* 0x000264000802017f */
[----:B-1----:R-:W-:Y:S05]  /*97f0*/  @!P1 NANOSLEEP.SYNCS 0x989680 ;  /* 0x009896800000995d */ /* 0x002fea0003900000 */
[----:B------:R-:W1:Y:S02]  /*9800*/  @!P1 SYNCS.PHASECHK.TRANS64 P1, [R0+URZ+0x30830], R9 ;  /* 0x03083009000095a7 */ /* 0x000e64000802007f */
[----:B-1----:R-:W-:Y:S05]  /*9810*/  @!P1 BRA `(.L_x_2418) ;  /* 0xfffffffc00f09947 */ /* 0x002fea000383ffff */
[----:B------:R-:W-:Y:S05]  /*9820*/  BRA `(.L_x_2417) ;  /* 0xffffff8800447947 */ /* 0x000fea000383ffff */
.L_x_2487:
[----:B-1----:R1:W2:Y:S02]  /*9830*/  SYNCS.PHASECHK.TRANS64.TRYWAIT P0, [R16+URZ+0x30820], R3 ;  /* 0x03082003100075a7 */ /* 0x0022a4000800017f */
[----:B--2---:R-:W-:Y:S05]  /*9840*/  @!P0 NANOSLEEP.SYNCS 0x989680 ;  /* 0x009896800000895d */ /* 0x004fea0003900000 */
[----:B------:R-:W2:Y:S02]  /*9850*/  @!P0 SYNCS.PHASECHK.TRANS64 P0, [R16+URZ+0x30820], R3 ;  /* 0x03082003100085a7 */ /* 0x000ea4000800007f */
[----:B--2---:R-:W-:Y:S05]  /*9860*/  @!P0 BRA `(.L_x_2487) ;  /* 0xfffffffc00f08947 */ /* 0x004fea000383ffff */
[----:B------:R-:W-:Y:S05]  /*9870*/  BRA `(.L_x_2515) ;  /* 0xffffffe000587947 */ /* 0x000fea000383ffff */
.L_x_2491:
[----:B-1----:R1:W3:Y:S02]  /*9880*/  SYNCS.PHASECHK.TRANS64.TRYWAIT P1, [R16+URZ+0x30840], R21 ;  /* 0x03084015100075a7 */ /* 0x0022e4000802017f */
[----:B---3--:R-:W-:Y:S05]  /*9890*/  @!P1 NANOSLEEP.SYNCS 0x989680 ;  /* 0x009896800000995d */ /* 0x008fea0003900000 */
[----:B------:R-:W3:Y:S02]  /*98a0*/  @!P1 SYNCS.PHASECHK.TRANS64 P1, [R16+URZ+0x30840], R21 ;  /* 0x03084015100095a7 */ /* 0x000ee4000802007f */
[----:B---3--:R-:W-:Y:S05]  /*98b0*/  @!P1 BRA `(.L_x_2491) ;  /* 0xfffffffc00f09947 */ /* 0x008fea000383ffff */
[----:B------:R-:W-:Y:S05]  /*98c0*/  BRA `(.L_x_2516) ;  /* 0xffffffe800107947 */ /* 0x000fea000383ffff */
.L_x_2493:
[----:B--2---:R2:W3:Y:S02]  /*98d0*/  SYNCS.PHASECHK.TRANS64.TRYWAIT P1, [R16+URZ+0x30828], R21 ;  /* 0x03082815100075a7 */ /* 0x0044e4000802017f */
[----:B---3--:R-:W-:Y:S05]  /*98e0*/  @!P1 NANOSLEEP.SYNCS 0x989680 ;  /* 0x009896800000995d */ /* 0x008fea0003900000 */
[----:B------:R-:W3:Y:S02]  /*98f0*/  @!P1 SYNCS.PHASECHK.TRANS64 P1, [R16+URZ+0x30828], R21 ;  /* 0x03082815100095a7 */ /* 0x000ee4000802007f */
[----:B---3--:R-:W-:Y:S05]  /*9900*/  @!P1 BRA `(.L_x_2493) ;  /* 0xfffffffc00f09947 */ /* 0x008fea000383ffff */
[----:B------:R-:W-:Y:S05]  /*9910*/  BRA `(.L_x_2517) ;  /* 0xffffffe800a47947 */ /* 0x000fea000383ffff */
.L_x_2495:
[----:B---3--:R3:W4:Y:S02]  /*9920*/  SYNCS.PHASECHK.TRANS64.TRYWAIT P1, [R16+URZ+0x30848], R21 ;  /* 0x03084815100075a7 */ /* 0x008724000802017f */
[----:B----4-:R-:W-:Y:S05]  /*9930*/  @!P1 NANOSLEEP.SYNCS 0x989680 ;  /* 0x009896800000995d */ /* 0x010fea0003900000 */
[----:B------:R-:W4:Y:S02]  /*9940*/  @!P1 SYNCS.PHASECHK.TRANS64 P1, [R16+URZ+0x30848], R21 ;  /* 0x03084815100095a7 */ /* 0x000f24000802007f */
[----:B----4-:R-:W-:Y:S05]  /*9950*/  @!P1 BRA `(.L_x_2495) ;  /* 0xfffffffc00f09947 */ /* 0x010fea000383ffff */
[----:B------:R-:W-:Y:S05]  /*9960*/  BRA `(.L_x_2518) ;  /* 0xffffffec00387947 */ /* 0x000fea000383ffff */
.L_x_2497:
[----:B------:R-:W-:-:S07]  /*9970*/  SHF.L.U32 R5, R11, 0x1f, RZ ;  /* 0x0000001f0b057819 */ /* 0x000fce00000006ff */
.L_x_2519:
[----:B------:R1:W1:Y:S02]  /*9980*/  SYNCS.PHASECHK.TRANS64.TRYWAIT P1, [R16+URZ+0x30820], R5 ;  /* 0x03082005100075a7 */ /* 0x000264000802017f */
[----:B-1----:R-:W-:Y:S05]  /*9990*/  @!P1 NANOSLEEP.SYNCS 0x989680 ;  /* 0x009896800000995d */ /* 0x002fea0003900000 */
[----:B------:R-:W1:Y:S02]  /*99a0*/  @!P1 SYNCS.PHASECHK.TRANS64 P1, [R16+URZ+0x30820], R5 ;  /* 0x03082005100095a7 */ /* 0x000e64000802007f */
[----:B-1----:R-:W-:Y:S05]  /*99b0*/  @!P1 BRA `(.L_x_2519) ;  /* 0xfffffffc00f09947 */ /* 0x002fea000383ffff */
[----:B------:R-:W-:Y:S05]  /*99c0*/  BRA `(.L_x_2520) ;  /* 0xffffffec00b47947 */ /* 0x000fea000383ffff */
.L_x_2500:
[----:B-1----:R1:W2:Y:S02]  /*99d0*/  SYNCS.PHASECHK.TRANS64.TRYWAIT P1, [R16+URZ+0x30840], R13 ;  /* 0x0308400d100075a7 */ /* 0x0022a4000802017f */
[----:B--2---:R-:W-:Y:S05]  /*99e0*/  @!P1 NANOSLEEP.SYNCS 0x989680 ;  /* 0x009896800000995d */ /* 0x004fea0003900000 */
[----:B------:R-:W2:Y:S02]  /*99f0*/  @!P1 SYNCS.PHASECHK.TRANS64 P1, [R16+URZ+0x30840], R13 ;  /* 0x0308400d100095a7 */ /* 0x000ea4000802007f */
[----:B--2---:R-:W-:Y:S05]  /*9a00*/  @!P1 BRA `(.L_x_2500) ;  /* 0xfffffffc00f09947 */ /* 0x004fea000383ffff */
[----:B------:R-:W-:Y:S05]  /*9a10*/  BRA `(.L_x_2521) ;  /* 0xfffffff0006c7947 */ /* 0x000fea000383ffff */
.L_x_2502:
[----:B--2---:R2:W1:Y:S02]  /*9a20*/  SYNCS.PHASECHK.TRANS64.TRYWAIT P1, [R16+URZ+0x30828], R13 ;  /* 0x0308280d100075a7 */ /* 0x004464000802017f */
[----:B-1----:R-:W-:Y:S05]  /*9a30*/  @!P1 NANOSLEEP.SYNCS 0x989680 ;  /* 0x009896800000995d */ /* 0x002fea0003900000 */
[----:B------:R-:W1:Y:S02]  /*9a40*/  @!P1 SYNCS.PHASECHK.TRANS64 P1, [R16+URZ+0x30828], R13 ;  /* 0x0308280d100095a7 */ /* 0x000e64000802007f */
[----:B-1----:R-:W-:Y:S05]  /*9a50*/  @!P1 BRA `(.L_x_2502) ;  /* 0xfffffffc00f09947 */ /* 0x002fea000383ffff */
[----:B------:R-:W-:Y:S05]  /*9a60*/  BRA `(.L_x_2522) ;  /* 0xfffffff000f47947 */ /* 0x000fea000383ffff */
.L_x_2504:
[----:B------:R1:W1:Y:S02]  /*9a70*/  SYNCS.PHASECHK.TRANS64.TRYWAIT P0, [R3+URZ+0x30840], R0 ;  /* 0x03084000030075a7 */ /* 0x000264000800017f */
[----:B-1----:R-:W-:Y:S05]  /*9a80*/  @!P0 NANOSLEEP.SYNCS 0x989680 ;  /* 0x009896800000895d */ /* 0x002fea0003900000 */
[----:B------:R-:W1:Y:S02]  /*9a90*/  @!P0 SYNCS.PHASECHK.TRANS64 P0, [R3+URZ+0x30840], R0 ;  /* 0x03084000030085a7 */ /* 0x000e64000800007f */
[----:B-1----:R-:W-:Y:S05]  /*9aa0*/  @!P0 BRA `(.L_x_2504) ;  /* 0xfffffffc00f08947 */ /* 0x002fea000383ffff */
[----:B------:R-:W-:Y:S05]  /*9ab0*/  BRA `(.L_x_2523) ;  /* 0xfffffff400a87947 */ /* 0x000fea000383ffff */
.L_x_2506:
[----:B------:R-:W-:Y:S01]  /*9ac0*/  BSSY B0, `(.L_x_2524) ;  /* 0x0000006000007945 */ /* 0x000fe20003800000 */
[----:B------:R-:W-:-:S07]  /*9ad0*/  IMAD.MOV.U32 R15, RZ, RZ, -0x1 ;  /* 0xffffffffff0f7424 */ /* 0x000fce00078e00ff */
[----:B------:R-:W-:Y:S05]  /*9ae0*/  WARPSYNC.COLLECTIVE R15, `(.L_x_2525) ;  /* 0x000000000f0c7348 */ /* 0x000fea0003c00000 */
[----:B------:R-:W-:Y:S02]  /*9af0*/  ELECT P6, UR62, PT ;  /* 0x00000000003e782f */ /* 0x000fe400038c0000 */
[----:B------:R-:W-:Y:S01]  /*9b00*/  MOV R14, UR62 ;  /* 0x0000003e000e7c02 */ /* 0x000fe20008000f00 */
[----:B------:R-:W-:Y:S10]  /*9b10*/  ENDCOLLECTIVE ;  /* 0x000000000000791b */ /* 0x000ff40003800000 */
.L_x_2525:
[----:B------:R-:W-:Y:S05]  /*9b20*/  BSYNC B0 ;  /* 0x0000000000007941 */ /* 0x000fea0003800000 */
.L_x_2524:
[----:B------:R-:W-:Y:S05]  /*9b30*/  BRA `(.L_x_2526) ;  /* 0xfffffff800547947 */ /* 0x000fea000383ffff */
.L_x_2508:
[----:B-1----:R1:W2:Y:S02]  /*9b40*/  SYNCS.PHASECHK.TRANS64.TRYWAIT P0, [R6+URZ], R5 ;  /* 0x00000005060075a7 */ /* 0x0022a4000800017f */
[----:B--2---:R-:W-:Y:S05]  /*9b50*/  @!P0 NANOSLEEP.SYNCS 0x989680 ;  /* 0x009896800000895d */ /* 0x004fea0003900000 */
[----:B------:R-:W2:Y:S02]  /*9b60*/  @!P0 SYNCS.PHASECHK.TRANS64 P0, [R6+URZ], R5 ;  /* 0x00000005060085a7 */ /* 0x000ea4000800007f */
[----:B--2---:R-:W-:Y:S05]  /*9b70*/  @!P0 BRA `(.L_x_2508) ;  /* 0xfffffffc00f08947 */ /* 0x004fea000383ffff */
[----:B------:R-:W-:Y:S05]  /*9b80*/  BRA `(.L_x_2527) ;  /* 0xfffffff800947947 */ /* 0x000fea000383ffff */
.L_x_2509:
[----:B--2---:R2:W3:Y:S02]  /*9b90*/  SYNCS.PHASECHK.TRANS64.TRYWAIT P0, [R3+URZ], R2 ;  /* 0x00000002030075a7 */ /* 0x0044e4000800017f */
[----:B---3--:R-:W-:Y:S05]  /*9ba0*/  @!P0 NANOSLEEP.SYNCS 0x989680 ;  /* 0x009896800000895d */ /* 0x008fea0003900000 */
[----:B------:R-:W3:Y:S02]  /*9bb0*/  @!P0 SYNCS.PHASECHK.TRANS64 P0, [R3+URZ], R2 ;  /* 0x00000002030085a7 */ /* 0x000ee4000800007f */
[----:B---3--:R-:W-:Y:S05]  /*9bc0*/  @!P0 BRA `(.L_x_2509) ;  /* 0xfffffffc00f08947 */ /* 0x008fea000383ffff */
[----:B------:R-:W-:Y:S05]  /*9bd0*/  BRA `(.L_x_2528) ;  /* 0xfffffff800887947 */ /* 0x000fea000383ffff */
.L_x_2511:
[----:B--2---:R2:W3:Y:S02]  /*9be0*/  SYNCS.PHASECHK.TRANS64.TRYWAIT P0, [R0+URZ], R5 ;  /* 0x00000005000075a7 */ /* 0x0044e4000800017f */
[----:B---3--:R-:W-:Y:S05]  /*9bf0*/  @!P0 NANOSLEEP.SYNCS 0x989680 ;  /* 0x009896800000895d */ /* 0x008fea0003900000 */
[----:B------:R-:W3:Y:S02]  /*9c00*/  @!P0 SYNCS.PHASECHK.TRANS64 P0, [R0+URZ], R5 ;  /* 0x00000005000085a7 */ /* 0x000ee4000800007f */
[----:B---3--:R-:W-:Y:S05]  /*9c10*/  @!P0 BRA `(.L_x_2511) ;  /* 0xfffffffc00f08947 */ /* 0x008fea000383ffff */
[----:B------:R-:W-:Y:S05]  /*9c20*/  BRA `(.L_x_2529) ;  /* 0xfffffff8008c7947 */ /* 0x000fea000383ffff */
.L_x_2530:
        /* <DEDUP_REMOVED lines=13> */
.L_x_3701:


//--------------------- .text._ZN7cutlass13device_kernelIN5flash11enable_sm90INS1_16FlashAttnBwdSm90INS1_25CollectiveMainloopBwdSm90ILi2ELi2ELi2EN4cute5tupleIJNS5_1CILi1EEES8_S8_EEENS6_IJNS7_ILi64EEENS7_ILi128EEESB_EEENS_10bfloat16_tEfNS_4arch4Sm90ELb1ELb0ELb0ELb0ELb1ELb1ELb0ELb0ELi2ELi1ELi2ELi1ELb0EEENS1_21CollectiveEpilogueBwdISC_SD_SF_Li256ELb0ELb0ELi1EEENS1_25SingleTileBwdLPTSchedulerILb0ELi128ELb1EEEEEEEEEvNT_6ParamsE --------------------------
	.section	.text._ZN7cutlass13device_kernelIN5flash11enable_sm90INS1_16FlashAttnBwdSm90INS1_25CollectiveMainloopBwdSm90ILi2ELi2ELi2EN4cute5tupleIJNS5_1CILi1EEES8_S8_EEENS6_IJNS7_ILi64EEENS7_ILi128EEESB_EEENS_10bfloat16_tEfNS_4arch4Sm90ELb1ELb0ELb0ELb0ELb1ELb1ELb0ELb0ELi2ELi1ELi2ELi1ELb0EEENS1_21CollectiveEpilogueBwdISC_SD_SF_Li256ELb0ELb0ELi1EEENS1_25SingleTileBwdLPTSchedulerILb0ELi128ELb1EEEEEEEEEvNT_6ParamsE,"ax",@progbits
	.align	128
.text._ZN7cutlass13device_kernelIN5flash11enable_sm90INS1_16FlashAttnBwdSm90INS1_25CollectiveMainloopBwdSm90ILi2ELi2ELi2EN4cute5tupleIJNS5_1CILi1EEES8_S8_EEENS6_IJNS7_ILi64EEENS7_ILi128EEESB_EEENS_10bfloat16_tEfNS_4arch4Sm90ELb1ELb0ELb0ELb0ELb1ELb1ELb0ELb0ELi2ELi1ELi2ELi1ELb0EEENS1_21CollectiveEpilogueBwdISC_SD_SF_Li256ELb0ELb0ELi1EEENS1_25SingleTileBwdLPTSchedulerILb0ELi128ELb1EEEEEEEEEvNT_6ParamsE:
        .type           _ZN7cutlass13device_kernelIN5flash11enable_sm90INS1_16FlashAttnBwdSm90INS1_25CollectiveMainloopBwdSm90ILi2ELi2ELi2EN4cute5tupleIJNS5_1CILi1EEES8_S8_EEENS6_IJNS7_ILi64EEENS7_ILi128EEESB_EEENS_10bfloat16_tEfNS_4arch4Sm90ELb1ELb0ELb0ELb0ELb1ELb1ELb0ELb0ELi2ELi1ELi2ELi1ELb0EEENS1_21CollectiveEpilogueBwdISC_SD_SF_Li256ELb0ELb0ELi1EEENS1_25SingleTileBwdLPTSchedulerILb0ELi128ELb1EEEEEEEEEvNT_6ParamsE,@function
        .size           _ZN7cutlass13device_kernelIN5flash11enable_sm90INS1_16FlashAttnBwdSm90INS1_25CollectiveMainloopBwdSm90ILi2ELi2ELi2EN4cute5tupleIJNS5_1CILi1EEES8_S8_EEENS6_IJNS7_ILi64EEENS7_ILi128EEESB_EEENS_10bfloat16_tEfNS_4arch4Sm90ELb1ELb0ELb0ELb0ELb1ELb1ELb0ELb0ELi2ELi1ELi2ELi1ELb0EEENS1_21CollectiveEpilogueBwdISC_SD_SF_Li256ELb0ELb0ELi1EEENS1_25SingleTileBwdLPTSchedulerILb0ELi128ELb1EEEEEEEEEvNT_6ParamsE,(.L_x_3702 - _ZN7cutlass13device_kernelIN5flash11enable_sm90INS1_16FlashAttnBwdSm90INS1_25CollectiveMainloopBwdSm90ILi2ELi2ELi2EN4cute5tupleIJNS5_1CILi1EEES8_S8_EEENS6_IJNS7_ILi64EEENS7_ILi128EEESB_EEENS_10bfloat16_tEfNS_4arch4Sm90ELb1ELb0ELb0ELb0ELb1ELb1ELb0ELb0ELi2ELi1ELi2ELi1ELb0EEENS1_21CollectiveEpilogueBwdISC_SD_SF_Li256ELb0ELb0ELi1EEENS1_25SingleTileBwdLPTSchedulerILb0ELi128ELb1EEEEEEEEEvNT_6ParamsE)
        .other          _ZN7cutlass13device_kernelIN5flash11enable_sm90INS1_16FlashAttnBwdSm90INS1_25CollectiveMainloopBwdSm90ILi2ELi2ELi2EN4cute5tupleIJNS5_1CILi1EEES8_S8_EEENS6_IJNS7_ILi64EEENS7_ILi128EEESB_EEENS_10bfloat16_tEfNS_4arch4Sm90ELb1ELb0ELb0ELb0ELb1ELb1ELb0ELb0ELi2ELi1ELi2ELi1ELb0EEENS1_21CollectiveEpilogueBwdISC_SD_SF_Li256ELb0ELb0ELi1EEENS1_25SingleTileBwdLPTSchedulerILb0ELi128ELb1EEEEEEEEEvNT_6ParamsE,@"STO_CUDA_ENTRY STV_DEFAULT"
_ZN7cutlass13device_kernelIN5flash11enable_sm90INS1_16FlashAttnBwdSm90INS1_25CollectiveMainloopBwdSm90ILi2ELi2ELi2EN4cute5tupleIJNS5_1CILi1EEES8_S8_EEENS6_IJNS7_ILi64EEENS7_ILi128EEESB_EEENS_10bfloat16_tEfNS_4arch4Sm90ELb1ELb0ELb0ELb0ELb1ELb1ELb0ELb0ELi2ELi1ELi2ELi1ELb0EEENS1_21CollectiveEpilogueBwdISC_SD_SF_Li256ELb0ELb0ELi1EEENS1_25SingleTileBwdLPTSchedulerILb0ELi128ELb1EEEEEEEEEvNT_6ParamsE:
        /* <DEDUP_REMOVED lines=30> */
.L_x_2532:
[----:B------:R-:W-:Y:S05]  /*01e0*/  BSYNC B0 ;  /* 0x0000000000007941 */ /* 0x000fea0003800000 */
.L_x_2531:
        /* <DEDUP_REMOVED lines=37> */
.L_x_2533:
        /* <DEDUP_REMOVED lines=22> */
.L_x_2534:
[----:B------:R-:W-:Y:S01]  /*05a0*/  PLOP3.LUT P0, PT, PT, PT, UP0, 0x80, 0x0 ;  /* 0x000000000000781c */ /* 0x000fe20003f0f008 */
[----:B------:R-:W-:Y:S01]  /*05b0*/  NOP ;  /* 0x0000000000007918 */ /* 0x000fe20000000000 */
[----:B------:R-:W-:Y:S01]  /*05c0*/  ULDC.64 UR46, c[0x0][0x208] ;  /* 0x00008200002e7ab9 */ /* 0x000fe20000000a00 */
[----:B------:R-:W-:Y:S01]  /*05d0*/  BSSY B6, `(.L_x_2535) ;  /* 0x00009b7000067945 */ /* 0x000fe20003800000 */
[----:B-12-4-:R-:W-:Y:S09]  /*05e0*/  BAR.SYNC.DEFER_BLOCKING 0x0 ;  /* 0x0000000000007b1d */ /* 0x016ff20000010000 */
[----:B------:R-:W-:Y:S05]  /*05f0*/  @!P0 BRA `(.L_x_2536) ;  /* 0x0000005c00f08947 */ /* 0x000fea0003800000 */
.L_x_2537:
        /* <DEDUP_REMOVED lines=32> */
.L_x_2538:
[----:B------:R-:W-:Y:S01]  /*0800*/  ULDC UR7, c[0x0][0xb44] ;  /* 0x0002d10000077ab9 */ /* 0x000fe20000000800 */
[----:B------:R-:W-:Y:S01]  /*0810*/  UMOV UR36, UR10 ;  /* 0x0000000a00247c82 */ /* 0x000fe20008000000 */
[----:B------:R-:W-:-:S11]  /*0820*/  UISETP.NE.AND UP0, UPT, UR7, 0x1, UPT ;  /* 0x000000010700788c */ /* 0x000fd6000bf05270 */
[----:B------:R-:W-:Y:S02]  /*0830*/  @UP0 ULDC.64 UR8, c[0x0][0xb48] ;  /* 0x0002d20000080ab9 */ /* 0x000fe40000000a00 */
[----:B------:R-:W-:-:S04]  /*0840*/  UIMAD.WIDE.U32 UR4, UR10, UR8, URZ ;  /* 0x000000080a0472a5 */ /* 0x000fc8000f8e003f */
[----:B------:R-:W-:-:S04]  /*0850*/  @UP0 USHF.R.U32.HI UR36, URZ, UR9, UR5 ;  /* 0x000000093f240299 */ /* 0x000fc80008011605 */
[----:B------:R-:W-:-:S12]  /*0860*/  UIMAD UR4, UR36, UR7, URZ ;  /* 0x00000007240472a4 */ /* 0x000fd8000f8e023f */
.L_x_2539:
[----:B------:R-:W-:Y:S01]  /*0870*/  ULDC UR43, c[0x0][0xb38] ;  /* 0x0002ce00002b7ab9 */ /* 0x000fe20000000800 */
[----:B------:R-:W-:Y:S02]  /*0880*/  UIADD3 UR4, UR10, -UR4, URZ ;  /* 0x800000040a047290 */ /* 0x000fe4000fffe03f */
[----:B------:R-:W-:Y:S01]  /*0890*/  UISETP.NE.AND UP0, UPT, UR43, 0x1, UPT ;  /* 0x000000012b00788c */ /* 0x000fe2000bf05270 */
[----:B------:R-:W-:Y:S01]  /*08a0*/  ULDC UR5, c[0x0][0xb44] ;  /* 0x0002d10000057ab9 */ /* 0x000fe20000000800 */
[----:B------:R-:W-:Y:S02]  /*08b0*/  ULOP3.LUT UR37, URZ, UR36, URZ, 0x33, !UPT ;  /* 0x000000243f257292 */ /* 0x000fe4000f8e333f */
[----:B------:R-:W-:-:S07]  /*08c0*/  UIMAD UR6, UR6, UR5, UR4 ;  /* 0x00000005060672a4 */ /* 0x000fce000f8e0204 */
[----:B------:R-:W-:Y:S01]  /*08d0*/  @UP0 ULDC UR4, c[0x0][0xb3c] ;  /* 0x0002cf0000040ab9 */ /* 0x000fe20000000800 */
[----:B------:R-:W-:Y:S01]  /*08e0*/  @UP0 ULDC UR7, c[0x0][0xb40] ;  /* 0x0002d00000070ab9 */ /* 0x000fe20000000800 */
[----:B------:R-:W-:Y:S02]  /*08f0*/  UIMAD.WIDE.U32 UR4, UR6, UR4, URZ ;  /* 0x00000004060472a5 */ /* 0x000fe4000f8e003f */
[----:B------:R-:W-:Y:S02]  /*0900*/  UMOV UR44, UR6 ;  /* 0x00000006002c7c82 */ /* 0x000fe40008000000 */
[----:B------:R-:W-:-:S03]  /*0910*/  @UP0 USHF.R.U32.HI UR44, URZ, UR7, UR5 ;  /* 0x000000073f2c0299 */ /* 0x000fc60008011605 */
[----:B------:R-:W-:Y:S01]  /*0920*/  ULDC UR5, c[0x0][0xb2c] ;  /* 0x0002cb0000057ab9 */ /* 0x000fe20000000800 */
[----:B------:R-:W-:Y:S02]  /*0930*/  UIADD3 UR4, -UR44, URZ, URZ ;  /* 0x0000003f2c047290 */ /* 0x000fe4000fffe13f */
[----:B------:R-:W-:Y:S01]  /*0940*/  ISETP.LE.AND P0, PT, RZ, UR44, PT ;  /* 0x0000002cff007c0c */ /* 0x000fe2000bf03270 */
[----:B------:R-:W-:Y:S02]  /*0950*/  UIADD3 UR37, UR37, UR5, URZ ;  /* 0x0000000525257290 */ /* 0x000fe4000fffe03f */
[----:B------:R-:W-:-:S10]  /*0960*/  UIMAD UR43, UR43, UR4, UR6 ;  /* 0x000000042b2b72a4 */ /* 0x000fd4000f8e0206 */
        /* <DEDUP_REMOVED lines=104> */
.L_x_2543:
        /* <DEDUP_REMOVED lines=15> */
.L_x_2542:
        /* <DEDUP_REMOVED lines=22> */
.L_x_2545:
        /* <DEDUP_REMOVED lines=15> */
.L_x_2544:
        /* <DEDUP_REMOVED lines=8> */
.L_x_2670:
        /* <DEDUP_REMOVED lines=15> */
.L_x_2547:
        /* <DEDUP_REMOVED lines=103> */
.L_x_2559:
[----:B------:R-:W-:Y:S01]  /*1b10*/  ISETP.NE.AND P0, PT, R231, 0x3, PT ;  /* 0x00000003e700780c */ /* 0x000fe20003f05270 */
[----:B------:R-:W-:-:S12]  /*1b20*/  YIELD ;  /* 0x0000000000007946 */ /* 0x000fd80003800000 */
[----:B------:R-:W-:Y:S05]  /*1b30*/  @!P0 BRA `(.L_x_2549) ;  /* 0x0000000000048947 */ /* 0x000fea0003800000 */
[----:B------:R-:W-:Y:S01]  /*1b40*/  BPT.TRAP 0x1 ;  /* 0x000000040000795c */ /* 0x000fe20000300000 */
.L_x_2549:
[----:B------:R-:W-:Y:S01]  /*1b50*/  IMAD R0, R3, 0x8, R228 ;  /* 0x0000000803007824 */ /* 0x000fe200078e02e4 */
[----:B------:R-:W-:-:S04]  /*1b60*/  SHF.L.U32 R9, R4, 0x1f, RZ ;  /* 0x0000001f04097819 */ /* 0x000fc800000006ff */
[----:B------:R2:W3:Y:S01]  /*1b70*/  SYNCS.PHASECHK.TRANS64.TRYWAIT P1, [R0+URZ+0x30810], R9 ;  /* 0x03081009000075a7 */ /* 0x0004e2000802017f */
[----:B------:R-:W-:Y:S05]  /*1b80*/  @!P0 BRA `(.L_x_2550) ;  /* 0x0000000000048947 */ /* 0x000fea0003800000 */
[----:B------:R-:W-:Y:S01]  /*1b90*/  BPT.TRAP 0x1 ;  /* 0x000000040000795c */ /* 0x000fe20000300000 */
.L_x_2550:
[----:B---3--:R-:W-:Y:S05]  /*1ba0*/  @P1 BRA `(.L_x_2551) ;  /* 0x0000000000081947 */ /* 0x008fea0003800000 */
[----:B------:R-:W3:Y:S02]  /*1bb0*/  SYNCS.PHASECHK.TRANS64.TRYWAIT P1, [R0+URZ+0x30810], R9 ;  /* 0x03081009000075a7 */ /* 0x000ee4000802017f */
[----:B---3--:R-:W-:Y:S05]  /*1bc0*/  @!P1 BRA `(.L_x_2552) ;  /* 0x0000008400949947 */ /* 0x008fea0003800000 */
.L_x_2551:
        /* <DEDUP_REMOVED lines=81> */
.L_x_2553:
[----:B------:R1:W1:Y:S01]  /*20e0*/  SYNCS.PHASECHK.TRANS64.TRYWAIT P1, [R0+URZ+0x30830], R9 ;  /* 0x03083009000075a7 */ /* 0x000262000802017f */
[----:B------:R-:W-:Y:S05]  /*20f0*/  @!P0 BRA `(.L_x_2554) ;  /* 0x0000000000048947 */ /* 0x000fea0003800000 */
[----:B------:R-:W-:Y:S01]  /*2100*/  BPT.TRAP 0x1 ;  /* 0x000000040000795c */ /* 0x000fe20000300000 */
.L_x_2554:
[----:B------:R-:W-:-:S05]  /*2110*/  VIADD R6, R228, 0x20000 ;  /* 0x00020000e4067836 */ /* 0x000fca0000000000 */
[----:B------:R-:W-:-:S04]  /*2120*/  SHF.R.U32.HI R6, RZ, 0x4, R6 ;  /* 0x00000004ff067819 */ /* 0x000fc80000011606 */
[----:B------:R-:W-:-:S04]  /*2130*/  LOP3.LUT R225, R6, 0x3fff, RZ, 0xc0, !PT ;  /* 0x00003fff06e17812 */ /* 0x000fc800078ec0ff */
[----:B------:R-:W-:Y:S01]  /*2140*/  LOP3.LUT R6, R225, 0x10000, RZ, 0xfc, !PT ;  /* 0x00010000e1067812 */ /* 0x000fe200078efcff */
[----:B-1----:R-:W-:Y:S06]  /*2150*/  @P1 BRA `(.L_x_2555) ;  /* 0x0000000000081947 */ /* 0x002fec0003800000 */
[----:B------:R-:W1:Y:S02]  /*2160*/  SYNCS.PHASECHK.TRANS64.TRYWAIT P1, [R0+URZ+0x30830], R9 ;  /* 0x03083009000075a7 */ /* 0x000e64000802017f */
[----:B-1----:R-:W-:Y:S05]  /*2170*/  @!P1 BRA `(.L_x_2556) ;  /* 0x00000080003c9947 */ /* 0x002fea0003800000 */
.L_x_2555:
        /* <DEDUP_REMOVED lines=406> */
.L_x_2557:
        /* <DEDUP_REMOVED lines=49> */
.L_x_2558:
        /* <DEDUP_REMOVED lines=78> */
.L_x_2541:
        /* <DEDUP_REMOVED lines=23> */
.L_x_2561:
        /* <DEDUP_REMOVED lines=20> */
.L_x_2562:
        /* <DEDUP_REMOVED lines=18> */
.L_x_2563:
        /* <DEDUP_REMOVED lines=18> */
.L_x_2564:
        /* <DEDUP_REMOVED lines=126> */
[----:B------:R-:W-:Y:S01]  /*4fa0*/  ULOP3.LUT UR4, URZ, UR36, URZ, 0x33, !UPT ;  /* 0x000000243f047292 */ /* 0x000fe2000f8e333f */
[----:B------:R-:W-:Y:S01]  /*4fb0*/  ULDC UR5, c[0x0][0xb2c] ;  /* 0x0002cb0000057ab9 */ /* 0x000fe20000000800 */
[----:B------:R-:W-:Y:S02]  /*4fc0*/  ULDC.64 UR6, c[0x0][0x198] ;  /* 0x0000660000067ab9 */ /* 0x000fe40000000a00 */
[----:B------:R-:W-:Y:S02]  /*4fd0*/  UIADD3 UR5, UR4, UR5, URZ ;  /* 0x0000000504057290 */ /* 0x000fe4000fffe03f */
[----:B------:R-:W-:Y:S02]  /*4fe0*/  UIADD3 UR4, UP0, UR6, 0x770, URZ ;  /* 0x0000077006047890 */ /* 0x000fe4000ff1e03f */
[----:B------:R-:W-:Y:S02]  /*4ff0*/  UIADD3 UR6, UP1, UR6, 0x670, URZ ;  /* 0x0000067006067890 */ /* 0x000fe4000ff3e03f */
[----:B------:R-:W-:-:S02]  /*5000*/  USHF.L.U32 UR42, UR5, 0x7, URZ ;  /* 0x00000007052a7899 */ /* 0x000fc4000800063f */
[----:B------:R-:W-:Y:S02]  /*5010*/  UIADD3 UR40, UR37, 0x8000, URZ ;  /* 0x0000800025287890 */ /* 0x000fe4000fffe03f */
[----:B------:R-:W-:Y:S02]  /*5020*/  UIADD3.X UR5, URZ, UR7, URZ, UP0, !UPT ;  /* 0x000000073f057290 */ /* 0x000fe400087fe43f */
[----:B------:R-:W-:Y:S02]  /*5030*/  UIADD3 UR16, UR37, 0xc000, URZ ;  /* 0x0000c00025107890 */ /* 0x000fe4000fffe03f */
        /* <DEDUP_REMOVED lines=17> */
.L_x_2566:
[----:B------:R-:W-:Y:S05]  /*5150*/  BSYNC B0 ;  /* 0x0000000000007941 */ /* 0x000fea0003800000 */
.L_x_2565:
[----:B------:R-:W-:-:S04]  /*5160*/  DEPBAR.LE SB0, 0x0 ;  /* 0x000080000000791a */ /* 0x000fc80000000000 */
[----:B------:R-:W-:Y:S05]  /*5170*/  BRA `(.L_x_2540) ;  /* 0x0000004c00f07947 */ /* 0x000fea0003800000 */
.L_x_2560:
[----:B------:R-:W1:Y:S01]  /*5180*/  S2R R0, SR_TID.X ;  /* 0x0000000000007919 */ /* 0x000e620000002100 */
[----:B------:R-:W2:Y:S01]  /*5190*/  LDC R2, c[0x0][0xb2c] ;  /* 0x0002cb00ff027b82 */ /* 0x000ea20000000800 */
[----:B------:R-:W-:Y:S01]  /*51a0*/  ULOP3.LUT UR4, URZ, UR36, URZ, 0x33, !UPT ;  /* 0x000000243f047292 */ /* 0x000fe2000f8e333f */
[----:B------:R-:W-:Y:S01]  /*51b0*/  BSSY B0, `(.L_x_2567) ;  /* 0x0000032000007945 */ /* 0x000fe20003800000 */
[----:B------:R-:W-:Y:S02]  /*51c0*/  USHF.R.S32.HI UR6, URZ, 0x1f, UR43 ;  /* 0x0000001f3f067899 */ /* 0x000fe4000801142b */
[----:B------:R-:W-:-:S03]  /*51d0*/  USHF.R.S32.HI UR7, URZ, 0x1f, UR44 ;  /* 0x0000001f3f077899 */ /* 0x000fc6000801142c */
[----:B------:R-:W3:Y:S08]  /*51e0*/  LDC.64 R4, c[0x0][0x820] ;  /* 0x00020800ff047b82 */ /* 0x000ef00000000a00 */
[----:B------:R-:W4:Y:S08]  /*51f0*/  LDC.64 R18, c[0x0][0x808] ;  /* 0x00020200ff127b82 */ /* 0x000f300000000a00 */
[----:B------:R-:W5:Y:S01]  /*5200*/  LDC.64 R10, c[0x0][0x828] ;  /* 0x00020a00ff0a7b82 */ /* 0x000f620000000a00 */
[----:B--2---:R-:W-:-:S02]  /*5210*/  VIADD R9, R2, UR4 ;  /* 0x0000000402097c36 */ /* 0x004fc40008000000 */
[----:B-1----:R-:W-:-:S05]  /*5220*/  VIADD R3, R0, 0xffffff80 ;  /* 0xffffff8000037836 */ /* 0x002fca0000000000 */
[----:B------:R-:W1:Y:S01]  /*5230*/  LDC.64 R20, c[0x0][0x850] ;  /* 0x00021400ff147b82 */ /* 0x000e620000000a00 */
[----:B------:R-:W-:-:S04]  /*5240*/  SHF.R.S32.HI R0, RZ, 0x1f, R3 ;  /* 0x0000001fff007819 */ /* 0x000fc80000011403 */
[----:B------:R-:W-:Y:S01]  /*5250*/  LEA.HI R8, R0, R3, RZ, 0x4 ;  /* 0x0000000300087211 */ /* 0x000fe200078f20ff */
[----:B----4-:R-:W-:Y:S02]  /*5260*/  IMAD R25, R9, -0x80, R18 ;  /* 0xffffff8009197824 */ /* 0x010fe400078e0212 */
[----:B------:R-:W2:Y:S01]  /*5270*/  LDC.64 R22, c[0x0][0x858] ;  /* 0x00021600ff167b82 */ /* 0x000ea20000000a00 */
[----:B------:R-:W-:-:S05]  /*5280*/  LOP3.LUT R0, R8, 0x1ffffff0, RZ, 0xc0, !PT ;  /* 0x1ffffff008007812 */ /* 0x000fca00078ec0ff */
[----:B------:R-:W-:-:S04]  /*5290*/  IMAD.IADD R0, R3, 0x1, -R0 ;  /* 0x0000000103007824 */ /* 0x000fc800078e0a00 */
[----:B------:R-:W-:Y:S02]  /*52a0*/  IMAD.SHL.U32 R6, R0, 0x8, RZ ;  /* 0x0000000800067824 */ /* 0x000fe400078e00ff */
[----:B---3--:R-:W-:-:S03]  /*52b0*/  IMAD R0, R4, UR6, RZ ;  /* 0x0000000604007c24 */ /* 0x008fc6000f8e02ff */
[----:B------:R-:W-:Y:S01]  /*52c0*/  SHF.R.S32.HI R7, RZ, 0x1f, R6 ;  /* 0x0000001fff077819 */ /* 0x000fe20000011406 */
[----:B------:R-:W-:Y:S02]  /*52d0*/  IMAD R5, R5, UR43, R0 ;  /* 0x0000002b05057c24 */ /* 0x000fe4000f8e0200 */
[----:B------:R-:W-:Y:S01]  /*52e0*/  IMAD.WIDE.U32 R2, R4, UR43, R6 ;  /* 0x0000002b04027c25 */ /* 0x000fe2000f8e0006 */
[----:B------:R-:W-:-:S03]  /*52f0*/  SHF.R.S32.HI R4, RZ, 0x4, R8 ;  /* 0x00000004ff047819 */ /* 0x000fc60000011408 */
[----:B------:R-:W-:Y:S01]  /*5300*/  IMAD.IADD R3, R3, 0x1, R5 ;  /* 0x0000000103037824 */ /* 0x000fe200078e0205 */
[C---:B------:R-:W-:Y:S01]  /*5310*/  ISETP.GE.AND P6, PT, R4.reuse, R25, PT ;  /* 0x000000190400720c */ /* 0x040fe20003fc6270 */
[C---:B------:R-:W-:Y:S02]  /*5320*/  VIADD R0, R4.reuse, 0x10 ;  /* 0x0000001004007836 */ /* 0x040fe40000000000 */
[----:B------:R-:W-:Y:S01]  /*5330*/  VIADD R5, R4, 0x30 ;  /* 0x0000003004057836 */ /* 0x000fe20000000000 */
[----:B------:R-:W-:Y:S01]  /*5340*/  ISETP.GE.OR P4, PT, R6, R19, P6 ;  /* 0x000000130600720c */ /* 0x000fe20003786670 */
[----:B------:R-:W-:Y:S01]  /*5350*/  VIADD R8, R4, 0x40 ;  /* 0x0000004004087836 */ /* 0x000fe20000000000 */
[-C--:B------:R-:W-:Y:S01]  /*5360*/  ISETP.GE.AND P5, PT, R0, R25.reuse, PT ;  /* 0x000000190000720c */ /* 0x080fe20003fa6270 */
[----:B------:R-:W-:Y:S01]  /*5370*/  VIADD R0, R4, 0x20 ;  /* 0x0000002004007836 */ /* 0x000fe20000000000 */
[----:B------:R-:W-:Y:S01]  /*5380*/  ISETP.GE.AND P1, PT, R5, R25, PT ;  /* 0x000000190500720c */ /* 0x000fe20003f26270 */
[----:B-----5:R-:W-:Y:S01]  /*5390*/  IMAD.WIDE.U32 R14, R10, UR44, R2 ;  /* 0x0000002c0a0e7c25 */ /* 0x020fe2000f8e0002 */
[----:B------:R-:W-:-:S02]  /*53a0*/  SHF.R.S32.HI R5, RZ, 0x1f, R4 ;  /* 0x0000001fff057819 */ /* 0x000fc40000011404 */
[-C--:B------:R-:W-:Y:S01]  /*53b0*/  ISETP.GE.AND P0, PT, R0, R25.reuse, PT ;  /* 0x000000190000720c */ /* 0x080fe20003f06270 */
[----:B------:R-:W-:Y:S01]  /*53c0*/  IMAD R0, R10, UR7, RZ ;  /* 0x000000070a007c24 */ /* 0x000fe2000f8e02ff */
[----:B------:R-:W-:Y:S01]  /*53d0*/  ISETP.GE.AND P2, PT, R8, R25, PT ;  /* 0x000000190800720c */ /* 0x000fe20003f46270 */
[----:B------:R-:W-:Y:S01]  /*53e0*/  IMAD.WIDE R2, R9, 0x80, R4 ;  /* 0x0000008009027825 */ /* 0x000fe200078e0204 */
[----:B------:R-:W-:-:S03]  /*53f0*/  ISETP.GE.OR P3, PT, R6, R19, P5 ;  /* 0x000000130600720c */ /* 0x000fc60002f66670 */
[----:B------:R-:W-:-:S04]  /*5400*/  IMAD R11, R11, UR44, R0 ;  /* 0x0000002c0b0b7c24 */ /* 0x000fc8000f8e0200 */
[----:B------:R-:W-:Y:S01]  /*5410*/  IMAD.IADD R11, R15, 0x1, R11 ;  /* 0x000000010f0b7824 */ /* 0x000fe200078e020b */
[----:B-1----:R-:W-:Y:S06]  /*5420*/  @P4 BRA `(.L_x_2568) ;  /* 0x0000000000284947 */ /* 0x002fec0003800000 */
        /* <DEDUP_REMOVED lines=10> */
.L_x_2568:
[----:B------:R-:W-:Y:S05]  /*54d0*/  BSYNC B0 ;  /* 0x0000000000007941 */ /* 0x000fea0003800000 */
.L_x_2567:
        /* <DEDUP_REMOVED lines=16> */
.L_x_2570:
[----:B------:R-:W-:Y:S05]  /*55e0*/  BSYNC B0 ;  /* 0x0000000000007941 */ /* 0x000fea0003800000 */
.L_x_2569:
[----:B------:R-:W-:Y:S01]  /*55f0*/  BSSY B0, `(.L_x_2571) ;  /* 0x0000010000007945 */ /* 0x000fe20003800000 */
[----:B------:R-:W-:-:S03]  /*5600*/  ISETP.GE.OR P3, PT, R6, R19, P1 ;  /* 0x000000130600720c */ /* 0x000fc60000f66670 */
[----:B------:R-:W-:Y:S10]  /*5610*/  @P4 BRA `(.L_x_2572) ;  /* 0x0000000000344947 */ /* 0x000ff40003800000 */
[----:B-1-3--:R-:W-:Y:S01]  /*5620*/  IADD3 R13, P4, R2, 0x20, RZ ;  /* 0x00000020020d7810 */ /* 0x00afe20007f9e0ff */
        /* <DEDUP_REMOVED lines=12> */
.L_x_2572:
[----:B------:R-:W-:Y:S05]  /*56f0*/  BSYNC B0 ;  /* 0x0000000000007941 */ /* 0x000fea0003800000 */
.L_x_2571:
[----:B------:R-:W-:Y:S01]  /*5700*/  BSSY B0, `(.L_x_2573) ;  /* 0x0000011000007945 */ /* 0x000fe20003800000 */
[----:B------:R-:W-:Y:S01]  /*5710*/  ISETP.GE.OR P4, PT, R6, R19, P2 ;  /* 0x000000130600720c */ /* 0x000fe20001786670 */
[----:B------:R-:W-:Y:S02]  /*5720*/  VIADD R0, R4, 0x50 ;  /* 0x0000005004007836 */ /* 0x000fe40000000000 */
[----:B------:R-:W-:Y:S10]  /*5730*/  @P3 BRA `(.L_x_2574) ;  /* 0x0000000000343947 */ /* 0x000ff40003800000 */
[----:B-1-34-:R-:W-:Y:S01]  /*5740*/  IADD3 R13, P3, R2, 0x30, RZ ;  /* 0x00000030020d7810 */ /* 0x01afe20007f7e0ff */
        /* <DEDUP_REMOVED lines=12> */
.L_x_2574:
[----:B------:R-:W-:Y:S05]  /*5810*/  BSYNC B0 ;  /* 0x0000000000007941 */ /* 0x000fea0003800000 */
.L_x_2573:
[----:B------:R-:W-:Y:S01]  /*5820*/  BSSY B0, `(.L_x_2575) ;  /* 0x0000010000007945 */ /* 0x000fe20003800000 */
[----:B------:R-:W-:-:S03]  /*5830*/  ISETP.GE.AND P3, PT, R0, R25, PT ;  /* 0x000000190000720c */ /* 0x000fc60003f66270 */
[----:B------:R-:W-:Y:S10]  /*5840*/  @P4 BRA `(.L_x_2576) ;  /* 0x0000000000344947 */ /* 0x000ff40003800000 */
[----:B-1-34-:R-:W-:Y:S01]  /*5850*/  IADD3 R13, P4, R2, 0x40, RZ ;  /* 0x00000040020d7810 */ /* 0x01afe20007f9e0ff */
        /* <DEDUP_REMOVED lines=12> */
.L_x_2576:
[----:B------:R-:W-:Y:S05]  /*5920*/  BSYNC B0 ;  /* 0x0000000000007941 */ /* 0x000fea0003800000 */
.L_x_2575:
[----:B------:R-:W-:Y:S01]  /*5930*/  ISETP.GE.OR P4, PT, R6, R19, P3 ;  /* 0x000000130600720c */ /* 0x000fe20001f86670 */
[----:B------:R-:W-:Y:S01]  /*5940*/  BSSY B0, `(.L_x_2577) ;  /* 0x0000011000007945 */ /* 0x000fe20003800000 */
[----:B------:R-:W-:Y:S02]  /*5950*/  IMAD R16, R20, UR6, RZ ;  /* 0x0000000614107c24 */ /* 0x000fe4000f8e02ff */
[----:B------:R-:W-:-:S09]  /*5960*/  VIADD R0, R4, 0x60 ;  /* 0x0000006004007836 */ /* 0x000fd20000000000 */
[----:B------:R-:W-:Y:S05]  /*5970*/  @P4 BRA `(.L_x_2578) ;  /* 0x0000000000344947 */ /* 0x000fea0003800000 */
        /* <DEDUP_REMOVED lines=13> */
.L_x_2578:
[----:B------:R-:W-:Y:S05]  /*5a50*/  BSYNC B0 ;  /* 0x0000000000007941 */ /* 0x000fea0003800000 */
.L_x_2577:
        /* <DEDUP_REMOVED lines=31> */
.L_x_2580:
[----:B------:R-:W-:Y:S05]  /*5c50*/  BSYNC B0 ;  /* 0x0000000000007941 */ /* 0x000fea0003800000 */
.L_x_2579:
[----:B------:R-:W-:Y:S01]  /*5c60*/  ISETP.GE.AND P6, PT, R0, R25, PT ;  /* 0x000000190000720c */ /* 0x000fe20003fc6270 */
[----:B--2---:R-:W-:Y:S01]  /*5c70*/  IMAD R0, R22, UR7, RZ ;  /* 0x0000000716007c24 */ /* 0x004fe2000f8e02ff */
        /* <DEDUP_REMOVED lines=20> */
.L_x_2582:
[----:B------:R-:W-:Y:S05]  /*5dc0*/  BSYNC B0 ;  /* 0x0000000000007941 */ /* 0x000fea0003800000 */
.L_x_2581:
        /* <DEDUP_REMOVED lines=14> */
.L_x_2584:
[----:B------:R-:W-:Y:S05]  /*5eb0*/  BSYNC B0 ;  /* 0x0000000000007941 */ /* 0x000fea0003800000 */
.L_x_2583:
        /* <DEDUP_REMOVED lines=16> */
.L_x_2586:
[----:B------:R-:W-:Y:S05]  /*5fc0*/  BSYNC B0 ;  /* 0x0000000000007941 */ /* 0x000fea0003800000 */
.L_x_2585:
        /* <DEDUP_REMOVED lines=15> */
.L_x_2588:
[----:B------:R-:W-:Y:S05]  /*60c0*/  BSYNC B0 ;  /* 0x0000000000007941 */ /* 0x000fea0003800000 */
.L_x_2587:
        /* <DEDUP_REMOVED lines=15> */
.L_x_2590:
[----:B------:R-:W-:Y:S05]  /*61c0*/  BSYNC B0 ;  /* 0x0000000000007941 */ /* 0x000fea0003800000 */
.L_x_2589:
        /* <DEDUP_REMOVED lines=15> */
.L_x_2592:
[----:B------:R-:W-:Y:S05]  /*62c0*/  BSYNC B0 ;  /* 0x0000000000007941 */ /* 0x000fea0003800000 */
.L_x_2591:
        /* <DEDUP_REMOVED lines=15> */
.L_x_2594:
[----:B------:R-:W-:Y:S05]  /*63c0*/  BSYNC B0 ;  /* 0x0000000000007941 */ /* 0x000fea0003800000 */
.L_x_2593:
        /* <DEDUP_REMOVED lines=15> */
.L_x_2596:
[----:B------:R-:W-:Y:S05]  /*64c0*/  BSYNC B0 ;  /* 0x0000000000007941 */ /* 0x000fea0003800000 */
.L_x_2595:
        /* <DEDUP_REMOVED lines=15> */
.L_x_2536:
        /* <DEDUP_REMOVED lines=29> */
.L_x_2598:
[----:B------:R-:W-:Y:S01]  /*6790*/  ULDC UR9, c[0x0][0xb44] ;  /* 0x0002d10000097ab9 */ /* 0x000fe20000000800 */
[----:B------:R-:W-:Y:S01]  /*67a0*/  UMOV UR7, UR8 ;  /* 0x0000000800077c82 */ /* 0x000fe20008000000 */
[----:B------:R-:W-:-:S11]  /*67b0*/  UISETP.NE.AND UP0, UPT, UR9, 0x1, UPT ;  /* 0x000000010900788c */ /* 0x000fd6000bf05270 */
[----:B------:R-:W-:Y:S02]  /*67c0*/  @UP0 ULDC.64 UR10, c[0x0][0xb48] ;  /* 0x0002d200000a0ab9 */ /* 0x000fe40000000a00 */
[----:B------:R-:W-:-:S04]  /*67d0*/  UIMAD.WIDE.U32 UR4, UR8, UR10, URZ ;  /* 0x0000000a080472a5 */ /* 0x000fc8000f8e003f */
[----:B------:R-:W-:-:S04]  /*67e0*/  @UP0 USHF.R.U32.HI UR7, URZ, UR11, UR5 ;  /* 0x0000000b3f070299 */ /* 0x000fc80008011605 */
[----:B------:R-:W-:-:S12]  /*67f0*/  UIMAD UR4, UR7, UR9, URZ ;  /* 0x00000009070472a4 */ /* 0x000fd8000f8e023f */
.L_x_2599:
[----:B------:R-:W-:Y:S01]  /*6800*/  ULDC UR17, c[0x0][0xb38] ;  /* 0x0002ce0000117ab9 */ /* 0x000fe20000000800 */
[----:B------:R-:W-:Y:S02]  /*6810*/  UIADD3 UR4, UR8, -UR4, URZ ;  /* 0x8000000408047290 */ /* 0x000fe4000fffe03f */
[----:B------:R-:W-:Y:S01]  /*6820*/  UISETP.NE.AND UP0, UPT, UR17, 0x1, UPT ;  /* 0x000000011100788c */ /* 0x000fe2000bf05270 */
[----:B------:R-:W-:Y:S01]  /*6830*/  ULDC UR5, c[0x0][0xb44] ;  /* 0x0002d10000057ab9 */ /* 0x000fe20000000800 */
[----:B------:R-:W-:Y:S02]  /*6840*/  ULOP3.LUT UR7, URZ, UR7, URZ, 0x33, !UPT ;  /* 0x000000073f077292 */ /* 0x000fe4000f8e333f */
[----:B------:R-:W-:Y:S01]  /*6850*/  UIMAD UR6, UR6, UR5, UR4 ;  /* 0x00000005060672a4 */ /* 0x000fe2000f8e0204 */
[----:B------:R-:W-:Y:S02]  /*6860*/  ULDC UR18, c[0x0][0xb2c] ;  /* 0x0002cb0000127ab9 */ /* 0x000fe40000000800 */
[----:B------:R-:W-:-:S04]  /*6870*/  UIADD3 UR18, UR7, UR18, URZ ;  /* 0x0000001207127290 */ /* 0x000fc8000fffe03f */
        /* <DEDUP_REMOVED lines=14> */
[----:B------:R-:W-:-:S04]  /*6960*/  UIADD3 UR4, -UR5, UR4, -UR16 ;  /* 0x0000000405047290 */ /* 0x000fc8000fffe910 */
        /* <DEDUP_REMOVED lines=8> */
[----:B------:R-:W-:-:S06]  /*69f0*/  UISETP.GT.AND UP0, UPT, UR5, UR8, UPT ;  /* 0x000000080500728c */ /* 0x000fcc000bf04270 */
[----:B------:R-:W-:-:S13]  /*6a00*/  PLOP3.LUT P0, PT, PT, PT, UP0, 0x80, 0x0 ;  /* 0x000000000000781c */ /* 0x000fda0003f0f008 */
[----:B------:R-:W-:Y:S05]  /*6a10*/  @!P0 BRA `(.L_x_2540) ;  /* 0x0000003400c88947 */ /* 0x000fea0003800000 */
[----:B------:R-:W-:Y:S01]  /*6a20*/  USHF.R.S32.HI UR19, URZ, 0x1f, UR17 ;  /* 0x0000001f3f137899 */ /* 0x000fe20008011411 */
[----:B------:R-:W1:Y:S01]  /*6a30*/  S2R R0, SR_TID.X ;  /* 0x0000000000007919 */ /* 0x000e620000002100 */
[----:B------:R-:W-:Y:S01]  /*6a40*/  ULDC.64 UR12, c[0x0][0x2d8] ;  /* 0x0000b600000c7ab9 */ /* 0x000fe20000000a00 */
[----:B------:R-:W-:Y:S01]  /*6a50*/  USHF.R.S32.HI UR9, URZ, 0x1f, UR10 ;  /* 0x0000001f3f097899 */ /* 0x000fe2000801140a */
[----:B------:R-:W-:Y:S01]  /*6a60*/  LOP3.LUT R8, RZ, UR18, RZ, 0x33, !PT ;  /* 0x00000012ff087c12 */ /* 0x000fe2000f8e33ff */
[----:B------:R-:W-:Y:S02]  /*6a70*/  UIMAD UR4, UR19, UR12, URZ ;  /* 0x0000000c130472a4 */ /* 0x000fe4000f8e023f */
[----:B------:R-:W-:Y:S02]  /*6a80*/  UIMAD.WIDE.U32 UR6, UR17, UR12, URZ ;  /* 0x0000000c110672a5 */ /* 0x000fe4000f8e003f */
[----:B------:R-:W-:Y:S02]  /*6a90*/  UIMAD UR4, UR17, UR13, UR4 ;  /* 0x0000000d110472a4 */ /* 0x000fe4000f8e0204 */
[----:B------:R-:W-:-:S02]  /*6aa0*/  UIADD3 UR11, UR5, -UR8, URZ ;  /* 0x80000008050b7290 */ /* 0x000fc4000fffe03f */
[----:B------:R-:W-:Y:S01]  /*6ab0*/  UIADD3 UR7, UR7, UR4, URZ ;  /* 0x0000000407077290 */ /* 0x000fe2000fffe03f */
[----:B------:R-:W-:Y:S01]  /*6ac0*/  ULDC.64 UR12, c[0x0][0x2e0] ;  /* 0x0000b800000c7ab9 */ /* 0x000fe20000000a00 */
[----:B------:R-:W-:Y:S02]  /*6ad0*/  UIADD3 UR4, UR16, 0x7f, URZ ;  /* 0x0000007f10047890 */ /* 0x000fe4000fffe03f */
[----:B------:R-:W-:Y:S02]  /*6ae0*/  UIMAD UR9, UR9, UR12, URZ ;  /* 0x0000000c090972a4 */ /* 0x000fe4000f8e023f */
[----:B------:R-:W-:Y:S02]  /*6af0*/  UIMAD.WIDE.U32 UR6, UR10, UR12, UR6 ;  /* 0x0000000c0a0672a5 */ /* 0x000fe4000f8e0006 */
[----:B------:R-:W-:Y:S02]  /*6b00*/  UIADD3 UR12, UR16, 0xbf, -UR14 ;  /* 0x000000bf100c7890 */ /* 0x000fe4000fffe80e */
[----:B------:R-:W-:Y:S01]  /*6b10*/  ULOP3.LUT UR14, UR11, 0x1, URZ, 0xc0, !UPT ;  /* 0x000000010b0e7892 */ /* 0x000fe2000f8ec03f */
[----:B------:R-:W-:Y:S01]  /*6b20*/  ULDC UR15, c[0x0][0x288] ;  /* 0x0000a200000f7ab9 */ /* 0x000fe20000000800 */
[----:B------:R-:W-:-:S02]  /*6b30*/  UIMAD UR9, UR10, UR13, UR9 ;  /* 0x0000000d0a0972a4 */ /* 0x000fc4000f8e0209 */
[----:B------:R-:W-:Y:S02]  /*6b40*/  UISETP.NE.U32.AND UP0, UPT, UR14, 0x1, UPT ;  /* 0x000000010e00788c */ /* 0x000fe4000bf05070 */
[----:B------:R-:W-:Y:S02]  /*6b50*/  UIMAD UR10, UR10, UR15, URZ ;  /* 0x0000000f0a0a72a4 */ /* 0x000fe4000f8e023f */
[----:B------:R-:W-:Y:S01]  /*6b60*/  USHF.R.S32.HI UR11, URZ, 0x1f, UR4 ;  /* 0x0000001f3f0b7899 */ /* 0x000fe20008011404 */
[----:B-1----:R-:W-:Y:S01]  /*6b70*/  LOP3.LUT R0, R0, 0x1f, RZ, 0xc0, !PT ;  /* 0x0000001f00007812 */ /* 0x002fe200078ec0ff */
[----:B------:R-:W-:Y:S01]  /*6b80*/  UIADD3 UR13, UP1, UR17, UR10, URZ ;  /* 0x0000000a110d7290 */ /* 0x000fe2000ff3e03f */
[----:B------:R-:W-:Y:S01]  /*6b90*/  PLOP3.LUT P1, PT, PT, PT, UP0, 0x80, 0x0 ;  /* 0x000000000000781c */ /* 0x000fe20003f2f008 */
[----:B------:R-:W-:Y:S01]  /*6ba0*/  ULEA.HI UR11, UR11, UR4, URZ, 0x7 ;  /* 0x000000040b0b7291 */ /* 0x000fe2000f8f383f */
[----:B------:R-:W-:Y:S01]  /*6bb0*/  ULDC UR16, c[0x0][0x760] ;  /* 0x0001d80000107ab9 */ /* 0x000fe20000000800 */
[----:B------:R-:W-:Y:S01]  /*6bc0*/  ELECT P0, URZ, PT ;  /* 0x00000000003f782f */ /* 0x000fe20003800000 */
[----:B------:R-:W-:-:S02]  /*6bd0*/  UIMAD UR14, UR15, UR16, URZ ;  /* 0x000000100f0e72a4 */ /* 0x000fc4000f8e023f */
[----:B------:R-:W-:Y:S02]  /*6be0*/  ULEA.HI.X.SX32 UR15, UR10, UR19, 0x1, UP1 ;  /* 0x000000130a0f7291 */ /* 0x000fe400088f0e3f */
[----:B------:R-:W-:Y:S02]  /*6bf0*/  USHF.R.S32.HI UR16, URZ, 0x7, UR11 ;  /* 0x000000073f107899 */ /* 0x000fe4000801140b */
[----:B------:R-:W-:-:S03]  /*6c00*/  UIADD3 UR25, UR7, UR9, URZ ;  /* 0x0000000907197290 */ /* 0x000fc6000fffe03f */
[----:B------:R-:W-:Y:S09]  /*6c10*/  @P1 BRA `(.L_x_2600) ;  /* 0x0000000400881947 */ /* 0x000ff20003800000 */
        /* <DEDUP_REMOVED lines=11> */
[----:B------:R-:W-:-:S04]  /*6cd0*/  ULEA UR4, UR8, UR12, 0x6 ;  /* 0x0000000c08047291 */ /* 0x000fc8000f8e303f */
[----:B------:R-:W-:-:S04]  /*6ce0*/  USHF.R.S32.HI UR10, URZ, 0x1f, UR4 ;  /* 0x0000001f3f0a7899 */ /* 0x000fc80008011404 */
[----:B------:R-:W-:-:S04]  /*6cf0*/  ULEA.HI UR10, UR10, UR4, URZ, 0x7 ;  /* 0x000000040a0a7291 */ /* 0x000fc8000f8f383f */
[----:B------:R-:W-:-:S04]  /*6d00*/  USHF.R.S32.HI UR10, URZ, 0x7, UR10 ;  /* 0x000000073f0a7899 */ /* 0x000fc8000801140a */
[----:B------:R-:W-:-:S04]  /*6d10*/  UISETP.LT.AND UP0, UPT, UR16, UR10, UPT ;  /* 0x0000000a1000728c */ /* 0x000fc8000bf01270 */
[----:B------:R-:W-:-:S06]  /*6d20*/  USEL UR10, UR16, UR10, UP0 ;  /* 0x0000000a100a7287 */ /* 0x000fcc0008000000 */
[----:B------:R-:W-:-:S07]  /*6d30*/  VIADD R5, R8, UR10 ;  /* 0x0000000a08057c36 */ /* 0x000fce0008000000 */
.L_x_2603:
[----:B------:R-:W2:Y:S04]  /*6d40*/  LDG.E.STRONG.GPU R4, desc[UR46][R2.64] ;  /* 0x0000002e02047981 */ /* 0x000ea8000c1ef900 */
[----:B--2---:R-:W-:Y:S01]  /*6d50*/  CCTL.IVALL ;  /* 0x00000000ff00798f */ /* 0x004fe20002000000 */
[----:B------:R-:W-:Y:S05]  /*6d60*/  YIELD ;  /* 0x0000000000007946 */ /* 0x000fea0003800000 */
[----:B------:R-:W-:-:S13]  /*6d70*/  ISETP.NE.AND P1, PT, R4, R5, PT ;  /* 0x000000050400720c */ /* 0x000fda0003f25270 */
[----:B------:R-:W-:Y:S05]  /*6d80*/  @P1 BRA `(.L_x_2603) ;  /* 0xfffffffc00ec1947 */ /* 0x000fea000383ffff */
.L_x_2602:
[----:B------:R-:W-:Y:S05]  /*6d90*/  BSYNC B0 ;  /* 0x0000000000007941 */ /* 0x000fea0003800000 */
.L_x_2601:
[----:B------:R-:W-:-:S03]  /*6da0*/  UMOV UR4, 0xffffffff ;  /* 0xffffffff00047882 */ /* 0x000fc60000000000 */
[----:B------:R-:W-:Y:S05]  /*6db0*/  BRA.DIV UR4, `(.L_x_2604) ;  /* 0x0000003604407947 */ /* 0x000fea000b800000 */
[----:B------:R-:W-:Y:S01]  /*6dc0*/  NOP ;  /* 0x0000000000007918 */ /* 0x000fe20000000000 */
.L_x_2673:
[----:B------:R-:W-:Y:S01]  /*6dd0*/  IMAD.U32 R9, RZ, RZ, UR8 ;  /* 0x00000008ff097e24 */ /* 0x000fe2000f8e00ff */
[----:B------:R-:W-:Y:S05]  /*6de0*/  WARPSYNC.ALL ;  /* 0x0000000000007948 */ /* 0x000fea0003800000 */
[----:B------:R-:W-:Y:S01]  /*6df0*/  BAR.SYNC.DEFER_BLOCKING 0xd, 0xa0 ;  /* 0x0342800000007b1d */ /* 0x000fe20000010000 */
[----:B------:R-:W-:-:S05]  /*6e00*/  IMAD.SHL.U32 R9, R9, 0x2000, RZ ;  /* 0x0000200009097824 */ /* 0x000fca00078e00ff */
[----:B------:R-:W-:Y:S04]  /*6e10*/  BSSY B0, `(.L_x_2605) ;  /* 0x0000012000007945 */ /* 0x000fe80003800000 */
[----:B------:R-:W-:Y:S05]  /*6e20*/  @!P0 BRA `(.L_x_2606) ;  /* 0x0000000000408947 */ /* 0x000fea0003800000 */
[----:B------:R-:W1:Y:S01]  /*6e30*/  LDC.64 R6, c[0x0][0x2c0] ;  /* 0x0000b000ff067b82 */ /* 0x000e620000000a00 */
[----:B------:R-:W-:Y:S01]  /*6e40*/  IADD3 R5, P1, R9, UR6, RZ ;  /* 0x0000000609057c10 */ /* 0x000fe2000ff3e0ff */
[----:B------:R-:W-:Y:S01]  /*6e50*/  UMOV UR4, 0x400 ;  /* 0x0000040000047882 */ /* 0x000fe20000000000 */
[----:B------:R-:W-:Y:S01]  /*6e60*/  UMOV UR20, 0x0 ;  /* 0x0000000000147882 */ /* 0x000fe20000000000 */
[----:B------:R-:W-:-:S04]  /*6e70*/  UMOV UR21, 0x14f00000 ;  /* 0x14f0000000157882 */ /* 0x000fc80000000000 */
[----:B------:R-:W2:Y:S01]  /*6e80*/  S2UR UR10, SR_CgaCtaId ;  /* 0x00000000000a79c3 */ /* 0x000ea20000008800 */
[----:B-1----:R-:W-:Y:S02]  /*6e90*/  LEA R4, P3, R5, R6, 0x2 ;  /* 0x0000000605047211 */ /* 0x002fe400078610ff */
[----:B------:R-:W-:Y:S02]  /*6ea0*/  LEA.HI.X.SX32 R6, R9, UR25, 0x1, P1 ;  /* 0x0000001909067c11 */ /* 0x000fe400088f0eff */
[----:B------:R-:W-:Y:S02]  /*6eb0*/  R2UR UR18, R4 ;  /* 0x00000000041272ca */ /* 0x000fe400000e0000 */
[----:B------:R-:W-:Y:S01]  /*6ec0*/  LEA.HI.X R5, R5, R7, R6, 0x2, P3 ;  /* 0x0000000705057211 */ /* 0x000fe200018f1406 */
[----:B--2---:R-:W-:-:S03]  /*6ed0*/  ULEA UR4, UR10, UR4, 0x18 ;  /* 0x000000040a047291 */ /* 0x004fc6000f8ec03f */
[----:B------:R-:W-:Y:S01]  /*6ee0*/  R2UR UR19, R5 ;  /* 0x00000000051372ca */ /* 0x000fe200000e0000 */
[----:B------:R-:W-:Y:S01]  /*6ef0*/  UMOV UR10, 0x400 ;  /* 0x00000400000a7882 */ /* 0x000fe20000000000 */
[----:B------:R-:W-:-:S11]  /*6f00*/  UIADD3 UR4, UR4, 0x10000, URZ ;  /* 0x0001000004047890 */ /* 0x000fd6000fffe03f */
[----:B------:R1:W-:Y:S02]  /*6f10*/  UBLKRED.G.S.ADD.F32.RN [UR18], [UR4], UR10, desc[UR20] ;  /* 0x00001412040073bb */ /* 0x0003e400080a140a */
[----:B-1----:R0:W-:Y:S02]  /*6f20*/  UTMACMDFLUSH ;  /* 0x00000000000079b7 */ /* 0x0021e40000000000 */
.L_x_2606:
[----:B------:R-:W-:Y:S05]  /*6f30*/  BSYNC B0 ;  /* 0x0000000000007941 */ /* 0x000fea0003800000 */
.L_x_2605:
        /* <DEDUP_REMOVED lines=20> */
.L_x_2608:
[----:B------:R-:W-:Y:S05]  /*7080*/  BSYNC B0 ;  /* 0x0000000000007941 */ /* 0x000fea0003800000 */
.L_x_2607:
[----:B------:R-:W-:Y:S06]  /*7090*/  BAR.ARV 0xa, 0xa0 ;  /* 0x0282800000007b1d */ /* 0x000fec0000002000 */
[----:B------:R-:W-:Y:S04]  /*70a0*/  BSSY B0, `(.L_x_2609) ;  /* 0x0000003000007945 */ /* 0x000fe80003800000 */
[----:B------:R-:W-:Y:S05]  /*70b0*/  @!P0 BRA `(.L_x_2610) ;  /* 0x0000000000048947 */ /* 0x000fea0003800000 */
[----:B------:R-:W-:-:S04]  /*70c0*/  DEPBAR.LE SB0, 0x0 ;  /* 0x000080000000791a */ /* 0x000fc80000000000 */
.L_x_2610:
[----:B------:R-:W-:Y:S05]  /*70d0*/  BSYNC B0 ;  /* 0x0000000000007941 */ /* 0x000fea0003800000 */
.L_x_2609:
        /* <DEDUP_REMOVED lines=19> */
.L_x_2612:
[----:B------:R-:W-:Y:S05]  /*7210*/  BSYNC B0 ;  /* 0x0000000000007941 */ /* 0x000fea0003800000 */
.L_x_2611:
[----:B------:R-:W-:Y:S01]  /*7220*/  UIADD3 UR17, UR8, 0x1, URZ ;  /* 0x0000000108117890 */ /* 0x000fe2000fffe03f */
[----:B------:R-:W-:Y:S11]  /*7230*/  BRA `(.L_x_2613) ;  /* 0x0000000000047947 */ /* 0x000ff60003800000 */
.L_x_2600:
[----:B------:R-:W-:-:S05]  /*7240*/  UMOV UR17, UR8 ;  /* 0x0000000800117c82 */ /* 0x000fca0008000000 */
.L_x_2613:
[----:B------:R-:W-:-:S04]  /*7250*/  UIADD3 UR4, UR8, 0x1, URZ ;  /* 0x0000000108047890 */ /* 0x000fc8000fffe03f */
[----:B------:R-:W-:-:S06]  /*7260*/  UISETP.NE.AND UP0, UPT, UR5, UR4, UPT ;  /* 0x000000040500728c */ /* 0x000fcc000bf05270 */
[----:B------:R-:W-:-:S13]  /*7270*/  PLOP3.LUT P1, PT, PT, PT, UP0, 0x80, 0x0 ;  /* 0x000000000000781c */ /* 0x000fda0003f2f008 */
[----:B------:R-:W-:Y:S05]  /*7280*/  @!P1 BRA `(.L_x_2540) ;  /* 0x0000002c00ac9947 */ /* 0x000fea0003800000 */
[----:B------:R-:W-:Y:S01]  /*7290*/  ULDC.64 UR10, c[0x0][0x2c0] ;  /* 0x0000b000000a7ab9 */ /* 0x000fe20000000a00 */
[----:B------:R-:W-:Y:S02]  /*72a0*/  UIADD3 UR21, UR9, UR7, URZ ;  /* 0x0000000709157290 */ /* 0x000fe4000fffe03f */
[----:B------:R-:W-:Y:S01]  /*72b0*/  ULEA UR20, UP0, UR6, UR10, 0x2 ;  /* 0x0000000a06147291 */ /* 0x000fe2000f80103f */
[----:B------:R-:W-:Y:S01]  /*72c0*/  UMOV UR22, UR17 ;  /* 0x0000001100167c82 */ /* 0x000fe20008000000 */
[----:B------:R-:W-:Y:S02]  /*72d0*/  UMOV UR4, URZ ;  /* 0x0000003f00047c82 */ /* 0x000fe40008000000 */
[----:B------:R-:W-:Y:S02]  /*72e0*/  ULEA.HI.X UR21, UR6, UR11, UR21, 0x2, UP0 ;  /* 0x0000000b06157291 */ /* 0x000fe400080f1415 */
[----:B------:R-:W-:-:S04]  /*72f0*/  UIADD3 UR20, UP0, UR20, 0x4000, URZ ;  /* 0x0000400014147890 */ /* 0x000fc8000ff1e03f */
[----:B------:R-:W-:-:S12]  /*7300*/  UIADD3.X UR21, URZ, UR21, URZ, UP0, !UPT ;  /* 0x000000153f157290 */ /* 0x000fd800087fe43f */
.L_x_2638:
        /* <DEDUP_REMOVED lines=18> */
.L_x_2616:
[----:B------:R-:W2:Y:S04]  /*7430*/  LDG.E.STRONG.GPU R4, desc[UR46][R2.64] ;  /* 0x0000002e02047981 */ /* 0x000ea8000c1ef900 */
[----:B--2---:R-:W-:Y:S01]  /*7440*/  CCTL.IVALL ;  /* 0x00000000ff00798f */ /* 0x004fe20002000000 */
[----:B------:R-:W-:Y:S05]  /*7450*/  YIELD ;  /* 0x0000000000007946 */ /* 0x000fea0003800000 */
[----:B------:R-:W-:-:S13]  /*7460*/  ISETP.NE.AND P1, PT, R4, R5, PT ;  /* 0x000000050400720c */ /* 0x000fda0003f25270 */
[----:B------:R-:W-:Y:S05]  /*7470*/  @P1 BRA `(.L_x_2616) ;  /* 0xfffffffc00ec1947 */ /* 0x000fea000383ffff */
.L_x_2615:
[----:B------:R-:W-:Y:S05]  /*7480*/  BSYNC B0 ;  /* 0x0000000000007941 */ /* 0x000fea0003800000 */
.L_x_2614:
[----:B------:R-:W-:-:S03]  /*7490*/  UMOV UR18, 0xffffffff ;  /* 0xffffffff00127882 */ /* 0x000fc60000000000 */
[----:B------:R-:W-:Y:S05]  /*74a0*/  BRA.DIV UR18, `(.L_x_2617) ;  /* 0x0000002e12a07947 */ /* 0x000fea000b800000 */
[----:B------:R-:W-:Y:S01]  /*74b0*/  NOP ;  /* 0x0000000000007918 */ /* 0x000fe20000000000 */
.L_x_2676:
        /* <DEDUP_REMOVED lines=19> */
.L_x_2619:
[----:B------:R-:W-:Y:S05]  /*75f0*/  BSYNC B0 ;  /* 0x0000000000007941 */ /* 0x000fea0003800000 */
.L_x_2618:
        /* <DEDUP_REMOVED lines=15> */
.L_x_2621:
[----:B------:R-:W-:Y:S05]  /*76f0*/  BSYNC B0 ;  /* 0x0000000000007941 */ /* 0x000fea0003800000 */
.L_x_2620:
[----:B------:R-:W-:Y:S06]  /*7700*/  BAR.ARV 0xa, 0xa0 ;  /* 0x0282800000007b1d */ /* 0x000fec0000002000 */
[----:B------:R-:W-:Y:S04]  /*7710*/  BSSY B0, `(.L_x_2622) ;  /* 0x0000003000007945 */ /* 0x000fe80003800000 */
[----:B------:R-:W-:Y:S05]  /*7720*/  @!P0 BRA `(.L_x_2623) ;  /* 0x0000000000048947 */ /* 0x000fea0003800000 */
[----:B------:R-:W-:-:S04]  /*7730*/  DEPBAR.LE SB0, 0x0 ;  /* 0x000080000000791a */ /* 0x000fc80000000000 */
.L_x_2623:
[----:B------:R-:W-:Y:S05]  /*7740*/  BSYNC B0 ;  /* 0x0000000000007941 */ /* 0x000fea0003800000 */
.L_x_2622:
        /* <DEDUP_REMOVED lines=19> */
.L_x_2625:
[----:B------:R-:W-:Y:S05]  /*7880*/  BSYNC B0 ;  /* 0x0000000000007941 */ /* 0x000fea0003800000 */
.L_x_2624:
        /* <DEDUP_REMOVED lines=10> */
[----:B------:R-:W-:-:S04]  /*7930*/  UIADD3 UR10, UR10, 0x40, URZ ;  /* 0x000000400a0a7890 */ /* 0x000fc8000fffe03f */
[----:B------:R-:W-:-:S04]  /*7940*/  USHF.R.S32.HI UR11, URZ, 0x1f, UR10 ;  /* 0x0000001f3f0b7899 */ /* 0x000fc8000801140a */
[----:B------:R-:W-:-:S04]  /*7950*/  ULEA.HI UR11, UR11, UR10, URZ, 0x7 ;  /* 0x0000000a0b0b7291 */ /* 0x000fc8000f8f383f */
[----:B------:R-:W-:-:S04]  /*7960*/  USHF.R.S32.HI UR11, URZ, 0x7, UR11 ;  /* 0x000000073f0b7899 */ /* 0x000fc8000801140b */
[----:B------:R-:W-:-:S04]  /*7970*/  UISETP.LT.AND UP0, UPT, UR16, UR11, UPT ;  /* 0x0000000b1000728c */ /* 0x000fc8000bf01270 */
[----:B------:R-:W-:-:S06]  /*7980*/  USEL UR11, UR16, UR11, UP0 ;  /* 0x0000000b100b7287 */ /* 0x000fcc0008000000 */
[----:B------:R-:W-:-:S07]  /*7990*/  VIADD R5, R8, UR11 ;  /* 0x0000000b08057c36 */ /* 0x000fce0008000000 */
.L_x_2628:
[----:B------:R-:W2:Y:S04]  /*79a0*/  LDG.E.STRONG.GPU R4, desc[UR46][R2.64] ;  /* 0x0000002e02047981 */ /* 0x000ea8000c1ef900 */
[----:B--2---:R-:W-:Y:S01]  /*79b0*/  CCTL.IVALL ;  /* 0x00000000ff00798f */ /* 0x004fe20002000000 */
[----:B------:R-:W-:Y:S05]  /*79c0*/  YIELD ;  /* 0x0000000000007946 */ /* 0x000fea0003800000 */
[----:B------:R-:W-:-:S13]  /*79d0*/  ISETP.NE.AND P1, PT, R4, R5, PT ;  /* 0x000000050400720c */ /* 0x000fda0003f25270 */
[----:B------:R-:W-:Y:S05]  /*79e0*/  @P1 BRA `(.L_x_2628) ;  /* 0xfffffffc00ec1947 */ /* 0x000fea000383ffff */
.L_x_2627:
[----:B------:R-:W-:Y:S05]  /*79f0*/  BSYNC B0 ;  /* 0x0000000000007941 */ /* 0x000fea0003800000 */
.L_x_2626:
[----:B------:R-:W-:-:S03]  /*7a00*/  UMOV UR10, 0xffffffff ;  /* 0xffffffff000a7882 */ /* 0x000fc60000000000 */
[----:B------:R-:W-:Y:S05]  /*7a10*/  BRA.DIV UR10, `(.L_x_2629) ;  /* 0x0000002a0a607947 */ /* 0x000fea000b800000 */
[----:B------:R-:W-:Y:S01]  /*7a20*/  NOP ;  /* 0x0000000000007918 */ /* 0x000fe20000000000 */
.L_x_2679:
        /* <DEDUP_REMOVED lines=15> */
.L_x_2631:
[----:B------:R-:W-:Y:S05]  /*7b20*/  BSYNC B0 ;  /* 0x0000000000007941 */ /* 0x000fea0003800000 */
.L_x_2630:
        /* <DEDUP_REMOVED lines=15> */
.L_x_2633:
[----:B------:R-:W-:Y:S05]  /*7c20*/  BSYNC B0 ;  /* 0x0000000000007941 */ /* 0x000fea0003800000 */
.L_x_2632:
[----:B------:R-:W-:Y:S06]  /*7c30*/  BAR.ARV 0xa, 0xa0 ;  /* 0x0282800000007b1d */ /* 0x000fec0000002000 */
[----:B------:R-:W-:Y:S04]  /*7c40*/  BSSY B0, `(.L_x_2634) ;  /* 0x0000003000007945 */ /* 0x000fe80003800000 */
[----:B------:R-:W-:Y:S05]  /*7c50*/  @!P0 BRA `(.L_x_2635) ;  /* 0x0000000000048947 */ /* 0x000fea0003800000 */
[----:B------:R-:W-:-:S04]  /*7c60*/  DEPBAR.LE SB0, 0x0 ;  /* 0x000080000000791a */ /* 0x000fc80000000000 */
.L_x_2635:
[----:B------:R-:W-:Y:S05]  /*7c70*/  BSYNC B0 ;  /* 0x0000000000007941 */ /* 0x000fea0003800000 */
.L_x_2634:
        /* <DEDUP_REMOVED lines=19> */
.L_x_2637:
[----:B------:R-:W-:Y:S05]  /*7db0*/  BSYNC B0 ;  /* 0x0000000000007941 */ /* 0x000fea0003800000 */
.L_x_2636:
[----:B------:R-:W-:Y:S02]  /*7dc0*/  UIADD3 UR17, UR17, 0x2, URZ ;  /* 0x0000000211117890 */ /* 0x000fe4000fffe03f */
[----:B------:R-:W-:Y:S02]  /*7dd0*/  UIADD3 UR4, UR4, 0x4000, URZ ;  /* 0x0000400004047890 */ /* 0x000fe4000fffe03f */
[----:B------:R-:W-:-:S06]  /*7de0*/  UISETP.GE.AND UP0, UPT, UR17, UR5, UPT ;  /* 0x000000051100728c */ /* 0x000fcc000bf06270 */
[----:B------:R-:W-:-:S13]  /*7df0*/  PLOP3.LUT P1, PT, PT, PT, UP0, 0x80, 0x0 ;  /* 0x000000000000781c */ /* 0x000fda0003f2f008 */
[----:B------:R-:W-:Y:S05]  /*7e00*/  @!P1 BRA `(.L_x_2638) ;  /* 0xfffffff400409947 */ /* 0x000fea000383ffff */
[----:B------:R-:W-:Y:S05]  /*7e10*/  BRA `(.L_x_2540) ;  /* 0x0000002000c87947 */ /* 0x000fea0003800000 */
.L_x_2597:
        /* <DEDUP_REMOVED lines=21> */
.L_x_2639:
[----:B------:R-:W-:Y:S01]  /*7f70*/  ULDC UR9, c[0x0][0xb44] ;  /* 0x0002d10000097ab9 */ /* 0x000fe20000000800 */
[----:B------:R-:W-:Y:S01]  /*7f80*/  UMOV UR7, UR8 ;  /* 0x0000000800077c82 */ /* 0x000fe20008000000 */
[----:B------:R-:W-:-:S11]  /*7f90*/  UISETP.NE.AND UP0, UPT, UR9, 0x1, UPT ;  /* 0x000000010900788c */ /* 0x000fd6000bf05270 */
[----:B------:R-:W-:Y:S02]  /*7fa0*/  @UP0 ULDC.64 UR10, c[0x0][0xb48] ;  /* 0x0002d200000a0ab9 */ /* 0x000fe40000000a00 */
[----:B------:R-:W-:-:S04]  /*7fb0*/  UIMAD.WIDE.U32 UR4, UR8, UR10, URZ ;  /* 0x0000000a080472a5 */ /* 0x000fc8000f8e003f */
[----:B------:R-:W-:-:S04]  /*7fc0*/  @UP0 USHF.R.U32.HI UR7, URZ, UR11, UR5 ;  /* 0x0000000b3f070299 */ /* 0x000fc80008011605 */
[----:B------:R-:W-:-:S12]  /*7fd0*/  UIMAD UR4, UR7, UR9, URZ ;  /* 0x00000009070472a4 */ /* 0x000fd8000f8e023f */
.L_x_2640:
        /* <DEDUP_REMOVED lines=16> */
[----:B------:R-:W-:Y:S01]  /*80e0*/  ULOP3.LUT UR7, URZ, UR7, URZ, 0x33, !UPT ;  /* 0x000000073f077292 */ /* 0x000fe2000f8e333f */
[----:B------:R-:W-:Y:S01]  /*80f0*/  ULDC UR4, c[0x0][0xb2c] ;  /* 0x0002cb0000047ab9 */ /* 0x000fe20000000800 */
[----:B------:R-:W-:Y:S02]  /*8100*/  ULDC UR5, c[0x0][0x280] ;  /* 0x0000a00000057ab9 */ /* 0x000fe40000000800 */
[----:B------:R-:W-:Y:S01]  /*8110*/  UIADD3 UR7, UR7, UR4, URZ ;  /* 0x0000000407077290 */ /* 0x000fe2000fffe03f */
[----:B------:R-:W-:Y:S02]  /*8120*/  ULDC UR6, c[0x0][0x74c] ;  /* 0x0001d30000067ab9 */ /* 0x000fe40000000800 */
[----:B------:R-:W-:Y:S01]  /*8130*/  ULDC UR4, c[0x0][0x290] ;  /* 0x0000a40000047ab9 */ /* 0x000fe20000000800 */
[----:B------:R-:W-:-:S04]  /*8140*/  USHF.L.U32 UR11, UR7, 0x7, URZ ;  /* 0x00000007070b7899 */ /* 0x000fc8000800063f */
        /* <DEDUP_REMOVED lines=50> */
.L_x_2680:
        /* <DEDUP_REMOVED lines=15> */
.L_x_2644:
        /* <DEDUP_REMOVED lines=97> */
.L_x_2655:
[----:B--234-:R-:W-:-:S04]  /*8b70*/  SHF.L.U32 R21, R11, 0x1f, RZ ;  /* 0x0000001f0b157819 */ /* 0x01cfc800000006ff */
[----:B------:R-:W1:Y:S02]  /*8b80*/  SYNCS.PHASECHK.TRANS64.TRYWAIT P1, [R16+URZ+0x30840], R21 ;  /* 0x03084015100075a7 */ /* 0x000e64000802017f */
[----:B-1----:R-:W-:Y:S05]  /*8b90*/  @!P1 BRA `(.L_x_2647) ;  /* 0x0000001800309947 */ /* 0x002fea0003800000 */
.L_x_2681:
[----:B------:R-:W-:Y:S05]  /*8ba0*/  @P0 BRA `(.L_x_2648) ;  /* 0x0000000000140947 */ /* 0x000fea0003800000 */
[----:B------:R-:W-:Y:S01]  /*8bb0*/  ISETP.NE.AND P1, PT, R6, RZ, PT ;  /* 0x000000ff0600720c */ /* 0x000fe20003f25270 */
[----:B------:R-:W-:-:S04]  /*8bc0*/  IMAD.MOV.U32 R3, RZ, RZ, 0x4100 ;  /* 0x00004100ff037424 */ /* 0x000fc800078e00ff */
[----:B------:R3:W-:Y:S08]  /*8bd0*/  SYNCS.ARRIVE.TRANS64 RZ, [R16+URZ+0x30830], R3 ;  /* 0x0308300310ff79a7 */ /* 0x0007f0000800003f */
[----:B------:R-:W-:Y:S05]  /*8be0*/  @!P1 BRA `(.L_x_2648) ;  /* 0x0000000000049947 */ /* 0x000fea0003800000 */
[----:B------:R-:W-:Y:S01]  /*8bf0*/  BPT.TRAP 0x1 ;  /* 0x000000040000795c */ /* 0x000fe20000300000 */
.L_x_2648:
        /* <DEDUP_REMOVED lines=36> */
.L_x_2682:
[----:B------:R-:W-:Y:S05]  /*8e40*/  @P0 BRA `(.L_x_2650) ;  /* 0x0000000000140947 */ /* 0x000fea0003800000 */
[----:B------:R-:W-:Y:S01]  /*8e50*/  ISETP.NE.AND P1, PT, R6, RZ, PT ;  /* 0x000000ff0600720c */ /* 0x000fe20003f25270 */
[----:B------:R-:W-:-:S04]  /*8e60*/  IMAD.MOV.U32 R2, RZ, RZ, 0x4100 ;  /* 0x00004100ff027424 */ /* 0x000fc800078e00ff */
[----:B------:R3:W-:Y:S08]  /*8e70*/  SYNCS.ARRIVE.TRANS64 RZ, [R16+URZ+0x30818], R2 ;  /* 0x0308180210ff79a7 */ /* 0x0007f0000800003f */
[----:B------:R-:W-:Y:S05]  /*8e80*/  @!P1 BRA `(.L_x_2650) ;  /* 0x0000000000049947 */ /* 0x000fea0003800000 */
[----:B------:R-:W-:Y:S01]  /*8e90*/  BPT.TRAP 0x1 ;  /* 0x000000040000795c */ /* 0x000fe20000300000 */
.L_x_2650:
        /* <DEDUP_REMOVED lines=36> */
.L_x_2683:
[----:B------:R-:W-:Y:S05]  /*90e0*/  @P0 BRA `(.L_x_2652) ;  /* 0x0000000000140947 */ /* 0x000fea0003800000 */
[----:B------:R-:W-:Y:S01]  /*90f0*/  ISETP.NE.AND P1, PT, R6, RZ, PT ;  /* 0x000000ff0600720c */ /* 0x000fe20003f25270 */
[----:B-123--:R-:W-:-:S04]  /*9100*/  IMAD.MOV.U32 R21, RZ, RZ, 0x4100 ;  /* 0x00004100ff157424 */ /* 0x00efc800078e00ff */
[----:B------:R4:W-:Y:S08]  /*9110*/  SYNCS.ARRIVE.TRANS64 RZ, [R16+URZ+0x30838], R21 ;  /* 0x0308381510ff79a7 */ /* 0x0009f0000800003f */
[----:B------:R-:W-:Y:S05]  /*9120*/  @!P1 BRA `(.L_x_2652) ;  /* 0x0000000000049947 */ /* 0x000fea0003800000 */
[----:B------:R-:W-:Y:S01]  /*9130*/  BPT.TRAP 0x1 ;  /* 0x000000040000795c */ /* 0x000fe20000300000 */
.L_x_2652:
        /* <DEDUP_REMOVED lines=31> */
.L_x_2685:
[----:B------:R-:W-:Y:S05]  /*9330*/  @P0 BRA `(.L_x_2654) ;  /* 0x0000000000140947 */ /* 0x000fea0003800000 */
[----:B------:R-:W-:Y:S01]  /*9340*/  ISETP.NE.AND P1, PT, R6, RZ, PT ;  /* 0x000000ff0600720c */ /* 0x000fe20003f25270 */
[----:B------:R-:W-:-:S04]  /*9350*/  IMAD.MOV.U32 R5, RZ, RZ, 0x4100 ;  /* 0x00004100ff057424 */ /* 0x000fc800078e00ff */
[----:B------:R1:W-:Y:S08]  /*9360*/  SYNCS.ARRIVE.TRANS64 RZ, [R16+URZ+0x30810], R5 ;  /* 0x0308100510ff79a7 */ /* 0x0003f0000800003f */
[----:B------:R-:W-:Y:S05]  /*9370*/  @!P1 BRA `(.L_x_2654) ;  /* 0x0000000000049947 */ /* 0x000fea0003800000 */
[----:B------:R-:W-:Y:S01]  /*9380*/  BPT.TRAP 0x1 ;  /* 0x000000040000795c */ /* 0x000fe20000300000 */
.L_x_2654:
        /* <DEDUP_REMOVED lines=37> */
.L_x_2646:
        /* <DEDUP_REMOVED lines=8> */
.L_x_2686:
[----:B------:R-:W-:Y:S05]  /*9660*/  @P0 BRA `(.L_x_2657) ;  /* 0x0000000000140947 */ /* 0x000fea0003800000 */
[----:B------:R-:W-:Y:S01]  /*9670*/  ISETP.NE.AND P1, PT, R6, RZ, PT ;  /* 0x000000ff0600720c */ /* 0x000fe20003f25270 */
[----:B------:R-:W-:-:S04]  /*9680*/  IMAD.MOV.U32 R5, RZ, RZ, 0x4100 ;  /* 0x00004100ff057424 */ /* 0x000fc800078e00ff */
[----:B------:R2:W-:Y:S08]  /*9690*/  SYNCS.ARRIVE.TRANS64 RZ, [R16+URZ+0x30830], R5 ;  /* 0x0308300510ff79a7 */ /* 0x0005f0000800003f */
[----:B------:R-:W-:Y:S05]  /*96a0*/  @!P1 BRA `(.L_x_2657) ;  /* 0x0000000000049947 */ /* 0x000fea0003800000 */
[----:B------:R-:W-:Y:S01]  /*96b0*/  BPT.TRAP 0x1 ;  /* 0x000000040000795c */ /* 0x000fe20000300000 */
.L_x_2657:
        /* <DEDUP_REMOVED lines=33> */
.L_x_2687:
[----:B------:R-:W-:Y:S05]  /*98d0*/  @P0 BRA `(.L_x_2659) ;  /* 0x0000000000140947 */ /* 0x000fea0003800000 */
[----:B------:R-:W-:Y:S01]  /*98e0*/  ISETP.NE.AND P0, PT, R6, RZ, PT ;  /* 0x000000ff0600720c */ /* 0x000fe20003f05270 */
[----:B------:R-:W-:-:S04]  /*98f0*/  IMAD.MOV.U32 R5, RZ, RZ, 0x4100 ;  /* 0x00004100ff057424 */ /* 0x000fc800078e00ff */
[----:B------:R1:W-:Y:S08]  /*9900*/  SYNCS.ARRIVE.TRANS64 RZ, [R16+URZ+0x30818], R5 ;  /* 0x0308180510ff79a7 */ /* 0x0003f0000800003f */
[----:B------:R-:W-:Y:S05]  /*9910*/  @!P0 BRA `(.L_x_2659) ;  /* 0x0000000000048947 */ /* 0x000fea0003800000 */
[----:B------:R-:W-:Y:S01]  /*9920*/  BPT.TRAP 0x1 ;  /* 0x000000040000795c */ /* 0x000fe20000300000 */
.L_x_2659:
        /* <DEDUP_REMOVED lines=37> */
.L_x_2645:
[----:B------:R-:W1:Y:S01]  /*9b80*/  S2R R0, SR_TID.X ;  /* 0x0000000000007919 */ /* 0x000e620000002100 */
[----:B------:R-:W-:Y:S01]  /*9b90*/  IMAD R3, R19, 0x8, R16 ;  /* 0x0000000813037824 */ /* 0x000fe200078e0210 */
[----:B-1----:R-:W-:Y:S02]  /*9ba0*/  LOP3.LUT R2, R0, 0x7f, RZ, 0xc0, !PT ;  /* 0x0000007f00027812 */ /* 0x002fe400078ec0ff */
[----:B------:R-:W-:Y:S02]  /*9bb0*/  SHF.L.U32 R0, R11, 0x1f, RZ ;  /* 0x0000001f0b007819 */ /* 0x000fe400000006ff */
[----:B------:R-:W-:Y:S02]  /*9bc0*/  ISETP.NE.AND P1, PT, R2, RZ, PT ;  /* 0x000000ff0200720c */ /* 0x000fe40003f25270 */
[----:B------:R-:W1:Y:S02]  /*9bd0*/  SYNCS.PHASECHK.TRANS64.TRYWAIT P0, [R3+URZ+0x30840], R0 ;  /* 0x03084000030075a7 */ /* 0x000e64000800017f */
[----:B-1----:R-:W-:Y:S09]  /*9be0*/  @!P0 BRA `(.L_x_2660) ;  /* 0x0000000800988947 */ /* 0x002ff20003800000 */
.L_x_2688:
[----:B------:R-:W-:Y:S05]  /*9bf0*/  @P1 BRA `(.L_x_2661) ;  /* 0x0000000000181947 */ /* 0x000fea0003800000 */
[----:B------:R-:W1:Y:S01]  /*9c00*/  S2R R2, SR_TID.X ;  /* 0x0000000000027919 */ /* 0x000e620000002100 */
[----:B------:R-:W-:-:S04]  /*9c10*/  IMAD.MOV.U32 R0, RZ, RZ, 0x4100 ;  /* 0x00004100ff007424 */ /* 0x000fc800078e00ff */
[----:B------:R1:W-:Y:S02]  /*9c20*/  SYNCS.ARRIVE.TRANS64 RZ, [R3+URZ+0x30830], R0 ;  /* 0x0308300003ff79a7 */ /* 0x0003e4000800003f */
[----:B-1----:R-:W-:-:S13]  /*9c30*/  LOP3.LUT P0, RZ, R2, 0x1f, RZ, 0xc0, !PT ;  /* 0x0000001f02ff7812 */ /* 0x002fda000780c0ff */
[----:B------:R-:W-:Y:S05]  /*9c40*/  @!P0 BRA `(.L_x_2661) ;  /* 0x0000000000048947 */ /* 0x000fea0003800000 */
[----:B------:R-:W-:Y:S01]  /*9c50*/  BPT.TRAP 0x1 ;  /* 0x000000040000795c */ /* 0x000fe20000300000 */
.L_x_2661:
        /* <DEDUP_REMOVED lines=40> */
.L_x_2642:
[----:B------:R-:W-:Y:S05]  /*9ee0*/  BSYNC B0 ;  /* 0x0000000000007941 */ /* 0x000fea0003800000 */
.L_x_2641:
[----:B------:R-:W-:-:S03]  /*9ef0*/  UMOV UR7, 0xffffffff ;  /* 0xffffffff00077882 */ /* 0x000fc60000000000 */
[----:B------:R-:W-:Y:S05]  /*9f00*/  BRA.DIV UR7, `(.L_x_2662) ;  /* 0x0000000607e47947 */ /* 0x000fea000b800000 */
[----:B------:R-:W-:-:S13]  /*9f10*/  ELECT P6, URZ, PT ;  /* 0x00000000003f782f */ /* 0x000fda00038c0000 */
.L_x_2691:
[----:B------:R-:W-:Y:S05]  /*9f20*/  @!P6 BRA `(.L_x_2540) ;  /* 0x000000000084e947 */ /* 0x000fea0003800000 */
[----:B------:R-:W-:-:S06]  /*9f30*/  ULOP3.LUT UR7, UR38, 0x2, URZ, 0xfc, !UPT ;  /* 0x0000000226077892 */ /* 0x000fcc000f8efc3f */
[----:B------:R-:W-:-:S05]  /*9f40*/  IMAD.U32 R2, RZ, RZ, UR7 ;  /* 0x00000007ff027e24 */ /* 0x000fca000f8e00ff */
[----:B------:R-:W-:-:S13]  /*9f50*/  ISETP.NE.AND P2, PT, R2, 0x3, PT ;  /* 0x000000030200780c */ /* 0x000fda0003f45270 */
[----:B------:R-:W-:Y:S05]  /*9f60*/  @!P2 BRA `(.L_x_2663) ;  /* 0x000000000004a947 */ /* 0x000fea0003800000 */
[----:B------:R-:W-:Y:S01]  /*9f70*/  BPT.TRAP 0x1 ;  /* 0x000000040000795c */ /* 0x000fe20000300000 */
.L_x_2663:
        /* <DEDUP_REMOVED lines=15> */
.L_x_2692:
[----:B------:R-:W2:Y:S02]  /*a070*/  SYNCS.PHASECHK.TRANS64.TRYWAIT P0, [R3+URZ], R2 ;  /* 0x00000002030075a7 */ /* 0x000ea4000800017f */
[----:B--2---:R-:W-:Y:S05]  /*a080*/  @!P0 BRA `(.L_x_2665) ;  /* 0x0000000400b88947 */ /* 0x004fea0003800000 */
.L_x_2693:
[----:B------:R-:W-:Y:S05]  /*a090*/  @!P2 BRA `(.L_x_2666) ;  /* 0x000000000004a947 */ /* 0x000fea0003800000 */
[----:B------:R-:W-:Y:S01]  /*a0a0*/  BPT.TRAP 0x1 ;  /* 0x000000040000795c */ /* 0x000fe20000300000 */
.L_x_2666:
[----:B--2---:R-:W-:-:S04]  /*a0b0*/  VIADD R3, R7, 0x30840 ;  /* 0x0003084007037836 */ /* 0x004fc80000000000 */
[----:B------:R-:W-:-:S04]  /*a0c0*/  IMAD R0, R0, 0x8, R3 ;  /* 0x0000000800007824 */ /* 0x000fc800078e0203 */
[----:B------:R-:W2:Y:S02]  /*a0d0*/  SYNCS.PHASECHK.TRANS64.TRYWAIT P0, [R0+URZ], R5 ;  /* 0x00000005000075a7 */ /* 0x000ea4000800017f */
[----:B--2---:R-:W-:Y:S05]  /*a0e0*/  @!P0 BRA `(.L_x_2667) ;  /* 0x0000000400b48947 */ /* 0x004fea0003800000 */
.L_x_2694:
[----:B------:R-:W-:-:S07]  /*a0f0*/  IMAD R3, R4, 0x8, R3 ;  /* 0x0000000804037824 */ /* 0x000fce00078e0203 */
.L_x_2668:
[----:B---3--:R3:W4:Y:S02]  /*a100*/  SYNCS.PHASECHK.TRANS64.TRYWAIT P0, [R3+URZ], R2 ;  /* 0x00000002030075a7 */ /* 0x008724000800017f */
[----:B----4-:R-:W-:Y:S05]  /*a110*/  @!P0 NANOSLEEP.SYNCS 0x989680 ;  /* 0x009896800000895d */ /* 0x010fea0003900000 */
[----:B------:R-:W4:Y:S02]  /*a120*/  @!P0 SYNCS.PHASECHK.TRANS64 P0, [R3+URZ], R2 ;  /* 0x00000002030085a7 */ /* 0x000f24000800007f */
[----:B----4-:R-:W-:Y:S05]  /*a130*/  @!P0 BRA `(.L_x_2668) ;  /* 0xfffffffc00f08947 */ /* 0x010fea000383ffff */
.L_x_2540:
[----:B------:R-:W-:Y:S05]  /*a140*/  BSYNC B6 ;  /* 0x0000000000067941 */ /* 0x000fea0003800000 */
.L_x_2535:
[----:B------:R-:W-:Y:S05]  /*a150*/  EXIT ;  /* 0x000000000000794d */ /* 0x000fea0003800000 */
.L_x_2546:
[----:B------:R-:W-:Y:S02]  /*a160*/  IMAD.MOV.U32 R12, RZ, RZ, RZ ;  /* 0x000000ffff0c7224 */ /* 0x000fe400078e00ff */
[----:B------:R-:W-:Y:S02]  /*a170*/  IMAD.MOV.U32 R11, RZ, RZ, 0x1f ;  /* 0x0000001fff0b7424 */ /* 0x000fe400078e00ff */
[----:B------:R-:W-:-:S07]  /*a180*/  IMAD.MOV.U32 R15, RZ, RZ, -0x1 ;  /* 0xffffffffff0f7424 */ /* 0x000fce00078e00ff */
[----:B------:R-:W-:Y:S05]  /*a190*/  WARPSYNC.COLLECTIVE R15, `(.L_x_2669) ;  /* 0x000000000f087348 */ /* 0x000fea0003c00000 */
[----:B------:R1:W2:Y:S02]  /*a1a0*/  SHFL.IDX P6, R14, R13, R12, R11 ;  /* 0x0000000c0d0e7389 */ /* 0x0002a400000c000b */
[----:B-12---:R-:W-:Y:S01]  /*a1b0*/  ENDCOLLECTIVE ;  /* 0x000000000000791b */ /* 0x006fe20003800000 */
.L_x_2669:
[----:B------:R-:W-:Y:S05]  /*a1c0*/  BRA `(.L_x_2670) ;  /* 0xffffff7000787947 */ /* 0x000fea000383ffff */
.L_x_2548:
[----:B---3--:R3:W4:Y:S02]  /*a1d0*/  SYNCS.PHASECHK.TRANS64.TRYWAIT P0, [R228+URZ+0x30800], R9 ;  /* 0x03080009e40075a7 */ /* 0x008724000800017f */
[----:B----4-:R-:W-:Y:S05]  /*a1e0*/  @!P0 NANOSLEEP.SYNCS 0x989680 ;  /* 0x009896800000895d */ /* 0x010fea0003900000 */
[----:B------:R-:W4:Y:S02]  /*a1f0*/  @!P0 SYNCS.PHASECHK.TRANS64 P0, [R228+URZ+0x30800], R9 ;  /* 0x03080009e40085a7 */ /* 0x000f24000800007f */
[----:B----4-:R-:W-:Y:S05]  /*a200*/  @!P0 BRA `(.L_x_2548) ;  /* 0xfffffffc00f08947 */ /* 0x010fea000383ffff */
[----:B------:R-:W-:Y:S05]  /*a210*/  BRA `(.L_x_2547) ;  /* 0xffffff7000a07947 */ /* 0x000fea000383ffff */
.L_x_2552:
[----:B---3--:R3:W4:Y:S02]  /*a220*/  SYNCS.PHASECHK.TRANS64.TRYWAIT P1, [R0+URZ+0x30810], R9 ;  /* 0x03081009000075a7 */ /* 0x008724000802017f */
[----:B----4-:R-:W-:Y:S05]  /*a230*/  @!P1 NANOSLEEP.SYNCS 0x989680 ;  /* 0x009896800000995d */ /* 0x010fea0003900000 */
[----:B------:R-:W4:Y:S02]  /*a240*/  @!P1 SYNCS.PHASECHK.TRANS64 P1, [R0+URZ+0x30810], R9 ;  /* 0x03081009000095a7 */ /* 0x000f24000802007f */
[----:B----4-:R-:W-:Y:S05]  /*a250*/  @!P1 BRA `(.L_x_2552) ;  /* 0xfffffffc00f09947 */ /* 0x010fea000383ffff */
[----:B------:R-:W-:Y:S05]  /*a260*/  BRA `(.L_x_2551) ;  /* 0xffffff7800587947 */ /* 0x000fea000383ffff */
.L_x_2556:
[----:B------:R1:W1:Y:S02]  /*a270*/  SYNCS.PHASECHK.TRANS64.TRYWAIT P1, [R0+URZ+0x30830], R9 ;  /* 0x03083009000075a7 */ /* 0x000264000802017f */
[----:B-1----:R-:W-:Y:S05]  /*a280*/  @!P1 NANOSLEEP.SYNCS 0x989680 ;  /* 0x009896800000995d */ /* 0x002fea0003900000 */
[----:B------:R-:W1:Y:S02]  /*a290*/  @!P1 SYNCS.PHASECHK.TRANS64 P1, [R0+URZ+0x30830], R9 ;  /* 0x03083009000095a7 */ /* 0x000e64000802007f */
[----:B-1----:R-:W-:Y:S05]  /*a2a0*/  @!P1 BRA `(.L_x_2556) ;  /* 0xfffffffc00f09947 */ /* 0x002fea000383ffff */
[----:B------:R-:W-:Y:S05]  /*a2b0*/  BRA `(.L_x_2555) ;  /* 0xffffff7c00b07947 */ /* 0x000fea000383ffff */
.L_x_2604:
[----:B------:R-:W-:Y:S01]  /*a2c0*/  BSSY B0, `(.L_x_2671) ;  /* 0x0000005000007945 */ /* 0x000fe20003800000 */
[----:B------:R-:W-:-:S07]  /*a2d0*/  IMAD.MOV.U32 R15, RZ, RZ, -0x1 ;  /* 0xffffffffff0f7424 */ /* 0x000fce00078e00ff */
[----:B------:R-:W-:Y:S05]  /*a2e0*/  WARPSYNC.COLLECTIVE R15, `(.L_x_2672) ;  /* 0x000000000f087348 */ /* 0x000fea0003c00000 */
[----:B------:R-:W-:Y:S01]  /*a2f0*/  NOP ;  /* 0x0000000000007918 */ /* 0x000fe20000000000 */
[----:B------:R-:W-:Y:S01]  /*a300*/  ENDCOLLECTIVE ;  /* 0x000000000000791b */ /* 0x000fe20003800000 */
.L_x_2672:
[----:B------:R-:W-:Y:S05]  /*a310*/  BSYNC B0 ;  /* 0x0000000000007941 */ /* 0x000fea0003800000 */
.L_x_2671:
[----:B------:R-:W-:Y:S05]  /*a320*/  BRA `(.L_x_2673) ;  /* 0xffffffc800a87947 */ /* 0x000fea000383ffff */
.L_x_2617:
[----:B------:R-:W-:Y:S01]  /*a330*/  BSSY B0, `(.L_x_2674) ;  /* 0x0000005000007945 */ /* 0x000fe20003800000 */
[----:B------:R-:W-:-:S07]  /*a340*/  IMAD.MOV.U32 R15, RZ, RZ, -0x1 ;  /* 0xffffffffff0f7424 */ /* 0x000fce00078e00ff */
[----:B------:R-:W-:Y:S05]  /*a350*/  WARPSYNC.COLLECTIVE R15, `(.L_x_2675) ;  /* 0x000000000f087348 */ /* 0x000fea0003c00000 */
[----:B------:R-:W-:Y:S01]  /*a360*/  NOP ;  /* 0x0000000000007918 */ /* 0x000fe20000000000 */
[----:B------:R-:W-:Y:S01]  /*a370*/  ENDCOLLECTIVE ;  /* 0x000000000000791b */ /* 0x000fe20003800000 */
.L_x_2675:
[----:B------:R-:W-:Y:S05]  /*a380*/  BSYNC B0 ;  /* 0x0000000000007941 */ /* 0x000fea0003800000 */
.L_x_2674:
[----:B------:R-:W-:Y:S05]  /*a390*/  BRA `(.L_x_2676) ;  /* 0xffffffd000487947 */ /* 0x000fea000383ffff */
.L_x_2629:
[----:B------:R-:W-:Y:S01]  /*a3a0*/  BSSY B0, `(.L_x_2677) ;  /* 0x0000005000007945 */ /* 0x000fe20003800000 */
[----:B------:R-:W-:-:S07]  /*a3b0*/  IMAD.MOV.U32 R15, RZ, RZ, -0x1 ;  /* 0xffffffffff0f7424 */ /* 0x000fce00078e00ff */
[----:B------:R-:W-:Y:S05]  /*a3c0*/  WARPSYNC.COLLECTIVE R15, `(.L_x_2678) ;  /* 0x000000000f087348 */ /* 0x000fea0003c00000 */
[----:B------:R-:W-:Y:S01]  /*a3d0*/  NOP ;  /* 0x0000000000007918 */ /* 0x000fe20000000000 */
[----:B------:R-:W-:Y:S01]  /*a3e0*/  ENDCOLLECTIVE ;  /* 0x000000000000791b */ /* 0x000fe20003800000 */
.L_x_2678:
[----:B------:R-:W-:Y:S05]  /*a3f0*/  BSYNC B0 ;  /* 0x0000000000007941 */ /* 0x000fea0003800000 */
.L_x_2677:
[----:B------:R-:W-:Y:S05]  /*a400*/  BRA `(.L_x_2679) ;  /* 0xffffffd400887947 */ /* 0x000fea000383ffff */
.L_x_2643:
[----:B-1----:R1:W2:Y:S02]  /*a410*/  SYNCS.PHASECHK.TRANS64.TRYWAIT P0, [R16+URZ+0x30820], R3 ;  /* 0x03082003100075a7 */ /* 0x0022a4000800017f */
[----:B--2---:R-:W-:Y:S05]  /*a420*/  @!P0 NANOSLEEP.SYNCS 0x989680 ;  /* 0x009896800000895d */ /* 0x004fea0003900000 */
[----:B------:R-:W2:Y:S02]  /*a430*/  @!P0 SYNCS.PHASECHK.TRANS64 P0, [R16+URZ+0x30820], R3 ;  /* 0x03082003100085a7 */ /* 0x000ea4000800007f */
[----:B--2---:R-:W-:Y:S05]  /*a440*/  @!P0 BRA `(.L_x_2643) ;  /* 0xfffffffc00f08947 */ /* 0x004fea000383ffff */
[----:B------:R-:W-:Y:S05]  /*a450*/  BRA `(.L_x_2680) ;  /* 0xffffffe000047947 */ /* 0x000fea000383ffff */
.L_x_2647:
[----:B-1----:R1:W3:Y:S02]  /*a460*/  SYNCS.PHASECHK.TRANS64.TRYWAIT P1, [R16+URZ+0x30840], R21 ;  /* 0x03084015100075a7 */ /* 0x0022e4000802017f */
[----:B---3--:R-:W-:Y:S05]  /*a470*/  @!P1 NANOSLEEP.SYNCS 0x989680 ;  /* 0x009896800000995d */ /* 0x008fea0003900000 */
[----:B------:R-:W3:Y:S02]  /*a480*/  @!P1 SYNCS.PHASECHK.TRANS64 P1, [R16+URZ+0x30840], R21 ;  /* 0x03084015100095a7 */ /* 0x000ee4000802007f */
[----:B---3--:R-:W-:Y:S05]  /*a490*/  @!P1 BRA `(.L_x_2647) ;  /* 0xfffffffc00f09947 */ /* 0x008fea000383ffff */
[----:B------:R-:W-:Y:S05]  /*a4a0*/  BRA `(.L_x_2681) ;  /* 0xffffffe400bc7947 */ /* 0x000fea000383ffff */
.L_x_2649:
[----:B--2---:R2:W3:Y:S02]  /*a4b0*/  SYNCS.PHASECHK.TRANS64.TRYWAIT P1, [R16+URZ+0x30828], R21 ;  /* 0x03082815100075a7 */ /* 0x0044e4000802017f */
[----:B---3--:R-:W-:Y:S05]  /*a4c0*/  @!P1 NANOSLEEP.SYNCS 0x989680 ;  /* 0x009896800000995d */ /* 0x008fea0003900000 */
[----:B------:R-:W3:Y:S02]  /*a4d0*/  @!P1 SYNCS.PHASECHK.TRANS64 P1, [R16+URZ+0x30828], R21 ;  /* 0x03082815100095a7 */ /* 0x000ee4000802007f */
[----:B---3--:R-:W-:Y:S05]  /*a4e0*/  @!P1 BRA `(.L_x_2649) ;  /* 0xfffffffc00f09947 */ /* 0x008fea000383ffff */
[----:B------:R-:W-:Y:S05]  /*a4f0*/  BRA `(.L_x_2682) ;  /* 0xffffffe800507947 */ /* 0x000fea000383ffff */
.L_x_2651:
[----:B---3--:R3:W4:Y:S02]  /*a500*/  SYNCS.PHASECHK.TRANS64.TRYWAIT P1, [R16+URZ+0x30848], R21 ;  /* 0x03084815100075a7 */ /* 0x008724000802017f */
[----:B----4-:R-:W-:Y:S05]  /*a510*/  @!P1 NANOSLEEP.SYNCS 0x989680 ;  /* 0x009896800000995d */ /* 0x010fea0003900000 */
[----:B------:R-:W4:Y:S02]  /*a520*/  @!P1 SYNCS.PHASECHK.TRANS64 P1, [R16+URZ+0x30848], R21 ;  /* 0x03084815100095a7 */ /* 0x000f24000802007f */
[----:B----4-:R-:W-:Y:S05]  /*a530*/  @!P1 BRA `(.L_x_2651) ;  /* 0xfffffffc00f09947 */ /* 0x010fea000383ffff */
[----:B------:R-:W-:Y:S05]  /*a540*/  BRA `(.L_x_2683) ;  /* 0xffffffe800e47947 */ /* 0x000fea000383ffff */
.L_x_2653:
[----:B------:R-:W-:-:S07]  /*a550*/  SHF.L.U32 R5, R11, 0x1f, RZ ;  /* 0x0000001f0b057819 */ /* 0x000fce00000006ff */
.L_x_2684:
[----:B------:R1:W1:Y:S02]  /*a560*/  SYNCS.PHASECHK.TRANS64.TRYWAIT P1, [R16+URZ+0x30820], R5 ;  /* 0x03082005100075a7 */ /* 0x000264000802017f */
[----:B-1----:R-:W-:Y:S05]  /*a570*/  @!P1 NANOSLEEP.SYNCS 0x989680 ;  /* 0x009896800000995d */ /* 0x002fea0003900000 */
[----:B------:R-:W1:Y:S02]  /*a580*/  @!P1 SYNCS.PHASECHK.TRANS64 P1, [R16+URZ+0x30820], R5 ;  /* 0x03082005100095a7 */ /* 0x000e64000802007f */
[----:B-1----:R-:W-:Y:S05]  /*a590*/  @!P1 BRA `(.L_x_2684) ;  /* 0xfffffffc00f09947 */ /* 0x002fea000383ffff */
[----:B------:R-:W-:Y:S05]  /*a5a0*/  BRA `(.L_x_2685) ;  /* 0xffffffec00607947 */ /* 0x000fea000383ffff */
.L_x_2656:
[----:B-1----:R1:W2:Y:S02]  /*a5b0*/  SYNCS.PHASECHK.TRANS64.TRYWAIT P1, [R16+URZ+0x30840], R13 ;  /* 0x0308400d100075a7 */ /* 0x0022a4000802017f */
[----:B--2---:R-:W-:Y:S05]  /*a5c0*/  @!P1 NANOSLEEP.SYNCS 0x989680 ;  /* 0x009896800000995d */ /* 0x004fea0003900000 */
[----:B------:R-:W2:Y:S02]  /*a5d0*/  @!P1 SYNCS.PHASECHK.TRANS64 P1, [R16+URZ+0x30840], R13 ;  /* 0x0308400d100095a7 */ /* 0x000ea4000802007f */
[----:B--2---:R-:W-:Y:S05]  /*a5e0*/  @!P1 BRA `(.L_x_2656) ;  /* 0xfffffffc00f09947 */ /* 0x004fea000383ffff */
[----:B------:R-:W-:Y:S05]  /*a5f0*/  BRA `(.L_x_2686) ;  /* 0xfffffff000187947 */ /* 0x000fea000383ffff */
.L_x_2658:
[----:B--2---:R2:W1:Y:S02]  /*a600*/  SYNCS.PHASECHK.TRANS64.TRYWAIT P1, [R16+URZ+0x30828], R13 ;  /* 0x0308280d100075a7 */ /* 0x004464000802017f */
[----:B-1----:R-:W-:Y:S05]  /*a610*/  @!P1 NANOSLEEP.SYNCS 0x989680 ;  /* 0x009896800000995d */ /* 0x002fea0003900000 */
[----:B------:R-:W1:Y:S02]  /*a620*/  @!P1 SYNCS.PHASECHK.TRANS64 P1, [R16+URZ+0x30828], R13 ;  /* 0x0308280d100095a7 */ /* 0x000e64000802007f */
[----:B-1----:R-:W-:Y:S05]  /*a630*/  @!P1 BRA `(.L_x_2658) ;  /* 0xfffffffc00f09947 */ /* 0x002fea000383ffff */
[----:B------:R-:W-:Y:S05]  /*a640*/  BRA `(.L_x_2687) ;  /* 0xfffffff000a07947 */ /* 0x000fea000383ffff */
.L_x_2660:
[----:B------:R1:W1:Y:S02]  /*a650*/  SYNCS.PHASECHK.TRANS64.TRYWAIT P0, [R3+URZ+0x30840], R0 ;  /* 0x03084000030075a7 */ /* 0x000264000800017f */
[----:B-1----:R-:W-:Y:S05]  /*a660*/  @!P0 NANOSLEEP.SYNCS 0x989680 ;  /* 0x009896800000895d */ /* 0x002fea0003900000 */
[----:B------:R-:W1:Y:S02]  /*a670*/  @!P0 SYNCS.PHASECHK.TRANS64 P0, [R3+URZ+0x30840], R0 ;  /* 0x03084000030085a7 */ /* 0x000e64000800007f */
[----:B-1----:R-:W-:Y:S05]  /*a680*/  @!P0 BRA `(.L_x_2660) ;  /* 0xfffffffc00f08947 */ /* 0x002fea000383ffff */
[----:B------:R-:W-:Y:S05]  /*a690*/  BRA `(.L_x_2688) ;  /* 0xfffffff400547947 */ /* 0x000fea000383ffff */
.L_x_2662:
[----:B------:R-:W-:Y:S01]  /*a6a0*/  BSSY B0, `(.L_x_2689) ;  /* 0x0000006000007945 */ /* 0x000fe20003800000 */
[----:B------:R-:W-:-:S07]  /*a6b0*/  IMAD.MOV.U32 R15, RZ, RZ, -0x1 ;  /* 0xffffffffff0f7424 */ /* 0x000fce00078e00ff */
[----:B------:R-:W-:Y:S05]  /*a6c0*/  WARPSYNC.COLLECTIVE R15, `(.L_x_2690) ;  /* 0x000000000f0c7348 */ /* 0x000fea0003c00000 */
[----:B------:R-:W-:Y:S02]  /*a6d0*/  ELECT P6, UR62, PT ;  /* 0x00000000003e782f */ /* 0x000fe400038c0000 */
[----:B------:R-:W-:Y:S01]  /*a6e0*/  MOV R14, UR62 ;  /* 0x0000003e000e7c02 */ /* 0x000fe20008000f00 */
[----:B------:R-:W-:Y:S10]  /*a6f0*/  ENDCOLLECTIVE ;  /* 0x000000000000791b */ /* 0x000ff40003800000 */
.L_x_2690:
[----:B------:R-:W-:Y:S05]  /*a700*/  BSYNC B0 ;  /* 0x0000000000007941 */ /* 0x000fea0003800000 */
.L_x_2689:
[----:B------:R-:W-:Y:S05]  /*a710*/  BRA `(.L_x_2691) ;  /* 0xfffffff800007947 */ /* 0x000fea000383ffff */
.L_x_2664:
[----:B-1----:R1:W2:Y:S02]  /*a720*/  SYNCS.PHASECHK.TRANS64.TRYWAIT P0, [R6+URZ], R5 ;  /* 0x00000005060075a7 */ /* 0x0022a4000800017f */
[----:B--2---:R-:W-:Y:S05]  /*a730*/  @!P0 NANOSLEEP.SYNCS 0x989680 ;  /* 0x009896800000895d */ /* 0x004fea0003900000 */
[----:B------:R-:W2:Y:S02]  /*a740*/  @!P0 SYNCS.PHASECHK.TRANS64 P0, [R6+URZ], R5 ;  /* 0x00000005060085a7 */ /* 0x000ea4000800007f */
[----:B--2---:R-:W-:Y:S05]  /*a750*/  @!P0 BRA `(.L_x_2664) ;  /* 0xfffffffc00f08947 */ /* 0x004fea000383ffff */
[----:B------:R-:W-:Y:S05]  /*a760*/  BRA `(.L_x_2692) ;  /* 0xfffffff800407947 */ /* 0x000fea000383ffff */
.L_x_2665:
[----:B--2---:R2:W3:Y:S02]  /*a770*/  SYNCS.PHASECHK.TRANS64.TRYWAIT P0, [R3+URZ], R2 ;  /* 0x00000002030075a7 */ /* 0x0044e4000800017f */
[----:B---3--:R-:W-:Y:S05]  /*a780*/  @!P0 NANOSLEEP.SYNCS 0x989680 ;  /* 0x009896800000895d */ /* 0x008fea0003900000 */
[----:B------:R-:W3:Y:S02]  /*a790*/  @!P0 SYNCS.PHASECHK.TRANS64 P0, [R3+URZ], R2 ;  /* 0x00000002030085a7 */ /* 0x000ee4000800007f */
[----:B---3--:R-:W-:Y:S05]  /*a7a0*/  @!P0 BRA `(.L_x_2665) ;  /* 0xfffffffc00f08947 */ /* 0x008fea000383ffff */
[----:B------:R-:W-:Y:S05]  /*a7b0*/  BRA `(.L_x_2693) ;  /* 0xfffffff800347947 */ /* 0x000fea000383ffff */
.L_x_2667:
[----:B--2---:R2:W3:Y:S02]  /*a7c0*/  SYNCS.PHASECHK.TRANS64.TRYWAIT P0, [R0+URZ], R5 ;  /* 0x00000005000075a7 */ /* 0x0044e4000800017f */
[----:B---3--:R-:W-:Y:S05]  /*a7d0*/  @!P0 NANOSLEEP.SYNCS 0x989680 ;  /* 0x009896800000895d */ /* 0x008fea0003900000 */
[----:B------:R-:W3:Y:S02]  /*a7e0*/  @!P0 SYNCS.PHASECHK.TRANS64 P0, [R0+URZ], R5 ;  /* 0x00000005000085a7 */ /* 0x000ee4000800007f */
[----:B---3--:R-:W-:Y:S05]  /*a7f0*/  @!P0 BRA `(.L_x_2667) ;  /* 0xfffffffc00f08947 */ /* 0x008fea000383ffff */
[----:B------:R-:W-:Y:S05]  /*a800*/  BRA `(.L_x_2694) ;  /* 0xfffffff800387947 */ /* 0x000fea000383ffff */
.L_x_2695:
        /* <DEDUP_REMOVED lines=15> */
.L_x_3702:


//--------------------- .text._ZN7cutlass13device_kernelIN5flash11enable_sm90INS1_16FlashAttnBwdSm90INS1_25CollectiveMainloopBwdSm90ILi2ELi2ELi2EN4cute5tupleIJNS5_1CILi1EEES8_S8_EEENS6_IJNS7_ILi64EEENS7_ILi128EEESB_EEENS_10bfloat16_tEfNS_4arch4Sm90ELb1ELb0ELb0ELb0ELb0ELb1ELb0ELb0ELi2ELi1ELi2ELi1ELb0EEENS1_24CollectiveEpilogueBwdGQAISC_fSF_Li256ELb0ELb0EEENS1_25SingleTileBwdLPTSchedulerILb0ELi128ELb0EEEEEEEEEvNT_6ParamsE --------------------------
	.section	.text._ZN7cutlass13device_kernelIN5flash11enable_sm90INS1_16FlashAttnBwdSm90INS1_25CollectiveMainloopBwdSm90ILi2ELi2ELi2EN4cute5tupleIJNS5_1CILi1EEES8_S8_EEENS6_IJNS7_ILi64EEENS7_ILi128EEESB_EEENS_10bfloat16_tEfNS_4arch4Sm90ELb1ELb0ELb0ELb0ELb0ELb1ELb0ELb0ELi2ELi1ELi2ELi1ELb0EEENS1_24CollectiveEpilogueBwdGQAISC_fSF_Li256ELb0ELb0EEENS1_25SingleTileBwdLPTSchedulerILb0ELi128ELb0EEEEEEEEEvNT_6ParamsE,"ax",@progbits
	.align	128
.text._ZN7cutlass13device_kernelIN5flash11enable_sm90INS1_16FlashAttnBwdSm90INS1_25CollectiveMainloopBwdSm90ILi2ELi2ELi2EN4cute5tupleIJNS5_1CILi1EEES8_S8_EEENS6_IJNS7_ILi64EEENS7_ILi128EEESB_EEENS_10bfloat16_tEfNS_4arch4Sm90ELb1ELb0ELb0ELb0ELb0ELb1ELb0ELb0ELi2ELi1ELi2ELi1ELb0EEENS1_24CollectiveEpilogueBwdGQAISC_fSF_Li256ELb0ELb0EEENS1_25SingleTileBwdLPTSchedulerILb0ELi128ELb0EEEEEEEEEvNT_6ParamsE:
        .type           _ZN7cutlass13device_kernelIN5flash11enable_sm90INS1_16FlashAttnBwdSm90INS1_25CollectiveMainloopBwdSm90ILi2ELi2ELi2EN4cute5tupleIJNS5_1CILi1EEES8_S8_EEENS6_IJNS7_ILi64EEENS7_ILi128EEESB_EEENS_10bfloat16_tEfNS_4arch4Sm90ELb1ELb0ELb0ELb0ELb0ELb1ELb0ELb0ELi2ELi1ELi2ELi1ELb0EEENS1_24CollectiveEpilogueBwdGQAISC_fSF_Li256ELb0ELb0EEENS1_25SingleTileBwdLPTSchedulerILb0ELi128ELb0EEEEEEEEEvNT_6ParamsE,@function
        .size           _ZN7cutlass13device_kernelIN5flash11enable_sm90INS1_16FlashAttnBwdSm90INS1_25CollectiveMainloopBwdSm90ILi2ELi2ELi2EN4cute5tupleIJNS5_1CILi1EEES8_S8_EEENS6_IJNS7_ILi64EEENS7_ILi128EEESB_EEENS_10bfloat16_tEfNS_4arch4Sm90ELb1ELb0ELb0ELb0ELb0ELb1ELb0ELb0ELi2ELi1ELi2ELi1ELb0EEENS1_24CollectiveEpilogueBwdGQAISC_fSF_Li256ELb0ELb0EEENS1_25SingleTileBwdLPTSchedulerILb0ELi128ELb0EEEEEEEEEvNT_6ParamsE,(.L_x_3703 - _ZN7cutlass13device_kernelIN5flash11enable_sm90INS1_16FlashAttnBwdSm90INS1_25CollectiveMainloopBwdSm90ILi2ELi2ELi2EN4cute5tupleIJNS5_1CILi1EEES8_S8_EEENS6_IJNS7_ILi64EEENS7_ILi128EEESB_EEENS_10bfloat16_tEfNS_4arch4Sm90ELb1ELb0ELb0ELb0ELb0ELb1ELb0ELb0ELi2ELi1ELi2ELi1ELb0EEENS1_24CollectiveEpilogueBwdGQAISC_fSF_Li256ELb0ELb0EEENS1_25SingleTileBwdLPTSchedulerILb0ELi128ELb0EEEEEEEEEvNT_6ParamsE)
        .other          _ZN7cutlass13device_kernelIN5flash11enable_sm90INS1_16FlashAttnBwdSm90INS1_25CollectiveMainloopBwdSm90ILi2ELi2ELi2EN4cute5tupleIJNS5_1CILi1EEES8_S8_EEENS6_IJNS7_ILi64EEENS7_ILi128EEESB_EEENS_10bfloat16_tEfNS_4arch4Sm90ELb1ELb0ELb0ELb0ELb0ELb1ELb0ELb0ELi2ELi1ELi2ELi1ELb0EEENS1_24CollectiveEpilogueBwdGQAISC_fSF_Li256ELb0ELb0EEENS1_25SingleTileBwdLPTSchedulerILb0ELi128ELb0EEEEEEEEEvNT_6ParamsE,@"STO_CUDA_ENTRY STV_DEFAULT"
_ZN7cutlass13device_kernelIN5flash11enable_sm90INS1_16FlashAttnBwdSm90INS1_25CollectiveMainloopBwdSm90ILi2ELi2ELi2EN4cute5tupleIJNS5_1CILi1EEES8_S8_EEENS6_IJNS7_ILi64EEENS7_ILi128EEESB_EEENS_10bfloat16_tEfNS_4arch4Sm90ELb1ELb0ELb0ELb0ELb0ELb1ELb0ELb0ELi2ELi1ELi2ELi1ELb0EEENS1_24CollectiveEpilogueBwdGQAISC_fSF_Li256ELb0ELb0EEENS1_25SingleTileBwdLPTSchedulerILb0ELi128ELb0EEEEEEEEEvNT_6ParamsE:
        /* <DEDUP_REMOVED lines=24> */
.L_x_2697:
[----:B------:R-:W-:Y:S05]  /*0180*/  BSYNC B0 ;  /* 0x0000000000007941 */ /* 0x000fea0003800000 */
.L_x_2696:
        /* <DEDUP_REMOVED lines=37> */
.L_x_2698:
        /* <DEDUP_REMOVED lines=22> */
.L_x_2699:
[----:B------:R-:W-:Y:S01]  /*0540*/  PLOP3.LUT P0, PT, PT, PT, UP0, 0x80, 0x0 ;  /* 0x000000000000781c */ /* 0x000fe20003f0f008 */
[----:B------:R-:W-:Y:S01]  /*0550*/  NOP ;  /* 0x0000000000007918 */ /* 0x000fe20000000000 */
[----:B------:R-:W-:Y:S01]  /*0560*/  BSSY B6, `(.L_x_2700) ;  /* 0x0000765000067945 */ /* 0x000fe20003800000 */
[----:B-12-4-:R-:W-:Y:S10]  /*0570*/  BAR.SYNC.DEFER_BLOCKING 0x0 ;  /* 0x0000000000007b1d */ /* 0x016ff40000010000 */
[----:B------:R-:W-:Y:S05]  /*0580*/  @!P0 BRA `(.L_x_2701) ;  /* 0x00000044002c8947 */ /* 0x000fea0003800000 */
.L_x_2702:
        /* <DEDUP_REMOVED lines=32> */
.L_x_2703:
[----:B------:R-:W-:Y:S01]  /*0790*/  ULDC UR7, c[0x0][0x8cc] ;  /* 0x0002330000077ab9 */ /* 0x000fe20000000800 */
[----:B------:R-:W-:Y:S01]  /*07a0*/  UMOV UR39, UR10 ;  /* 0x0000000a00277c82 */ /* 0x000fe20008000000 */
[----:B------:R-:W-:-:S11]  /*07b0*/  UISETP.NE.AND UP0, UPT, UR7, 0x1, UPT ;  /* 0x000000010700788c */ /* 0x000fd6000bf05270 */
[----:B------:R-:W-:Y:S02]  /*07c0*/  @UP0 ULDC.64 UR8, c[0x0][0x8d0] ;  /* 0x0002340000080ab9 */ /* 0x000fe40000000a00 */
[----:B------:R-:W-:-:S04]  /*07d0*/  UIMAD.WIDE.U32 UR4, UR10, UR8, URZ ;  /* 0x000000080a0472a5 */ /* 0x000fc8000f8e003f */
[----:B------:R-:W-:-:S04]  /*07e0*/  @UP0 USHF.R.U32.HI UR39, URZ, UR9, UR5 ;  /* 0x000000093f270299 */ /* 0x000fc80008011605 */
[----:B------:R-:W-:-:S12]  /*07f0*/  UIMAD UR4, UR39, UR7, URZ ;  /* 0x00000007270472a4 */ /* 0x000fd8000f8e023f */
.L_x_2704:
        /* <DEDUP_REMOVED lines=117> */
.L_x_2708:
        /* <DEDUP_REMOVED lines=15> */
.L_x_2707:
        /* <DEDUP_REMOVED lines=22> */
.L_x_2710:
        /* <DEDUP_REMOVED lines=15> */
.L_x_2709:
        /* <DEDUP_REMOVED lines=8> */
.L_x_2784:
        /* <DEDUP_REMOVED lines=15> */
.L_x_2712:
        /* <DEDUP_REMOVED lines=103> */
.L_x_2724:
[----:B------:R-:W-:-:S13]  /*1a70*/  ISETP.NE.AND P0, PT, R231, 0x3, PT ;  /* 0x00000003e700780c */ /* 0x000fda0003f05270 */
[----:B------:R-:W-:Y:S05]  /*1a80*/  @!P0 BRA `(.L_x_2714) ;  /* 0x0000000000048947 */ /* 0x000fea0003800000 */
[----:B------:R-:W-:Y:S01]  /*1a90*/  BPT.TRAP 0x1 ;  /* 0x000000040000795c */ /* 0x000fe20000300000 */
.L_x_2714:
[----:B------:R-:W-:Y:S01]  /*1aa0*/  IMAD R0, R3, 0x8, R228 ;  /* 0x0000000803007824 */ /* 0x000fe200078e02e4 */
[----:B------:R-:W-:-:S04]  /*1ab0*/  SHF.L.U32 R9, R4, 0x1f, RZ ;  /* 0x0000001f04097819 */ /* 0x000fc800000006ff */
[----:B------:R2:W3:Y:S01]  /*1ac0*/  SYNCS.PHASECHK.TRANS64.TRYWAIT P1, [R0+URZ+0x30810], R9 ;  /* 0x03081009000075a7 */ /* 0x0004e2000802017f */
[----:B------:R-:W-:Y:S05]  /*1ad0*/  @!P0 BRA `(.L_x_2715) ;  /* 0x0000000000048947 */ /* 0x000fea0003800000 */
[----:B------:R-:W-:Y:S01]  /*1ae0*/  BPT.TRAP 0x1 ;  /* 0x000000040000795c */ /* 0x000fe20000300000 */
.L_x_2715:
[----:B---3--:R-:W-:Y:S05]  /*1af0*/  @P1 BRA `(.L_x_2716) ;  /* 0x0000000000081947 */ /* 0x008fea0003800000 */
[----:B------:R-:W3:Y:S02]  /*1b00*/  SYNCS.PHASECHK.TRANS64.TRYWAIT P1, [R0+URZ+0x30810], R9 ;  /* 0x03081009000075a7 */ /* 0x000ee4000802017f */
[----:B---3--:R-:W-:Y:S05]  /*1b10*/  @!P1 BRA `(.L_x_2717) ;  /* 0x00000060005c9947 */ /* 0x008fea0003800000 */
.L_x_2716:
        /* <DEDUP_REMOVED lines=81> */
.L_x_2718:
[----:B------:R1:W1:Y:S01]  /*2030*/  SYNCS.PHASECHK.TRANS64.TRYWAIT P1, [R0+URZ+0x30830], R9 ;  /* 0x03083009000075a7 */ /* 0x000262000802017f */
[----:B------:R-:W-:Y:S05]  /*2040*/  @!P0 BRA `(.L_x_2719) ;  /* 0x0000000000048947 */ /* 0x000fea0003800000 */
[----:B------:R-:W-:Y:S01]  /*2050*/  BPT.TRAP 0x1 ;  /* 0x000000040000795c */ /* 0x000fe20000300000 */
.L_x_2719:
[----:B------:R-:W-:-:S05]  /*2060*/  VIADD R6, R228, 0x20000 ;  /* 0x00020000e4067836 */ /* 0x000fca0000000000 */
[----:B------:R-:W-:-:S04]  /*2070*/  SHF.R.U32.HI R6, RZ, 0x4, R6 ;  /* 0x00000004ff067819 */ /* 0x000fc80000011606 */
[----:B------:R-:W-:-:S04]  /*2080*/  LOP3.LUT R225, R6, 0x3fff, RZ, 0xc0, !PT ;  /* 0x00003fff06e17812 */ /* 0x000fc800078ec0ff */
[----:B------:R-:W-:Y:S01]  /*2090*/  LOP3.LUT R6, R225, 0x10000, RZ, 0xfc, !PT ;  /* 0x00010000e1067812 */ /* 0x000fe200078efcff */
[----:B-1----:R-:W-:Y:S06]  /*20a0*/  @P1 BRA `(.L_x_2720) ;  /* 0x0000000000081947 */ /* 0x002fec0003800000 */
[----:B------:R-:W1:Y:S02]  /*20b0*/  SYNCS.PHASECHK.TRANS64.TRYWAIT P1, [R0+URZ+0x30830], R9 ;  /* 0x03083009000075a7 */ /* 0x000e64000802017f */
[----:B-1----:R-:W-:Y:S05]  /*20c0*/  @!P1 BRA `(.L_x_2721) ;  /* 0x0000005c00049947 */ /* 0x002fea0003800000 */
.L_x_2720:
        /* <DEDUP_REMOVED lines=406> */
.L_x_2722:
        /* <DEDUP_REMOVED lines=49> */
.L_x_2723:
        /* <DEDUP_REMOVED lines=78> */
.L_x_2706:
[----:B------:R-:W-:Y:S05]  /*4220*/  @P0 BRA `(.L_x_2705) ;  /* 0x0000003800600947 */ /* 0x000fea0003800000 */
[----:B------:R-:W1:Y:S01]  /*4230*/  S2R R4, SR_TID.X ;  /* 0x0000000000047919 */ /* 0x000e620000002100 */
[----:B------:R-:W2:Y:S01]  /*4240*/  S2UR UR5, SR_CgaCtaId ;  /* 0x00000000000579c3 */ /* 0x000ea20000008800 */
[----:B------:R-:W-:Y:S01]  /*4250*/  ULDC UR4, c[0x0][0x850] ;  /* 0x0002140000047ab9 */ /* 0x000fe20000000800 */
[----:B------:R-:W-:Y:S01]  /*4260*/  USHF.L.U32 UR8, UR39, 0xe, URZ ;  /* 0x0000000e27087899 */ /* 0x000fe2000800063f */
[----:B------:R-:W-:Y:S01]  /*4270*/  BSSY B0, `(.L_x_2725) ;  /* 0x0000054000007945 */ /* 0x000fe20003800000 */
[----:B------:R-:W-:Y:S01]  /*4280*/  UISETP.NE.AND UP0, UPT, UR4, 0x1, UPT ;  /* 0x000000010400788c */ /* 0x000fe2000bf05270 */
[----:B------:R-:W-:Y:S02]  /*4290*/  ULDC.64 UR12, c[0x0][0x818] ;  /* 0x00020600000c7ab9 */ /* 0x000fe40000000a00 */
[----:B------:R-:W-:Y:S01]  /*42a0*/  UMOV UR4, 0x400 ;  /* 0x0000040000047882 */ /* 0x000fe20000000000 */
[----:B------:R-:W-:Y:S01]  /*42b0*/  USHF.R.S32.HI UR9, URZ, 0x1f, UR8 ;  /* 0x0000001f3f097899 */ /* 0x000fe20008011408 */
[----:B------:R-:W-:Y:S01]  /*42c0*/  ULDC.64 UR14, c[0x0][0x820] ;  /* 0x00020800000e7ab9 */ /* 0x000fe20000000a00 */
[----:B------:R-:W-:-:S05]  /*42d0*/  ULDC.64 UR16, c[0x0][0x848] ;  /* 0x0002120000107ab9 */ /* 0x000fca0000000a00 */
[----:B------:R-:W-:Y:S02]  /*42e0*/  @UP0 ULDC UR6, c[0x0][0x854] ;  /* 0x0002150000060ab9 */ /* 0x000fe40000000800 */
[----:B------:R-:W-:Y:S02]  /*42f0*/  UIMAD.WIDE.U32 UR6, UR36, UR6, URZ ;  /* 0x00000006240672a5 */ /* 0x000fe4000f8e003f */
[----:B--2---:R-:W-:-:S03]  /*4300*/  ULEA UR4, UR5, UR4, 0x18 ;  /* 0x0000000405047291 */ /* 0x004fc6000f8ec03f */
[----:B------:R-:W-:Y:S02]  /*4310*/  @UP0 ULDC UR5, c[0x0][0x858] ;  /* 0x0002160000050ab9 */ /* 0x000fe40000000800 */
[----:B------:R-:W-:Y:S01]  /*4320*/  @UP0 USHF.R.U32.HI UR36, URZ, UR5, UR7 ;  /* 0x000000053f240299 */ /* 0x000fe20008011607 */
[----:B-1----:R-:W-:-:S03]  /*4330*/  VIADD R5, R4, 0xffffff80 ;  /* 0xffffff8004057836 */ /* 0x002fc60000000000 */
[----:B------:R-:W-:Y:S02]  /*4340*/  USHF.R.S32.HI UR5, URZ, 0x1f, UR36 ;  /* 0x0000001f3f057899 */ /* 0x000fe40008011424 */
[----:B------:R-:W-:Y:S01]  /*4350*/  UIMAD.WIDE.U32 UR6, UR36, UR12, UR8 ;  /* 0x0000000c240672a5 */ /* 0x000fe2000f8e0008 */
[----:B------:R-:W-:Y:S01]  /*4360*/  SHF.R.S32.HI R0, RZ, 0x1f, R5 ;  /* 0x0000001fff007819 */ /* 0x000fe20000011405 */
[----:B------:R-:W-:Y:S01]  /*4370*/  UIMAD UR10, UR5, UR12, URZ ;  /* 0x0000000c050a72a4 */ /* 0x000fe2000f8e023f */
[----:B------:R-:W-:Y:S01]  /*4380*/  BAR.SYNC.DEFER_BLOCKING 0x1, 0x100 ;  /* 0x0044000000007b1d */ /* 0x000fe20000010000 */
[----:B------:R-:W-:Y:S02]  /*4390*/  ISETP.NE.AND P0, PT, R5, RZ, PT ;  /* 0x000000ff0500720c */ /* 0x000fe40003f05270 */
[----:B------:R-:W-:Y:S01]  /*43a0*/  LEA.HI R2, R0, R5, RZ, 0x7 ;  /* 0x0000000500027211 */ /* 0x000fe200078f38ff */
[----:B------:R-:W-:-:S03]  /*43b0*/  UIMAD UR10, UR36, UR13, UR10 ;  /* 0x0000000d240a72a4 */ /* 0x000fc6000f8e020a */
[C---:B------:R-:W-:Y:S01]  /*43c0*/  LOP3.LUT R0, R2.reuse, 0xfffff80, RZ, 0xc0, !PT ;  /* 0x0fffff8002007812 */ /* 0x040fe200078ec0ff */
[----:B------:R-:W-:Y:S01]  /*43d0*/  IMAD.SHL.U32 R2, R2, 0x40, RZ ;  /* 0x0000004002027824 */ /* 0x000fe200078e00ff */
[----:B------:R-:W-:Y:S01]  /*43e0*/  ULDC.64 UR12, c[0x0][0x840] ;  /* 0x00021000000c7ab9 */ /* 0x000fe20000000a00 */
[----:B------:R-:W-:Y:S02]  /*43f0*/  UIADD3 UR7, UR7, UR10, URZ ;  /* 0x0000000a07077290 */ /* 0x000fe4000fffe03f */
[----:B------:R-:W-:Y:S01]  /*4400*/  IMAD.IADD R0, R5, 0x1, -R0 ;  /* 0x0000000105007824 */ /* 0x000fe200078e0a00 */
[----:B------:R-:W-:Y:S01]  /*4410*/  LOP3.LUT R3, R2, 0x3fffe000, RZ, 0xc0, !PT ;  /* 0x3fffe00002037812 */ /* 0x000fe200078ec0ff */
[----:B------:R-:W-:Y:S02]  /*4420*/  UIMAD UR5, UR5, UR12, URZ ;  /* 0x0000000c050572a4 */ /* 0x000fe4000f8e023f */
[----:B------:R-:W-:Y:S02]  /*4430*/  UIMAD.WIDE.U32 UR8, UR36, UR12, UR8 ;  /* 0x0000000c240872a5 */ /* 0x000fe4000f8e0008 */
[----:B------:R-:W-:Y:S01]  /*4440*/  IMAD R0, R0, 0x4, R3 ;  /* 0x0000000400007824 */ /* 0x000fe200078e0203 */
[----:B------:R-:W-:-:S02]  /*4450*/  UIMAD UR12, UR36, UR13, UR5 ;  /* 0x0000000d240c72a4 */ /* 0x000fc4000f8e0205 */
[----:B------:R-:W-:Y:S02]  /*4460*/  USHF.R.S32.HI UR5, URZ, 0x1f, UR37 ;  /* 0x0000001f3f057899 */ /* 0x000fe40008011425 */
[----:B------:R-:W-:Y:S01]  /*4470*/  LEA R0, R0, UR4, 0x2 ;  /* 0x0000000400007c11 */ /* 0x000fe2000f8e10ff */
[----:B------:R-:W-:Y:S02]  /*4480*/  UIADD3 UR9, UR9, UR12, URZ ;  /* 0x0000000c09097290 */ /* 0x000fe4000fffe03f */
[----:B------:R-:W-:Y:S02]  /*4490*/  UIMAD UR11, UR5, UR14, URZ ;  /* 0x0000000e050b72a4 */ /* 0x000fe4000f8e023f */
[----:B------:R1:W-:Y:S01]  /*44a0*/  STS.128 [R0], R24 ;  /* 0x0000001800007388 */ /* 0x0003e20000000c00 */
[----:B------:R-:W-:Y:S02]  /*44b0*/  UIMAD UR5, UR5, UR16, URZ ;  /* 0x00000010050572a4 */ /* 0x000fe4000f8e023f */
[----:B------:R-:W-:Y:S01]  /*44c0*/  UIMAD UR11, UR37, UR15, UR11 ;  /* 0x0000000f250b72a4 */ /* 0x000fe2000f8e020b */
[----:B------:R1:W-:Y:S01]  /*44d0*/  STS.128 [R0+0x800], R28 ;  /* 0x0008001c00007388 */ /* 0x0003e20000000c00 */
[----:B------:R-:W-:-:S02]  /*44e0*/  UIMAD.WIDE.U32 UR6, UR37, UR14, UR6 ;  /* 0x0000000e250672a5 */ /* 0x000fc4000f8e0006 */
[----:B------:R-:W-:Y:S01]  /*44f0*/  UIMAD UR5, UR37, UR17, UR5 ;  /* 0x00000011250572a4 */ /* 0x000fe2000f8e0205 */
[----:B------:R1:W-:Y:S01]  /*4500*/  STS.128 [R0+0x1000], R32 ;  /* 0x0010002000007388 */ /* 0x0003e20000000c00 */
[----:B------:R-:W-:Y:S01]  /*4510*/  UIMAD.WIDE.U32 UR8, UR37, UR16, UR8 ;  /* 0x00000010250872a5 */ /* 0x000fe2000f8e0008 */
[----:B------:R-:W-:Y:S02]  /*4520*/  ULDC.64 UR12, c[0x0][0x800] ;  /* 0x00020000000c7ab9 */ /* 0x000fe40000000a00 */
[----:B------:R1:W-:Y:S01]  /*4530*/  STS.128 [R0+0x1800], R36 ;  /* 0x0018002400007388 */ /* 0x0003e20000000c00 */
[----:B------:R-:W-:Y:S01]  /*4540*/  ULDC.64 UR14, c[0x0][0x828] ;  /* 0x00020a00000e7ab9 */ /* 0x000fe20000000a00 */
[----:B------:R-:W-:Y:S02]  /*4550*/  UIADD3 UR7, UR7, UR11, URZ ;  /* 0x0000000b07077290 */ /* 0x000fe4000fffe03f */
[----:B------:R1:W-:Y:S01]  /*4560*/  STS.128 [R0+0x2000], R40 ;  /* 0x0020002800007388 */ /* 0x0003e20000000c00 */
[----:B------:R-:W-:-:S02]  /*4570*/  ULEA UR12, UP0, UR6, UR12, 0x2 ;  /* 0x0000000c060c7291 */ /* 0x000fc4000f80103f */
[----:B------:R-:W-:Y:S01]  /*4580*/  UIADD3 UR5, UR9, UR5, URZ ;  /* 0x0000000509057290 */ /* 0x000fe2000fffe03f */
[----:B------:R1:W-:Y:S01]  /*4590*/  STS.128 [R0+0x2800], R44 ;  /* 0x0028002c00007388 */ /* 0x0003e20000000c00 */
[----:B------:R-:W-:Y:S02]  /*45a0*/  ULEA UR14, UP1, UR8, UR14, 0x2 ;  /* 0x0000000e080e7291 */ /* 0x000fe4000f82103f */
        /* <DEDUP_REMOVED lines=25> */
.L_x_2727:
[----:B------:R-:W-:Y:S01]  /*4740*/  @P0 ELECT P1, URZ, PT ;  /* 0x00000000003f082f */ /* 0x000fe20003820000 */
[----:B------:R2:W-:-:S12]  /*4750*/  UBLKRED.G.S.ADD.F32.RN [UR6], [UR4], UR5, desc[UR8] ;  /* 0x00000806040073bb */ /* 0x0005d800080a1405 */
[----:B------:R-:W-:Y:S02]  /*4760*/  @P1 PLOP3.LUT P0, PT, P1, PT, PT, 0x8, 0x0 ;  /* 0x000000000000181c */ /* 0x000fe40000f0e170 */
[----:B------:R-:W-:-:S11]  /*4770*/  PLOP3.LUT P1, PT, PT, PT, PT, 0x8, 0x0 ;  /* 0x000000000000781c */ /* 0x000fd60003f2e170 */
[----:B--2---:R-:W-:Y:S05]  /*4780*/  @P0 BRA.U.ANY `(.L_x_2727) ;  /* 0xfffffffd00ec0947 */ /* 0x004fea000393ffff */
[----:B------:R0:W-:Y:S01]  /*4790*/  UTMACMDFLUSH ;  /* 0x00000000000079b7 */ /* 0x0001e20000000000 */
[----:B------:R-:W-:-:S04]  /*47a0*/  DEPBAR.LE SB0, 0x0 ;  /* 0x000080000000791a */ /* 0x000fc80000000000 */
.L_x_2726:
[----:B------:R-:W-:Y:S05]  /*47b0*/  BSYNC B0 ;  /* 0x0000000000007941 */ /* 0x000fea0003800000 */
.L_x_2725:
        /* <DEDUP_REMOVED lines=32> */
.L_x_2728:
        /* <DEDUP_REMOVED lines=8> */
.L_x_2701:
        /* <DEDUP_REMOVED lines=29> */
.L_x_2730:
[----:B------:R-:W-:Y:S01]  /*4c10*/  ULDC UR9, c[0x0][0x8cc] ;  /* 0x0002330000097ab9 */ /* 0x000fe20000000800 */
[----:B------:R-:W-:Y:S01]  /*4c20*/  UMOV UR7, UR8 ;  /* 0x0000000800077c82 */ /* 0x000fe20008000000 */
[----:B------:R-:W-:-:S11]  /*4c30*/  UISETP.NE.AND UP0, UPT, UR9, 0x1, UPT ;  /* 0x000000010900788c */ /* 0x000fd6000bf05270 */
[----:B------:R-:W-:Y:S02]  /*4c40*/  @UP0 ULDC.64 UR10, c[0x0][0x8d0] ;  /* 0x00023400000a0ab9 */ /* 0x000fe40000000a00 */
[----:B------:R-:W-:-:S04]  /*4c50*/  UIMAD.WIDE.U32 UR4, UR8, UR10, URZ ;  /* 0x0000000a080472a5 */ /* 0x000fc8000f8e003f */
[----:B------:R-:W-:-:S04]  /*4c60*/  @UP0 USHF.R.U32.HI UR7, URZ, UR11, UR5 ;  /* 0x0000000b3f070299 */ /* 0x000fc80008011605 */
[----:B------:R-:W-:-:S12]  /*4c70*/  UIMAD UR4, UR7, UR9, URZ ;  /* 0x00000009070472a4 */ /* 0x000fd8000f8e023f */
.L_x_2731:
        /* <DEDUP_REMOVED lines=67> */
.L_x_2734:
[----:B------:R-:W-:Y:S05]  /*50b0*/  BSYNC B0 ;  /* 0x0000000000007941 */ /* 0x000fea0003800000 */
.L_x_2733:
        /* <DEDUP_REMOVED lines=19> */
.L_x_2736:
[----:B------:R-:W-:Y:S05]  /*51f0*/  BSYNC B0 ;  /* 0x0000000000007941 */ /* 0x000fea0003800000 */
.L_x_2735:
[----:B------:R-:W-:Y:S06]  /*5200*/  BAR.ARV 0xa, 0xa0 ;  /* 0x0282800000007b1d */ /* 0x000fec0000002000 */
[----:B------:R-:W-:Y:S04]  /*5210*/  BSSY B0, `(.L_x_2737) ;  /* 0x0000003000007945 */ /* 0x000fe80003800000 */
[----:B------:R-:W-:Y:S05]  /*5220*/  @!P0 BRA `(.L_x_2738) ;  /* 0x0000000000048947 */ /* 0x000fea0003800000 */
[----:B------:R-:W-:-:S04]  /*5230*/  DEPBAR.LE SB0, 0x0 ;  /* 0x000080000000791a */ /* 0x000fc80000000000 */
.L_x_2738:
[----:B------:R-:W-:Y:S05]  /*5240*/  BSYNC B0 ;  /* 0x0000000000007941 */ /* 0x000fea0003800000 */
.L_x_2737:
[----:B------:R-:W-:Y:S06]  /*5250*/  BAR.ARV 0xb, 0xa0 ;  /* 0x02c2800000007b1d */ /* 0x000fec0000002000 */
[----:B------:R-:W-:Y:S01]  /*5260*/  UIADD3 UR12, UR8, 0x1, URZ ;  /* 0x00000001080c7890 */ /* 0x000fe2000fffe03f */
[----:B------:R-:W-:Y:S11]  /*5270*/  BRA `(.L_x_2739) ;  /* 0x0000000000047947 */ /* 0x000ff60003800000 */
.L_x_2732:
[----:B------:R-:W-:-:S05]  /*5280*/  UMOV UR12, UR8 ;  /* 0x00000008000c7c82 */ /* 0x000fca0008000000 */
.L_x_2739:
        /* <DEDUP_REMOVED lines=18> */
.L_x_2752:
        /* <DEDUP_REMOVED lines=20> */
.L_x_2741:
[----:B------:R-:W-:Y:S05]  /*54f0*/  BSYNC B0 ;  /* 0x0000000000007941 */ /* 0x000fea0003800000 */
.L_x_2740:
        /* <DEDUP_REMOVED lines=13> */
.L_x_2743:
[----:B------:R-:W-:Y:S05]  /*55d0*/  BSYNC B0 ;  /* 0x0000000000007941 */ /* 0x000fea0003800000 */
.L_x_2742:
[----:B------:R-:W-:Y:S06]  /*55e0*/  BAR.ARV 0xa, 0xa0 ;  /* 0x0282800000007b1d */ /* 0x000fec0000002000 */
[----:B------:R-:W-:Y:S04]  /*55f0*/  BSSY B0, `(.L_x_2744) ;  /* 0x0000003000007945 */ /* 0x000fe80003800000 */
[----:B------:R-:W-:Y:S05]  /*5600*/  @!P0 BRA `(.L_x_2745) ;  /* 0x0000000000048947 */ /* 0x000fea0003800000 */
[----:B------:R-:W-:-:S04]  /*5610*/  DEPBAR.LE SB0, 0x0 ;  /* 0x000080000000791a */ /* 0x000fc80000000000 */
.L_x_2745:
[----:B------:R-:W-:Y:S05]  /*5620*/  BSYNC B0 ;  /* 0x0000000000007941 */ /* 0x000fea0003800000 */
.L_x_2744:
        /* <DEDUP_REMOVED lines=13> */
.L_x_2747:
[----:B------:R-:W-:Y:S05]  /*5700*/  BSYNC B0 ;  /* 0x0000000000007941 */ /* 0x000fea0003800000 */
.L_x_2746:
        /* <DEDUP_REMOVED lines=13> */
.L_x_2749:
[----:B------:R-:W-:Y:S05]  /*57e0*/  BSYNC B0 ;  /* 0x0000000000007941 */ /* 0x000fea0003800000 */
.L_x_2748:
[----:B------:R-:W-:Y:S01]  /*57f0*/  UIADD3 UR12, UR12, 0x2, URZ ;  /* 0x000000020c0c7890 */ /* 0x000fe2000fffe03f */
[----:B------:R-:W-:Y:S06]  /*5800*/  BAR.ARV 0xa, 0xa0 ;  /* 0x0282800000007b1d */ /* 0x000fec0000002000 */
[----:B------:R-:W-:Y:S01]  /*5810*/  UISETP.GE.AND UP0, UPT, UR12, UR5, UPT ;  /* 0x000000050c00728c */ /* 0x000fe2000bf06270 */
[----:B------:R-:W-:Y:S04]  /*5820*/  BSSY B0, `(.L_x_2750) ;  /* 0x0000003000007945 */ /* 0x000fe80003800000 */
[----:B------:R-:W-:Y:S06]  /*5830*/  @!P0 BRA `(.L_x_2751) ;  /* 0x0000000000048947 */ /* 0x000fec0003800000 */
[----:B------:R-:W-:-:S04]  /*5840*/  DEPBAR.LE SB0, 0x0 ;  /* 0x000080000000791a */ /* 0x000fc80000000000 */
.L_x_2751:
[----:B------:R-:W-:Y:S05]  /*5850*/  BSYNC B0 ;  /* 0x0000000000007941 */ /* 0x000fea0003800000 */
.L_x_2750:
[----:B------:R-:W-:Y:S06]  /*5860*/  BAR.ARV 0xb, 0xa0 ;  /* 0x02c2800000007b1d */ /* 0x000fec0000002000 */
[----:B------:R-:W-:Y:S01]  /*5870*/  PLOP3.LUT P1, PT, PT, PT, UP0, 0x80, 0x0 ;  /* 0x000000000000781c */ /* 0x000fe20003f2f008 */
[----:B------:R-:W-:Y:S02]  /*5880*/  UIADD3 UR20, UR20, 0x4000, URZ ;  /* 0x0000400014147890 */ /* 0x000fe4000fffe03f */
[----:B------:R-:W-:-:S10]  /*5890*/  UIADD3 UR4, UR4, 0x4000, URZ ;  /* 0x0000400004047890 */ /* 0x000fd4000fffe03f */
[----:B------:R-:W-:Y:S05]  /*58a0*/  @!P1 BRA `(.L_x_2752) ;  /* 0xfffffff800c09947 */ /* 0x000fea000383ffff */
[----:B------:R-:W-:Y:S05]  /*58b0*/  BRA `(.L_x_2705) ;  /* 0x0000002000bc7947 */ /* 0x000fea0003800000 */
.L_x_2729:
        /* <DEDUP_REMOVED lines=21> */
.L_x_2753:
[----:B------:R-:W-:Y:S01]  /*5a10*/  ULDC UR8, c[0x0][0x8cc] ;  /* 0x0002330000087ab9 */ /* 0x000fe20000000800 */
[----:B------:R-:W-:Y:S01]  /*5a20*/  UMOV UR11, UR7 ;  /* 0x00000007000b7c82 */ /* 0x000fe20008000000 */
[----:B------:R-:W-:-:S11]  /*5a30*/  UISETP.NE.AND UP0, UPT, UR8, 0x1, UPT ;  /* 0x000000010800788c */ /* 0x000fd6000bf05270 */
[----:B------:R-:W-:Y:S02]  /*5a40*/  @UP0 ULDC.64 UR12, c[0x0][0x8d0] ;  /* 0x00023400000c0ab9 */ /* 0x000fe40000000a00 */
[----:B------:R-:W-:-:S04]  /*5a50*/  UIMAD.WIDE.U32 UR4, UR7, UR12, URZ ;  /* 0x0000000c070472a5 */ /* 0x000fc8000f8e003f */
[----:B------:R-:W-:-:S04]  /*5a60*/  @UP0 USHF.R.U32.HI UR11, URZ, UR13, UR5 ;  /* 0x0000000d3f0b0299 */ /* 0x000fc80008011605 */
[----:B------:R-:W-:-:S12]  /*5a70*/  UIMAD UR4, UR11, UR8, URZ ;  /* 0x000000080b0472a4 */ /* 0x000fd8000f8e023f */
.L_x_2754:
        /* <DEDUP_REMOVED lines=70> */
.L_x_2785:
        /* <DEDUP_REMOVED lines=15> */
.L_x_2758:
        /* <DEDUP_REMOVED lines=97> */
.L_x_2769:
[----:B--234-:R-:W-:-:S04]  /*65e0*/  SHF.L.U32 R21, R11, 0x1f, RZ ;  /* 0x0000001f0b157819 */ /* 0x01cfc800000006ff */
[----:B------:R-:W1:Y:S02]  /*65f0*/  SYNCS.PHASECHK.TRANS64.TRYWAIT P1, [R16+URZ+0x30840], R21 ;  /* 0x03084015100075a7 */ /* 0x000e64000802017f */
[----:B-1----:R-:W-:Y:S05]  /*6600*/  @!P1 BRA `(.L_x_2761) ;  /* 0x0000001400dc9947 */ /* 0x002fea0003800000 */
.L_x_2786:
[----:B------:R-:W-:Y:S05]  /*6610*/  @P0 BRA `(.L_x_2762) ;  /* 0x0000000000140947 */ /* 0x000fea0003800000 */
[----:B------:R-:W-:Y:S01]  /*6620*/  ISETP.NE.AND P1, PT, R6, RZ, PT ;  /* 0x000000ff0600720c */ /* 0x000fe20003f25270 */
[----:B------:R-:W-:-:S04]  /*6630*/  IMAD.MOV.U32 R3, RZ, RZ, 0x4100 ;  /* 0x00004100ff037424 */ /* 0x000fc800078e00ff */
[----:B------:R3:W-:Y:S08]  /*6640*/  SYNCS.ARRIVE.TRANS64 RZ, [R16+URZ+0x30830], R3 ;  /* 0x0308300310ff79a7 */ /* 0x0007f0000800003f */
[----:B------:R-:W-:Y:S05]  /*6650*/  @!P1 BRA `(.L_x_2762) ;  /* 0x0000000000049947 */ /* 0x000fea0003800000 */
[----:B------:R-:W-:Y:S01]  /*6660*/  BPT.TRAP 0x1 ;  /* 0x000000040000795c */ /* 0x000fe20000300000 */
.L_x_2762:
        /* <DEDUP_REMOVED lines=36> */
.L_x_2787:
[----:B------:R-:W-:Y:S05]  /*68b0*/  @P0 BRA `(.L_x_2764) ;  /* 0x0000000000140947 */ /* 0x000fea0003800000 */
[----:B------:R-:W-:Y:S01]  /*68c0*/  ISETP.NE.AND P1, PT, R6, RZ, PT ;  /* 0x000000ff0600720c */ /* 0x000fe20003f25270 */
[----:B------:R-:W-:-:S04]  /*68d0*/  IMAD.MOV.U32 R2, RZ, RZ, 0x4100 ;  /* 0x00004100ff027424 */ /* 0x000fc800078e00ff */
[----:B------:R3:W-:Y:S08]  /*68e0*/  SYNCS.ARRIVE.TRANS64 RZ, [R16+URZ+0x30818], R2 ;  /* 0x0308180210ff79a7 */ /* 0x0007f0000800003f */
[----:B------:R-:W-:Y:S05]  /*68f0*/  @!P1 BRA `(.L_x_2764) ;  /* 0x0000000000049947 */ /* 0x000fea0003800000 */
[----:B------:R-:W-:Y:S01]  /*6900*/  BPT.TRAP 0x1 ;  /* 0x000000040000795c */ /* 0x000fe20000300000 */
.L_x_2764:
        /* <DEDUP_REMOVED lines=36> */
.L_x_2788:
[----:B------:R-:W-:Y:S05]  /*6b50*/  @P0 BRA `(.L_x_2766) ;  /* 0x0000000000140947 */ /* 0x000fea0003800000 */
[----:B------:R-:W-:Y:S01]  /*6b60*/  ISETP.NE.AND P1, PT, R6, RZ, PT ;  /* 0x000000ff0600720c */ /* 0x000fe20003f25270 */
[----:B-123--:R-:W-:-:S04]  /*6b70*/  IMAD.MOV.U32 R21, RZ, RZ, 0x4100 ;  /* 0x00004100ff157424 */ /* 0x00efc800078e00ff */
[----:B------:R4:W-:Y:S08]  /*6b80*/  SYNCS.ARRIVE.TRANS64 RZ, [R16+URZ+0x30838], R21 ;  /* 0x0308381510ff79a7 */ /* 0x0009f0000800003f */
[----:B------:R-:W-:Y:S05]  /*6b90*/  @!P1 BRA `(.L_x_2766) ;  /* 0x0000000000049947 */ /* 0x000fea0003800000 */
[----:B------:R-:W-:Y:S01]  /*6ba0*/  BPT.TRAP 0x1 ;  /* 0x000000040000795c */ /* 0x000fe20000300000 */
.L_x_2766:
        /* <DEDUP_REMOVED lines=31> */
.L_x_2790:
[----:B------:R-:W-:Y:S05]  /*6da0*/  @P0 BRA `(.L_x_2768) ;  /* 0x0000000000140947 */ /* 0x000fea0003800000 */
[----:B------:R-:W-:Y:S01]  /*6db0*/  ISETP.NE.AND P1, PT, R6, RZ, PT ;  /* 0x000000ff0600720c */ /* 0x000fe20003f25270 */
[----:B------:R-:W-:-:S04]  /*6dc0*/  IMAD.MOV.U32 R5, RZ, RZ, 0x4100 ;  /* 0x00004100ff057424 */ /* 0x000fc800078e00ff */
[----:B------:R1:W-:Y:S08]  /*6dd0*/  SYNCS.ARRIVE.TRANS64 RZ, [R16+URZ+0x30810], R5 ;  /* 0x0308100510ff79a7 */ /* 0x0003f0000800003f */
[----:B------:R-:W-:Y:S05]  /*6de0*/  @!P1 BRA `(.L_x_2768) ;  /* 0x0000000000049947 */ /* 0x000fea0003800000 */
[----:B------:R-:W-:Y:S01]  /*6df0*/  BPT.TRAP 0x1 ;  /* 0x000000040000795c */ /* 0x000fe20000300000 */
.L_x_2768:
        /* <DEDUP_REMOVED lines=37> */
.L_x_2760:
        /* <DEDUP_REMOVED lines=8> */
.L_x_2791:
[----:B------:R-:W-:Y:S05]  /*70d0*/  @P0 BRA `(.L_x_2771) ;  /* 0x0000000000140947 */ /* 0x000fea0003800000 */
[----:B------:R-:W-:Y:S01]  /*70e0*/  ISETP.NE.AND P1, PT, R6, RZ, PT ;  /* 0x000000ff0600720c */ /* 0x000fe20003f25270 */
[----:B------:R-:W-:-:S04]  /*70f0*/  IMAD.MOV.U32 R5, RZ, RZ, 0x4100 ;  /* 0x00004100ff057424 */ /* 0x000fc800078e00ff */
[----:B------:R2:W-:Y:S08]  /*7100*/  SYNCS.ARRIVE.TRANS64 RZ, [R16+URZ+0x30830], R5 ;  /* 0x0308300510ff79a7 */ /* 0x0005f0000800003f */
[----:B------:R-:W-:Y:S05]  /*7110*/  @!P1 BRA `(.L_x_2771) ;  /* 0x0000000000049947 */ /* 0x000fea0003800000 */
[----:B------:R-:W-:Y:S01]  /*7120*/  BPT.TRAP 0x1 ;  /* 0x000000040000795c */ /* 0x000fe20000300000 */
.L_x_2771:
        /* <DEDUP_REMOVED lines=33> */
.L_x_2792:
[----:B------:R-:W-:Y:S05]  /*7340*/  @P0 BRA `(.L_x_2773) ;  /* 0x0000000000140947 */ /* 0x000fea0003800000 */
[----:B------:R-:W-:Y:S01]  /*7350*/  ISETP.NE.AND P0, PT, R6, RZ, PT ;  /* 0x000000ff0600720c */ /* 0x000fe20003f05270 */
[----:B------:R-:W-:-:S04]  /*7360*/  IMAD.MOV.U32 R5, RZ, RZ, 0x4100 ;  /* 0x00004100ff057424 */ /* 0x000fc800078e00ff */
[----:B------:R1:W-:Y:S08]  /*7370*/  SYNCS.ARRIVE.TRANS64 RZ, [R16+URZ+0x30818], R5 ;  /* 0x0308180510ff79a7 */ /* 0x0003f0000800003f */
[----:B------:R-:W-:Y:S05]  /*7380*/  @!P0 BRA `(.L_x_2773) ;  /* 0x0000000000048947 */ /* 0x000fea0003800000 */
[----:B------:R-:W-:Y:S01]  /*7390*/  BPT.TRAP 0x1 ;  /* 0x000000040000795c */ /* 0x000fe20000300000 */
.L_x_2773:
        /* <DEDUP_REMOVED lines=37> */
.L_x_2759:
[----:B------:R-:W1:Y:S01]  /*75f0*/  S2R R0, SR_TID.X ;  /* 0x0000000000007919 */ /* 0x000e620000002100 */
[----:B------:R-:W-:Y:S01]  /*7600*/  IMAD R3, R19, 0x8, R16 ;  /* 0x0000000813037824 */ /* 0x000fe200078e0210 */
[----:B-1----:R-:W-:Y:S02]  /*7610*/  LOP3.LUT R2, R0, 0x7f, RZ, 0xc0, !PT ;  /* 0x0000007f00027812 */ /* 0x002fe400078ec0ff */
[----:B------:R-:W-:Y:S02]  /*7620*/  SHF.L.U32 R0, R11, 0x1f, RZ ;  /* 0x0000001f0b007819 */ /* 0x000fe400000006ff */
[----:B------:R-:W-:Y:S02]  /*7630*/  ISETP.NE.AND P1, PT, R2, RZ, PT ;  /* 0x000000ff0200720c */ /* 0x000fe40003f25270 */
[----:B------:R-:W1:Y:S02]  /*7640*/  SYNCS.PHASECHK.TRANS64.TRYWAIT P0, [R3+URZ+0x30840], R0 ;  /* 0x03084000030075a7 */ /* 0x000e64000800017f */
[----:B-1----:R-:W-:Y:S09]  /*7650*/  @!P0 BRA `(.L_x_2774) ;  /* 0x0000000800448947 */ /* 0x002ff20003800000 */
.L_x_2793:
[----:B------:R-:W-:Y:S05]  /*7660*/  @P1 BRA `(.L_x_2775) ;  /* 0x0000000000181947 */ /* 0x000fea0003800000 */
[----:B------:R-:W1:Y:S01]  /*7670*/  S2R R2, SR_TID.X ;  /* 0x0000000000027919 */ /* 0x000e620000002100 */
[----:B------:R-:W-:-:S04]  /*7680*/  IMAD.MOV.U32 R0, RZ, RZ, 0x4100 ;  /* 0x00004100ff007424 */ /* 0x000fc800078e00ff */
[----:B------:R1:W-:Y:S02]  /*7690*/  SYNCS.ARRIVE.TRANS64 RZ, [R3+URZ+0x30830], R0 ;  /* 0x0308300003ff79a7 */ /* 0x0003e4000800003f */
[----:B-1----:R-:W-:-:S13]  /*76a0*/  LOP3.LUT P0, RZ, R2, 0x1f, RZ, 0xc0, !PT ;  /* 0x0000001f02ff7812 */ /* 0x002fda000780c0ff */
[----:B------:R-:W-:Y:S05]  /*76b0*/  @!P0 BRA `(.L_x_2775) ;  /* 0x0000000000048947 */ /* 0x000fea0003800000 */
[----:B------:R-:W-:Y:S01]  /*76c0*/  BPT.TRAP 0x1 ;  /* 0x000000040000795c */ /* 0x000fe20000300000 */
.L_x_2775:
        /* <DEDUP_REMOVED lines=40> */
.L_x_2756:
[----:B------:R-:W-:Y:S05]  /*7950*/  BSYNC B0 ;  /* 0x0000000000007941 */ /* 0x000fea0003800000 */
.L_x_2755:
[----:B------:R-:W-:-:S03]  /*7960*/  UMOV UR7, 0xffffffff ;  /* 0xffffffff00077882 */ /* 0x000fc60000000000 */
[----:B------:R-:W-:Y:S05]  /*7970*/  BRA.DIV UR7, `(.L_x_2776) ;  /* 0x0000000607907947 */ /* 0x000fea000b800000 */
[----:B------:R-:W-:-:S13]  /*7980*/  ELECT P6, URZ, PT ;  /* 0x00000000003f782f */ /* 0x000fda00038c0000 */
.L_x_2796:
[----:B------:R-:W-:Y:S05]  /*7990*/  @!P6 BRA `(.L_x_2705) ;  /* 0x000000000084e947 */ /* 0x000fea0003800000 */
[----:B------:R-:W-:-:S06]  /*79a0*/  ULOP3.LUT UR7, UR38, 0x2, URZ, 0xfc, !UPT ;  /* 0x0000000226077892 */ /* 0x000fcc000f8efc3f */
[----:B------:R-:W-:-:S05]  /*79b0*/  IMAD.U32 R2, RZ, RZ, UR7 ;  /* 0x00000007ff027e24 */ /* 0x000fca000f8e00ff */
[----:B------:R-:W-:-:S13]  /*79c0*/  ISETP.NE.AND P2, PT, R2, 0x3, PT ;  /* 0x000000030200780c */ /* 0x000fda0003f45270 */
[----:B------:R-:W-:Y:S05]  /*79d0*/  @!P2 BRA `(.L_x_2777) ;  /* 0x000000000004a947 */ /* 0x000fea0003800000 */
[----:B------:R-:W-:Y:S01]  /*79e0*/  BPT.TRAP 0x1 ;  /* 0x000000040000795c */ /* 0x000fe20000300000 */
.L_x_2777:
        /* <DEDUP_REMOVED lines=15> */
.L_x_2797:
[----:B------:R-:W2:Y:S02]  /*7ae0*/  SYNCS.PHASECHK.TRANS64.TRYWAIT P0, [R3+URZ], R2 ;  /* 0x00000002030075a7 */ /* 0x000ea4000800017f */
[----:B--2---:R-:W-:Y:S05]  /*7af0*/  @!P0 BRA `(.L_x_2779) ;  /* 0x0000000400648947 */ /* 0x004fea0003800000 */
.L_x_2798:
[----:B------:R-:W-:Y:S05]  /*7b00*/  @!P2 BRA `(.L_x_2780) ;  /* 0x000000000004a947 */ /* 0x000fea0003800000 */
[----:B------:R-:W-:Y:S01]  /*7b10*/  BPT.TRAP 0x1 ;  /* 0x000000040000795c */ /* 0x000fe20000300000 */
.L_x_2780:
[----:B--2---:R-:W-:-:S04]  /*7b20*/  VIADD R3, R7, 0x30840 ;  /* 0x0003084007037836 */ /* 0x004fc80000000000 */
[----:B------:R-:W-:-:S04]  /*7b30*/  IMAD R0, R0, 0x8, R3 ;  /* 0x0000000800007824 */ /* 0x000fc800078e0203 */
[----:B------:R-:W2:Y:S02]  /*7b40*/  SYNCS.PHASECHK.TRANS64.TRYWAIT P0, [R0+URZ], R5 ;  /* 0x00000005000075a7 */ /* 0x000ea4000800017f */
[----:B--2---:R-:W-:Y:S05]  /*7b50*/  @!P0 BRA `(.L_x_2781) ;  /* 0x0000000400608947 */ /* 0x004fea0003800000 */
.L_x_2799:
[----:B------:R-:W-:-:S07]  /*7b60*/  IMAD R3, R4, 0x8, R3 ;  /* 0x0000000804037824 */ /* 0x000fce00078e0203 */
.L_x_2782:
[----:B---3--:R3:W4:Y:S02]  /*7b70*/  SYNCS.PHASECHK.TRANS64.TRYWAIT P0, [R3+URZ], R2 ;  /* 0x00000002030075a7 */ /* 0x008724000800017f */
[----:B----4-:R-:W-:Y:S05]  /*7b80*/  @!P0 NANOSLEEP.SYNCS 0x989680 ;  /* 0x009896800000895d */ /* 0x010fea0003900000 */
[----:B------:R-:W4:Y:S02]  /*7b90*/  @!P0 SYNCS.PHASECHK.TRANS64 P0, [R3+URZ], R2 ;  /* 0x00000002030085a7 */ /* 0x000f24000800007f */
[----:B----4-:R-:W-:Y:S05]  /*7ba0*/  @!P0 BRA `(.L_x_2782) ;  /* 0xfffffffc00f08947 */ /* 0x010fea000383ffff */
.L_x_2705:
[----:B------:R-:W-:Y:S05]  /*7bb0*/  BSYNC B6 ;  /* 0x0000000000067941 */ /* 0x000fea0003800000 */
.L_x_2700:
[----:B------:R-:W-:Y:S05]  /*7bc0*/  EXIT ;  /* 0x000000000000794d */ /* 0x000fea0003800000 */
.L_x_2711:
[----:B------:R-:W-:Y:S02]  /*7bd0*/  IMAD.MOV.U32 R12, RZ, RZ, RZ ;  /* 0x000000ffff0c7224 */ /* 0x000fe400078e00ff */
[----:B------:R-:W-:Y:S02]  /*7be0*/  IMAD.MOV.U32 R11, RZ, RZ, 0x1f ;  /* 0x0000001fff0b7424 */ /* 0x000fe400078e00ff */
[----:B------:R-:W-:-:S07]  /*7bf0*/  IMAD.MOV.U32 R15, RZ, RZ, -0x1 ;  /* 0xffffffffff0f7424 */ /* 0x000fce00078e00ff */
[----:B------:R-:W-:Y:S05]  /*7c00*/  WARPSYNC.COLLECTIVE R15, `(.L_x_2783) ;  /* 0x000000000f087348 */ /* 0x000fea0003c00000 */
[----:B------:R1:W2:Y:S02]  /*7c10*/  SHFL.IDX P6, R14, R13, R12, R11 ;  /* 0x0000000c0d0e7389 */ /* 0x0002a400000c000b */
[----:B-12---:R-:W-:Y:S01]  /*7c20*/  ENDCOLLECTIVE ;  /* 0x000000000000791b */ /* 0x006fe20003800000 */
.L_x_2783:
[----:B------:R-:W-:Y:S05]  /*7c30*/  BRA `(.L_x_2784) ;  /* 0xffffff9400b47947 */ /* 0x000fea000383ffff */
.L_x_2713:
[----:B---3--:R3:W4:Y:S02]  /*7c40*/  SYNCS.PHASECHK.TRANS64.TRYWAIT P0, [R228+URZ+0x30800], R9 ;  /* 0x03080009e40075a7 */ /* 0x008724000800017f */
[----:B----4-:R-:W-:Y:S05]  /*7c50*/  @!P0 NANOSLEEP.SYNCS 0x989680 ;  /* 0x009896800000895d */ /* 0x010fea0003900000 */
[----:B------:R-:W4:Y:S02]  /*7c60*/  @!P0 SYNCS.PHASECHK.TRANS64 P0, [R228+URZ+0x30800], R9 ;  /* 0x03080009e40085a7 */ /* 0x000f24000800007f */
[----:B----4-:R-:W-:Y:S05]  /*7c70*/  @!P0 BRA `(.L_x_2713) ;  /* 0xfffffffc00f08947 */ /* 0x010fea000383ffff */
[----:B------:R-:W-:Y:S05]  /*7c80*/  BRA `(.L_x_2712) ;  /* 0xffffff9400dc7947 */ /* 0x000fea000383ffff */
.L_x_2717:
[----:B---3--:R3:W4:Y:S02]  /*7c90*/  SYNCS.PHASECHK.TRANS64.TRYWAIT P1, [R0+URZ+0x30810], R9 ;  /* 0x03081009000075a7 */ /* 0x008724000802017f */
[----:B----4-:R-:W-:Y:S05]  /*7ca0*/  @!P1 NANOSLEEP.SYNCS 0x989680 ;  /* 0x009896800000995d */ /* 0x010fea0003900000 */
[----:B------:R-:W4:Y:S02]  /*7cb0*/  @!P1 SYNCS.PHASECHK.TRANS64 P1, [R0+URZ+0x30810], R9 ;  /* 0x03081009000095a7 */ /* 0x000f24000802007f */
[----:B----4-:R-:W-:Y:S05]  /*7cc0*/  @!P1 BRA `(.L_x_2717) ;  /* 0xfffffffc00f09947 */ /* 0x010fea000383ffff */
[----:B------:R-:W-:Y:S05]  /*7cd0*/  BRA `(.L_x_2716) ;  /* 0xffffff9c00907947 */ /* 0x000fea000383ffff */
.L_x_2721:
[----:B------:R1:W1:Y:S02]  /*7ce0*/  SYNCS.PHASECHK.TRANS64.TRYWAIT P1, [R0+URZ+0x30830], R9 ;  /* 0x03083009000075a7 */ /* 0x000264000802017f */
[----:B-1----:R-:W-:Y:S05]  /*7cf0*/  @!P1 NANOSLEEP.SYNCS 0x989680 ;  /* 0x009896800000995d */ /* 0x002fea0003900000 */
[----:B------:R-:W1:Y:S02]  /*7d00*/  @!P1 SYNCS.PHASECHK.TRANS64 P1, [R0+URZ+0x30830], R9 ;  /* 0x03083009000095a7 */ /* 0x000e64000802007f */
[----:B-1----:R-:W-:Y:S05]  /*7d10*/  @!P1 BRA `(.L_x_2721) ;  /* 0xfffffffc00f09947 */ /* 0x002fea000383ffff */
[----:B------:R-:W-:Y:S05]  /*7d20*/  BRA `(.L_x_2720) ;  /* 0xffffffa000e87947 */ /* 0x000fea000383ffff */
.L_x_2757:
[----:B-1----:R1:W2:Y:S02]  /*7d30*/  SYNCS.PHASECHK.TRANS64.TRYWAIT P0, [R16+URZ+0x30820], R3 ;  /* 0x03082003100075a7 */ /* 0x0022a4000800017f */
[----:B--2---:R-:W-:Y:S05]  /*7d40*/  @!P0 NANOSLEEP.SYNCS 0x989680 ;  /* 0x009896800000895d */ /* 0x004fea0003900000 */
[----:B------:R-:W2:Y:S02]  /*7d50*/  @!P0 SYNCS.PHASECHK.TRANS64 P0, [R16+URZ+0x30820], R3 ;  /* 0x03082003100085a7 */ /* 0x000ea4000800007f */
[----:B--2---:R-:W-:Y:S05]  /*7d60*/  @!P0 BRA `(.L_x_2757) ;  /* 0xfffffffc00f08947 */ /* 0x004fea000383ffff */
[----:B------:R-:W-:Y:S05]  /*7d70*/  BRA `(.L_x_2785) ;  /* 0xffffffe000587947 */ /* 0x000fea000383ffff */
.L_x_2761:
[----:B-1----:R1:W3:Y:S02]  /*7d80*/  SYNCS.PHASECHK.TRANS64.TRYWAIT P1, [R16+URZ+0x30840], R21 ;  /* 0x03084015100075a7 */ /* 0x0022e4000802017f */
[----:B---3--:R-:W-:Y:S05]  /*7d90*/  @!P1 NANOSLEEP.SYNCS 0x989680 ;  /* 0x009896800000995d */ /* 0x008fea0003900000 */
[----:B------:R-:W3:Y:S02]  /*7da0*/  @!P1 SYNCS.PHASECHK.TRANS64 P1, [R16+URZ+0x30840], R21 ;  /* 0x03084015100095a7 */ /* 0x000ee4000802007f */
[----:B---3--:R-:W-:Y:S05]  /*7db0*/  @!P1 BRA `(.L_x_2761) ;  /* 0xfffffffc00f09947 */ /* 0x008fea000383ffff */
[----:B------:R-:W-:Y:S05]  /*7dc0*/  BRA `(.L_x_2786) ;  /* 0xffffffe800107947 */ /* 0x000fea000383ffff */
.L_x_2763:
[----:B--2---:R2:W3:Y:S02]  /*7dd0*/  SYNCS.PHASECHK.TRANS64.TRYWAIT P1, [R16+URZ+0x30828], R21 ;  /* 0x03082815100075a7 */ /* 0x0044e4000802017f */
[----:B---3--:R-:W-:Y:S05]  /*7de0*/  @!P1 NANOSLEEP.SYNCS 0x989680 ;  /* 0x009896800000995d */ /* 0x008fea0003900000 */
[----:B------:R-:W3:Y:S02]  /*7df0*/  @!P1 SYNCS.PHASECHK.TRANS64 P1, [R16+URZ+0x30828], R21 ;  /* 0x03082815100095a7 */ /* 0x000ee4000802007f */
[----:B---3--:R-:W-:Y:S05]  /*7e00*/  @!P1 BRA `(.L_x_2763) ;  /* 0xfffffffc00f09947 */ /* 0x008fea000383ffff */
[----:B------:R-:W-:Y:S05]  /*7e10*/  BRA `(.L_x_2787) ;  /* 0xffffffe800a47947 */ /* 0x000fea000383ffff */
.L_x_2765:
[----:B---3--:R3:W4:Y:S02]  /*7e20*/  SYNCS.PHASECHK.TRANS64.TRYWAIT P1, [R16+URZ+0x30848], R21 ;  /* 0x03084815100075a7 */ /* 0x008724000802017f */
[----:B----4-:R-:W-:Y:S05]  /*7e30*/  @!P1 NANOSLEEP.SYNCS 0x989680 ;  /* 0x009896800000995d */ /* 0x010fea0003900000 */
[----:B------:R-:W4:Y:S02]  /*7e40*/  @!P1 SYNCS.PHASECHK.TRANS64 P1, [R16+URZ+0x30848], R21 ;  /* 0x03084815100095a7 */ /* 0x000f24000802007f */
[----:B----4-:R-:W-:Y:S05]  /*7e50*/  @!P1 BRA `(.L_x_2765) ;  /* 0xfffffffc00f09947 */ /* 0x010fea000383ffff */
[----:B------:R-:W-:Y:S05]  /*7e60*/  BRA `(.L_x_2788) ;  /* 0xffffffec00387947 */ /* 0x000fea000383ffff */
.L_x_2767:
[----:B------:R-:W-:-:S07]  /*7e70*/  SHF.L.U32 R5, R11, 0x1f, RZ ;  /* 0x0000001f0b057819 */ /* 0x000fce00000006ff */
.L_x_2789:
[----:B------:R1:W1:Y:S02]  /*7e80*/  SYNCS.PHASECHK.TRANS64.TRYWAIT P1, [R16+URZ+0x30820], R5 ;  /* 0x03082005100075a7 */ /* 0x000264000802017f */
[----:B-1----:R-:W-:Y:S05]  /*7e90*/  @!P1 NANOSLEEP.SYNCS 0x989680 ;  /* 0x009896800000995d */ /* 0x002fea0003900000 */
[----:B------:R-:W1:Y:S02]  /*7ea0*/  @!P1 SYNCS.PHASECHK.TRANS64 P1, [R16+URZ+0x30820], R5 ;  /* 0x03082005100095a7 */ /* 0x000e64000802007f */
[----:B-1----:R-:W-:Y:S05]  /*7eb0*/  @!P1 BRA `(.L_x_2789) ;  /* 0xfffffffc00f09947 */ /* 0x002fea000383ffff */
[----:B------:R-:W-:Y:S05]  /*7ec0*/  BRA `(.L_x_2790) ;  /* 0xffffffec00b47947 */ /* 0x000fea000383ffff */
.L_x_2770:
[----:B-1----:R1:W2:Y:S02]  /*7ed0*/  SYNCS.PHASECHK.TRANS64.TRYWAIT P1, [R16+URZ+0x30840], R13 ;  /* 0x0308400d100075a7 */ /* 0x0022a4000802017f */
[----:B--2---:R-:W-:Y:S05]  /*7ee0*/  @!P1 NANOSLEEP.SYNCS 0x989680 ;  /* 0x009896800000995d */ /* 0x004fea0003900000 */
[----:B------:R-:W2:Y:S02]  /*7ef0*/  @!P1 SYNCS.PHASECHK.TRANS64 P1, [R16+URZ+0x30840], R13 ;  /* 0x0308400d100095a7 */ /* 0x000ea4000802007f */
[----:B--2---:R-:W-:Y:S05]  /*7f00*/  @!P1 BRA `(.L_x_2770) ;  /* 0xfffffffc00f09947 */ /* 0x004fea000383ffff */
[----:B------:R-:W-:Y:S05]  /*7f10*/  BRA `(.L_x_2791) ;  /* 0xfffffff0006c7947 */ /* 0x000fea000383ffff */
.L_x_2772:
[----:B--2---:R2:W1:Y:S02]  /*7f20*/  SYNCS.PHASECHK.TRANS64.TRYWAIT P1, [R16+URZ+0x30828], R13 ;  /* 0x0308280d100075a7 */ /* 0x004464000802017f */
[----:B-1----:R-:W-:Y:S05]  /*7f30*/  @!P1 NANOSLEEP.SYNCS 0x989680 ;  /* 0x009896800000995d */ /* 0x002fea0003900000 */
[----:B------:R-:W1:Y:S02]  /*7f40*/  @!P1 SYNCS.PHASECHK.TRANS64 P1, [R16+URZ+0x30828], R13 ;  /* 0x0308280d100095a7 */ /* 0x000e64000802007f */
[----:B-1----:R-:W-:Y:S05]  /*7f50*/  @!P1 BRA `(.L_x_2772) ;  /* 0xfffffffc00f09947 */ /* 0x002fea000383ffff */
[----:B------:R-:W-:Y:S05]  /*7f60*/  BRA `(.L_x_2792) ;  /* 0xfffffff000f47947 */ /* 0x000fea000383ffff */
.L_x_2774:
[----:B------:R1:W1:Y:S02]  /*7f70*/  SYNCS.PHASECHK.TRANS64.TRYWAIT P0, [R3+URZ+0x30840], R0 ;  /* 0x03084000030075a7 */ /* 0x000264000800017f */
[----:B-1----:R-:W-:Y:S05]  /*7f80*/  @!P0 NANOSLEEP.SYNCS 0x989680 ;  /* 0x009896800000895d */ /* 0x002fea0003900000 */
[----:B------:R-:W1:Y:S02]  /*7f90*/  @!P0 SYNCS.PHASECHK.TRANS64 P0, [R3+URZ+0x30840], R0 ;  /* 0x03084000030085a7 */ /* 0x000e64000800007f */
[----:B-1----:R-:W-:Y:S05]  /*7fa0*/  @!P0 BRA `(.L_x_2774) ;  /* 0xfffffffc00f08947 */ /* 0x002fea000383ffff */
[----:B------:R-:W-:Y:S05]  /*7fb0*/  BRA `(.L_x_2793) ;  /* 0xfffffff400a87947 */ /* 0x000fea000383ffff */
.L_x_2776:
[----:B------:R-:W-:Y:S01]  /*7fc0*/  BSSY B0, `(.L_x_2794) ;  /* 0x0000006000007945 */ /* 0x000fe20003800000 */
[----:B------:R-:W-:-:S07]  /*7fd0*/  IMAD.MOV.U32 R15, RZ, RZ, -0x1 ;  /* 0xffffffffff0f7424 */ /* 0x000fce00078e00ff */
[----:B------:R-:W-:Y:S05]  /*7fe0*/  WARPSYNC.COLLECTIVE R15, `(.L_x_2795) ;  /* 0x000000000f0c7348 */ /* 0x000fea0003c00000 */
[----:B------:R-:W-:Y:S02]  /*7ff0*/  ELECT P6, UR62, PT ;  /* 0x00000000003e782f */ /* 0x000fe400038c0000 */
[----:B------:R-:W-:Y:S01]  /*8000*/  MOV R14, UR62 ;  /* 0x0000003e000e7c02 */ /* 0x000fe20008000f00 */
[----:B------:R-:W-:Y:S10]  /*8010*/  ENDCOLLECTIVE ;  /* 0x000000000000791b */ /* 0x000ff40003800000 */
.L_x_2795:
[----:B------:R-:W-:Y:S05]  /*8020*/  BSYNC B0 ;  /* 0x0000000000007941 */ /* 0x000fea0003800000 */
.L_x_2794:
[----:B------:R-:W-:Y:S05]  /*8030*/  BRA `(.L_x_2796) ;  /* 0xfffffff800547947 */ /* 0x000fea000383ffff */
.L_x_2778:
[----:B-1----:R1:W2:Y:S02]  /*8040*/  SYNCS.PHASECHK.TRANS64.TRYWAIT P0, [R6+URZ], R5 ;  /* 0x00000005060075a7 */ /* 0x0022a4000800017f */
[----:B--2---:R-:W-:Y:S05]  /*8050*/  @!P0 NANOSLEEP.SYNCS 0x989680 ;  /* 0x009896800000895d */ /* 0x004fea0003900000 */
[----:B------:R-:W2:Y:S02]  /*8060*/  @!P0 SYNCS.PHASECHK.TRANS64 P0, [R6+URZ], R5 ;  /* 0x00000005060085a7 */ /* 0x000ea4000800007f */
[----:B--2---:R-:W-:Y:S05]  /*8070*/  @!P0 BRA `(.L_x_2778) ;  /* 0xfffffffc00f08947 */ /* 0x004fea000383ffff */
[----:B------:R-:W-:Y:S05]  /*8080*/  BRA `(.L_x_2797) ;  /* 0xfffffff800947947 */ /* 0x000fea000383ffff */
.L_x_2779:
[----:B--2---:R2:W3:Y:S02]  /*8090*/  SYNCS.PHASECHK.TRANS64.TRYWAIT P0, [R3+URZ], R2 ;  /* 0x00000002030075a7 */ /* 0x0044e4000800017f */
[----:B---3--:R-:W-:Y:S05]  /*80a0*/  @!P0 NANOSLEEP.SYNCS 0x989680 ;  /* 0x009896800000895d */ /* 0x008fea0003900000 */
[----:B------:R-:W3:Y:S02]  /*80b0*/  @!P0 SYNCS.PHASECHK.TRANS64 P0, [R3+URZ], R2 ;  /* 0x00000002030085a7 */ /* 0x000ee4000800007f */
[----:B---3--:R-:W-:Y:S05]  /*80c0*/  @!P0 BRA `(.L_x_2779) ;  /* 0xfffffffc00f08947 */ /* 0x008fea000383ffff */
[----:B------:R-:W-:Y:S05]  /*80d0*/  BRA `(.L_x_2798) ;  /* 0xfffffff800887947 */ /* 0x000fea000383ffff */
.L_x_2781:
[----:B--2---:R2:W3:Y:S02]  /*80e0*/  SYNCS.PHASECHK.TRANS64.TRYWAIT P0, [R0+URZ], R5 ;  /* 0x00000005000075a7 */ /* 0x0044e4000800017f */
[----:B---3--:R-:W-:Y:S05]  /*80f0*/  @!P0 NANOSLEEP.SYNCS 0x989680 ;  /* 0x009896800000895d */ /* 0x008fea0003900000 */
[----:B------:R-:W3:Y:S02]  /*8100*/  @!P0 SYNCS.PHASECHK.TRANS64 P0, [R0+URZ], R5 ;  /* 0x00000005000085a7 */ /* 0x000ee4000800007f */
[----:B---3--:R-:W-:Y:S05]  /*8110*/  @!P0 BRA `(.L_x_2781) ;  /* 0xfffffffc00f08947 */ /* 0x008fea000383ffff */
[----:B------:R-:W-:Y:S05]  /*8120*/  BRA `(.L_x_2799) ;  /* 0xfffffff8008c7947 */ /* 0x000fea000383ffff */
.L_x_2800:
        /* <DEDUP_REMOVED lines=13> */
.L_x_3703:


//--------------------- .text._ZN7cutlass13device_kernelIN5flash11enable_sm90INS1_16FlashAttnBwdSm90INS1_25CollectiveMainloopBwdSm90ILi2ELi2ELi2EN4cute5tupleIJNS5_1CILi1EEES8_S8_EEENS6_IJNS7_ILi64EEENS7_ILi128EEESB_EEENS_10bfloat16_tEfNS_4arch4Sm90ELb1ELb0ELb0ELb0ELb1ELb1ELb0ELb0ELi2ELi1ELi2ELi1ELb0EEENS1_24CollectiveEpilogueBwdGQAISC_fSF_Li256ELb0ELb1EEENS1_25SingleTileBwdLPTSchedulerILb0ELi128ELb1EEEEEEEEEvNT_6ParamsE --------------------------
	.section	.text._ZN7cutlass13device_kernelIN5flash11enable_sm90INS1_16FlashAttnBwdSm90INS1_25CollectiveMainloopBwdSm90ILi2ELi2ELi2EN4cute5tupleIJNS5_1CILi1EEES8_S8_EEENS6_IJNS7_ILi64EEENS7_ILi128EEESB_EEENS_10bfloat16_tEfNS_4arch4Sm90ELb1ELb0ELb0ELb0ELb1ELb1ELb0ELb0ELi2ELi1ELi2ELi1ELb0EEENS1_24CollectiveEpilogueBwdGQAISC_fSF_Li256ELb0ELb1EEENS1_25SingleTileBwdLPTSchedulerILb0ELi128ELb1EEEEEEEEEvNT_6ParamsE,"ax",@progbits
	.align	128
.text._ZN7cutlass13device_kernelIN5flash11enable_sm90INS1_16FlashAttnBwdSm90INS1_25CollectiveMainloopBwdSm90ILi2ELi2ELi2EN4cute5tupleIJNS5_1CILi1EEES8_S8_EEENS6_IJNS7_ILi64EEENS7_ILi128EEESB_EEENS_10bfloat16_tEfNS_4arch4Sm90ELb1ELb0ELb0ELb0ELb1ELb1ELb0ELb0ELi2ELi1ELi2ELi1ELb0EEENS1_24CollectiveEpilogueBwdGQAISC_fSF_Li256ELb0ELb1EEENS1_25SingleTileBwdLPTSchedulerILb0ELi128ELb1EEEEEEEEEvNT_6ParamsE:
        .type           _ZN7cutlass13device_kernelIN5flash11enable_sm90INS1_16FlashAttnBwdSm90INS1_25CollectiveMainloopBwdSm90ILi2ELi2ELi2EN4cute5tupleIJNS5_1CILi1EEES8_S8_EEENS6_IJNS7_ILi64EEENS7_ILi128EEESB_EEENS_10bfloat16_tEfNS_4arch4Sm90ELb1ELb0ELb0ELb0ELb1ELb1ELb0ELb0ELi2ELi1ELi2ELi1ELb0EEENS1_24CollectiveEpilogueBwdGQAISC_fSF_Li256ELb0ELb1EEENS1_25SingleTileBwdLPTSchedulerILb0ELi128ELb1EEEEEEEEEvNT_6ParamsE,@function
        .size           _ZN7cutlass13device_kernelIN5flash11enable_sm90INS1_16FlashAttnBwdSm90INS1_25CollectiveMainloopBwdSm90ILi2ELi2ELi2EN4cute5tupleIJNS5_1CILi1EEES8_S8_EEENS6_IJNS7_ILi64EEENS7_ILi128EEESB_EEENS_10bfloat16_tEfNS_4arch4Sm90ELb1ELb0ELb0ELb0ELb1ELb1ELb0ELb0ELi2ELi1ELi2ELi1ELb0EEENS1_24CollectiveEpilogueBwdGQAISC_fSF_Li256ELb0ELb1EEENS1_25SingleTileBwdLPTSchedulerILb0ELi128ELb1EEEEEEEEEvNT_6ParamsE,(.L_x_3704 - _ZN7cutlass13device_kernelIN5flash11enable_sm90INS1_16FlashAttnBwdSm90INS1_25CollectiveMainloopBwdSm90ILi2ELi2ELi2EN4cute5tupleIJNS5_1CILi1EEES8_S8_EEENS6_IJNS7_ILi64EEENS7_ILi128EEESB_EEENS_10bfloat16_tEfNS_4arch4Sm90ELb1ELb0ELb0ELb0ELb1ELb1ELb0ELb0ELi2ELi1ELi2ELi1ELb0EEENS1_24CollectiveEpilogueBwdGQAISC_fSF_Li256ELb0ELb1EEENS1_25SingleTileBwdLPTSchedulerILb0ELi128ELb1EEEEEEEEEvNT_6ParamsE)
        .other          _ZN7cutlass13device_kernelIN5flash11enable_sm90INS1_16FlashAttnBwdSm90INS1_25CollectiveMainloopBwdSm90ILi2ELi2ELi2EN4cute5tupleIJNS5_1CILi1EEES8_S8_EEENS6_IJNS7_ILi64EEENS7_ILi128EEESB_EEENS_10bfloat16_tEfNS_4arch4Sm90ELb1ELb0ELb0ELb0ELb1ELb1ELb0ELb0ELi2ELi1ELi2ELi1ELb0EEENS1_24CollectiveEpilogueBwdGQAISC_fSF_Li256ELb0ELb1EEENS1_25SingleTileBwdLPTSchedulerILb0ELi128ELb1EEEEEEEEEvNT_6ParamsE,@"STO_CUDA_ENTRY STV_DEFAULT"
_ZN7cutlass13device_kernelIN5flash11enable_sm90INS1_16FlashAttnBwdSm90INS1_25CollectiveMainloopBwdSm90ILi2ELi2ELi2EN4cute5tupleIJNS5_1CILi1EEES8_S8_EEENS6_IJNS7_ILi64EEENS7_ILi128EEESB_EEENS_10bfloat16_tEfNS_4arch4Sm90ELb1ELb0ELb0ELb0ELb1ELb1ELb0ELb0ELi2ELi1ELi2ELi1ELb0EEENS1_24CollectiveEpilogueBwdGQAISC_fSF_Li256ELb0ELb1EEENS1_25SingleTileBwdLPTSchedulerILb0ELi128ELb1EEEEEEEEEvNT_6ParamsE:
        /* <DEDUP_REMOVED lines=24> */
.L_x_2802:
[----:B------:R-:W-:Y:S05]  /*0180*/  BSYNC B0 ;  /* 0x0000000000007941 */ /* 0x000fea0003800000 */
.L_x_2801:
        /* <DEDUP_REMOVED lines=37> */
.L_x_2803:
        /* <DEDUP_REMOVED lines=22> */
.L_x_2804:
[----:B------:R-:W-:Y:S01]  /*0540*/  PLOP3.LUT P0, PT, PT, PT, UP0, 0x80, 0x0 ;  /* 0x000000000000781c */ /* 0x000fe20003f0f008 */
[----:B------:R-:W-:Y:S01]  /*0550*/  NOP ;  /* 0x0000000000007918 */ /* 0x000fe20000000000 */
[----:B------:R-:W-:Y:S01]  /*0560*/  ULDC.64 UR46, c[0x0][0x208] ;  /* 0x00008200002e7ab9 */ /* 0x000fe20000000a00 */
[----:B------:R-:W-:Y:S01]  /*0570*/  BSSY B6, `(.L_x_2805) ;  /* 0x000085a000067945 */ /* 0x000fe20003800000 */
[----:B-12-4-:R-:W-:Y:S09]  /*0580*/  BAR.SYNC.DEFER_BLOCKING 0x0 ;  /* 0x0000000000007b1d */ /* 0x016ff20000010000 */
[----:B------:R-:W-:Y:S05]  /*0590*/  @!P0 BRA `(.L_x_2806) ;  /* 0x00000048007c8947 */ /* 0x000fea0003800000 */
.L_x_2807:
        /* <DEDUP_REMOVED lines=32> */
.L_x_2808:
[----:B------:R-:W-:Y:S01]  /*07a0*/  ULDC UR7, c[0x0][0x8cc] ;  /* 0x0002330000077ab9 */ /* 0x000fe20000000800 */
[----:B------:R-:W-:Y:S01]  /*07b0*/  UMOV UR36, UR10 ;  /* 0x0000000a00247c82 */ /* 0x000fe20008000000 */
[----:B------:R-:W-:-:S11]  /*07c0*/  UISETP.NE.AND UP0, UPT, UR7, 0x1, UPT ;  /* 0x000000010700788c */ /* 0x000fd6000bf05270 */
[----:B------:R-:W-:Y:S02]  /*07d0*/  @UP0 ULDC.64 UR8, c[0x0][0x8d0] ;  /* 0x0002340000080ab9 */ /* 0x000fe40000000a00 */
[----:B------:R-:W-:-:S04]  /*07e0*/  UIMAD.WIDE.U32 UR4, UR10, UR8, URZ ;  /* 0x000000080a0472a5 */ /* 0x000fc8000f8e003f */
[----:B------:R-:W-:-:S04]  /*07f0*/  @UP0 USHF.R.U32.HI UR36, URZ, UR9, UR5 ;  /* 0x000000093f240299 */ /* 0x000fc80008011605 */
[----:B------:R-:W-:-:S12]  /*0800*/  UIMAD UR4, UR36, UR7, URZ ;  /* 0x00000007240472a4 */ /* 0x000fd8000f8e023f */
.L_x_2809:
        /* <DEDUP_REMOVED lines=120> */
.L_x_2813:
        /* <DEDUP_REMOVED lines=15> */
.L_x_2812:
        /* <DEDUP_REMOVED lines=22> */
.L_x_2815:
        /* <DEDUP_REMOVED lines=15> */
.L_x_2814:
        /* <DEDUP_REMOVED lines=8> */
.L_x_2919:
        /* <DEDUP_REMOVED lines=15> */
.L_x_2817:
        /* <DEDUP_REMOVED lines=103> */
.L_x_2829:
[----:B------:R-:W-:-:S13]  /*1ab0*/  ISETP.NE.AND P0, PT, R231, 0x3, PT ;  /* 0x00000003e700780c */ /* 0x000fda0003f05270 */
[----:B------:R-:W-:Y:S05]  /*1ac0*/  @!P0 BRA `(.L_x_2819) ;  /* 0x0000000000048947 */ /* 0x000fea0003800000 */
[----:B------:R-:W-:Y:S01]  /*1ad0*/  BPT.TRAP 0x1 ;  /* 0x000000040000795c */ /* 0x000fe20000300000 */
.L_x_2819:
[----:B------:R-:W-:Y:S01]  /*1ae0*/  IMAD R0, R3, 0x8, R228 ;  /* 0x0000000803007824 */ /* 0x000fe200078e02e4 */
[----:B------:R-:W-:-:S04]  /*1af0*/  SHF.L.U32 R9, R4, 0x1f, RZ ;  /* 0x0000001f04097819 */ /* 0x000fc800000006ff */
[----:B------:R2:W3:Y:S01]  /*1b00*/  SYNCS.PHASECHK.TRANS64.TRYWAIT P1, [R0+URZ+0x30810], R9 ;  /* 0x03081009000075a7 */ /* 0x0004e2000802017f */
[----:B------:R-:W-:Y:S05]  /*1b10*/  @!P0 BRA `(.L_x_2820) ;  /* 0x0000000000048947 */ /* 0x000fea0003800000 */
[----:B------:R-:W-:Y:S01]  /*1b20*/  BPT.TRAP 0x1 ;  /* 0x000000040000795c */ /* 0x000fe20000300000 */
.L_x_2820:
[----:B---3--:R-:W-:Y:S05]  /*1b30*/  @P1 BRA `(.L_x_2821) ;  /* 0x0000000000081947 */ /* 0x008fea0003800000 */
[----:B------:R-:W3:Y:S02]  /*1b40*/  SYNCS.PHASECHK.TRANS64.TRYWAIT P1, [R0+URZ+0x30810], R9 ;  /* 0x03081009000075a7 */ /* 0x000ee4000802017f */
[----:B---3--:R-:W-:Y:S05]  /*1b50*/  @!P1 BRA `(.L_x_2822) ;  /* 0x0000007000249947 */ /* 0x008fea0003800000 */
.L_x_2821:
        /* <DEDUP_REMOVED lines=81> */
.L_x_2823:
[----:B------:R1:W1:Y:S01]  /*2070*/  SYNCS.PHASECHK.TRANS64.TRYWAIT P1, [R0+URZ+0x30830], R9 ;  /* 0x03083009000075a7 */ /* 0x000262000802017f */
[----:B------:R-:W-:Y:S05]  /*2080*/  @!P0 BRA `(.L_x_2824) ;  /* 0x0000000000048947 */ /* 0x000fea0003800000 */
[----:B------:R-:W-:Y:S01]  /*2090*/  BPT.TRAP 0x1 ;  /* 0x000000040000795c */ /* 0x000fe20000300000 */
.L_x_2824:
[----:B------:R-:W-:-:S05]  /*20a0*/  VIADD R6, R228, 0x20000 ;  /* 0x00020000e4067836 */ /* 0x000fca0000000000 */
[----:B------:R-:W-:-:S04]  /*20b0*/  SHF.R.U32.HI R6, RZ, 0x4, R6 ;  /* 0x00000004ff067819 */ /* 0x000fc80000011606 */
[----:B------:R-:W-:-:S04]  /*20c0*/  LOP3.LUT R225, R6, 0x3fff, RZ, 0xc0, !PT ;  /* 0x00003fff06e17812 */ /* 0x000fc800078ec0ff */
[----:B------:R-:W-:Y:S01]  /*20d0*/  LOP3.LUT R6, R225, 0x10000, RZ, 0xfc, !PT ;  /* 0x00010000e1067812 */ /* 0x000fe200078efcff */
[----:B-1----:R-:W-:Y:S06]  /*20e0*/  @P1 BRA `(.L_x_2825) ;  /* 0x0000000000081947 */ /* 0x002fec0003800000 */
[----:B------:R-:W1:Y:S02]  /*20f0*/  SYNCS.PHASECHK.TRANS64.TRYWAIT P1, [R0+URZ+0x30830], R9 ;  /* 0x03083009000075a7 */ /* 0x000e64000802017f */
[----:B-1----:R-:W-:Y:S05]  /*2100*/  @!P1 BRA `(.L_x_2826) ;  /* 0x0000006800cc9947 */ /* 0x002fea0003800000 */
.L_x_2825:
        /* <DEDUP_REMOVED lines=406> */
.L_x_2827:
        /* <DEDUP_REMOVED lines=49> */
.L_x_2828:
        /* <DEDUP_REMOVED lines=78> */
.L_x_2811:
[----:B------:R-:W-:Y:S05]  /*4260*/  @P0 BRA `(.L_x_2810) ;  /* 0x0000004800280947 */ /* 0x000fea0003800000 */
[----:B------:R-:W1:Y:S01]  /*4270*/  S2R R4, SR_TID.X ;  /* 0x0000000000047919 */ /* 0x000e620000002100 */
[----:B------:R-:W-:Y:S01]  /*4280*/  ULDC UR8, c[0x0][0x850] ;  /* 0x0002140000087ab9 */ /* 0x000fe20000000800 */
[----:B------:R-:W2:Y:S01]  /*4290*/  S2UR UR11, SR_CgaCtaId ;  /* 0x00000000000b79c3 */ /* 0x000ea20000008800 */
[----:B------:R-:W-:Y:S01]  /*42a0*/  UISETP.NE.AND UP0, UPT, UR8, 0x1, UPT ;  /* 0x000000010800788c */ /* 0x000fe2000bf05270 */
[----:B------:R-:W-:Y:S01]  /*42b0*/  BSSY B0, `(.L_x_2830) ;  /* 0x000005d000007945 */ /* 0x000fe20003800000 */
[----:B------:R-:W-:Y:S01]  /*42c0*/  UMOV UR10, UR40 ;  /* 0x00000028000a7c82 */ /* 0x000fe20008000000 */
[----:B------:R-:W-:Y:S01]  /*42d0*/  ULOP3.LUT UR36, URZ, UR36, URZ, 0x33, !UPT ;  /* 0x000000243f247292 */ /* 0x000fe2000f8e333f */
[----:B------:R-:W-:Y:S01]  /*42e0*/  ULDC.64 UR12, c[0x0][0x818] ;  /* 0x00020600000c7ab9 */ /* 0x000fe20000000a00 */
[----:B------:R-:W-:Y:S01]  /*42f0*/  ULDC UR6, c[0x0][0x8b4] ;  /* 0x00022d0000067ab9 */ /* 0x000fe20000000800 */
[----:B------:R-:W-:Y:S01]  /*4300*/  ULDC UR16, c[0x0][0x870] ;  /* 0x00021c0000107ab9 */ /* 0x000fe20000000800 */
[----:B------:R-:W-:Y:S01]  /*4310*/  UIADD3 UR36, UR36, UR6, URZ ;  /* 0x0000000624247290 */ /* 0x000fe2000fffe03f */
[----:B------:R-:W-:-:S03]  /*4320*/  ULDC UR18, c[0x0][0x80c] ;  /* 0x0002030000127ab9 */ /* 0x000fc60000000800 */
[----:B------:R-:W-:Y:S01]  /*4330*/  @UP0 ULDC UR4, c[0x0][0x854] ;  /* 0x0002150000040ab9 */ /* 0x000fe20000000800 */
[----:B------:R-:W-:Y:S01]  /*4340*/  @UP0 ULDC UR7, c[0x0][0x858] ;  /* 0x0002160000070ab9 */ /* 0x000fe20000000800 */
[----:B------:R-:W-:Y:S02]  /*4350*/  UIMAD.WIDE.U32 UR4, UR40, UR4, URZ ;  /* 0x00000004280472a5 */ /* 0x000fe4000f8e003f */
[----:B------:R-:W-:Y:S02]  /*4360*/  UIMAD UR16, UR16, UR36, URZ ;  /* 0x00000024101072a4 */ /* 0x000fe4000f8e023f */
[----:B------:R-:W-:Y:S02]  /*4370*/  @UP0 USHF.R.U32.HI UR10, URZ, UR7, UR5 ;  /* 0x000000073f0a0299 */ /* 0x000fe40008011605 */
[----:B------:R-:W-:Y:S02]  /*4380*/  USHF.L.U32 UR6, UR36, 0xe, URZ ;  /* 0x0000000e24067899 */ /* 0x000fe4000800063f */
[----:B------:R-:W-:-:S02]  /*4390*/  USHF.R.S32.HI UR17, URZ, 0x1f, UR10 ;  /* 0x0000001f3f117899 */ /* 0x000fc4000801140a */
[----:B------:R-:W-:Y:S02]  /*43a0*/  UIMAD UR16, UR16, UR18, URZ ;  /* 0x00000012101072a4 */ /* 0x000fe4000f8e023f */
[----:B------:R-:W-:Y:S02]  /*43b0*/  UIMAD UR9, UR17, UR12, URZ ;  /* 0x0000000c110972a4 */ /* 0x000fe4000f8e023f */
[----:B------:R-:W-:Y:S01]  /*43c0*/  USHF.R.S32.HI UR7, URZ, 0x1f, UR6 ;  /* 0x0000001f3f077899 */ /* 0x000fe20008011406 */
[C---:B-1----:R-:W-:Y:S01]  /*43d0*/  VIADD R5, R4.reuse, 0xffffff80 ;  /* 0xffffff8004057836 */ /* 0x042fe20000000000 */
[----:B------:R-:W-:Y:S01]  /*43e0*/  UIMAD UR20, UR10, UR13, UR9 ;  /* 0x0000000d0a1472a4 */ /* 0x000fe2000f8e0209 */
[----:B------:R-:W-:Y:S01]  /*43f0*/  ISETP.NE.AND P1, PT, R4, 0x80, PT ;  /* 0x000000800400780c */ /* 0x000fe20003f25270 */
[----:B------:R-:W-:Y:S02]  /*4400*/  USHF.R.S32.HI UR19, URZ, 0x1f, UR16 ;  /* 0x0000001f3f137899 */ /* 0x000fe40008011410 */
[----:B------:R-:W-:Y:S01]  /*4410*/  SHF.R.S32.HI R0, RZ, 0x1f, R5 ;  /* 0x0000001fff007819 */ /* 0x000fe20000011405 */
[----:B------:R-:W-:Y:S01]  /*4420*/  UMOV UR9, 0x400 ;  /* 0x0000040000097882 */ /* 0x000fe20000000000 */
[----:B------:R-:W-:Y:S01]  /*4430*/  ULDC.64 UR14, c[0x0][0x840] ;  /* 0x00021000000e7ab9 */ /* 0x000fe20000000a00 */
[----:B--2---:R-:W-:Y:S01]  /*4440*/  ULEA UR9, UR11, UR9, 0x18 ;  /* 0x000000090b097291 */ /* 0x004fe2000f8ec03f */
[----:B------:R-:W-:Y:S01]  /*4450*/  LEA.HI R2, R0, R5, RZ, 0x7 ;  /* 0x0000000500027211 */ /* 0x000fe200078f38ff */
[----:B------:R-:W-:Y:S01]  /*4460*/  UIMAD UR11, UR37, UR18, URZ ;  /* 0x00000012250b72a4 */ /* 0x000fe2000f8e023f */
[----:B------:R-:W-:Y:S01]  /*4470*/  BAR.SYNC.DEFER_BLOCKING 0x1, 0x100 ;  /* 0x0044000000007b1d */ /* 0x000fe20000010000 */
[----:B------:R-:W-:Y:S01]  /*4480*/  UIMAD.WIDE.U32 UR4, UR10, UR12, UR6 ;  /* 0x0000000c0a0472a5 */ /* 0x000fe2000f8e0006 */
[C---:B------:R-:W-:Y:S01]  /*4490*/  LOP3.LUT R0, R2.reuse, 0xfffff80, RZ, 0xc0, !PT ;  /* 0x0fffff8002007812 */ /* 0x040fe200078ec0ff */
[----:B------:R-:W-:Y:S01]  /*44a0*/  IMAD.SHL.U32 R2, R2, 0x40, RZ ;  /* 0x0000004002027824 */ /* 0x000fe200078e00ff */
[----:B------:R-:W-:Y:S01]  /*44b0*/  USHF.R.S32.HI UR18, URZ, 0x1f, UR11 ;  /* 0x0000001f3f127899 */ /* 0x000fe2000801140b */
[C---:B------:R-:W-:Y:S01]  /*44c0*/  ISETP.NE.AND P0, PT, R5.reuse, RZ, PT ;  /* 0x000000ff0500720c */ /* 0x040fe20003f05270 */
[----:B------:R-:W-:Y:S01]  /*44d0*/  UIADD3 UR16, UP0, UP1, UR16, UR11, UR10 ;  /* 0x0000000b10107290 */ /* 0x000fe2000f91e00a */
[----:B------:R-:W-:Y:S01]  /*44e0*/  IMAD.IADD R0, R5, 0x1, -R0 ;  /* 0x0000000105007824 */ /* 0x000fe200078e0a00 */
[----:B------:R-:W-:Y:S01]  /*44f0*/  LOP3.LUT R3, R2, 0x3fffe000, RZ, 0xc0, !PT ;  /* 0x3fffe00002037812 */ /* 0x000fe200078ec0ff */
[----:B------:R-:W-:-:S02]  /*4500*/  UIMAD.WIDE.U32 UR6, UR10, UR14, UR6 ;  /* 0x0000000e0a0672a5 */ /* 0x000fc4000f8e0006 */
[----:B------:R-:W-:Y:S02]  /*4510*/  UIMAD UR21, UR17, UR14, URZ ;  /* 0x0000000e111572a4 */ /* 0x000fe4000f8e023f */
[----:B------:R-:W-:Y:S01]  /*4520*/  IMAD R0, R0, 0x4, R3 ;  /* 0x0000000400007824 */ /* 0x000fe200078e0203 */
[----:B------:R-:W-:Y:S02]  /*4530*/  UIADD3.X UR14, UR19, UR18, UR17, UP0, UP1 ;  /* 0x00000012130e7290 */ /* 0x000fe400087e2411 */
[----:B------:R-:W-:Y:S02]  /*4540*/  USHF.L.U32 UR11, UR16, 0x2, URZ ;  /* 0x00000002100b7899 */ /* 0x000fe4000800063f */
[----:B------:R-:W-:Y:S01]  /*4550*/  LEA R0, R0, UR9, 0x2 ;  /* 0x0000000900007c11 */ /* 0x000fe2000f8e10ff */
[----:B------:R-:W-:Y:S01]  /*4560*/  ULDC.64 UR12, c[0x0][0x868] ;  /* 0x00021a00000c7ab9 */ /* 0x000fe20000000a00 */
[----:B------:R-:W-:Y:S02]  /*4570*/  USHF.L.U64.HI UR14, UR16, 0x2, UR14 ;  /* 0x00000002100e7899 */ /* 0x000fe4000801020e */
[----:B------:R-:W-:Y:S01]  /*4580*/  UIADD3 UR16, UP0, UR11, UR12, URZ ;  /* 0x0000000c0b107290 */ /* 0x000fe2000ff1e03f */
[----:B------:R1:W-:Y:S01]  /*4590*/  STS.128 [R0], R24 ;  /* 0x0000001800007388 */ /* 0x0003e20000000c00 */
[----:B------:R-:W-:-:S02]  /*45a0*/  USHF.R.S32.HI UR12, URZ, 0x1f, UR37 ;  /* 0x0000001f3f0c7899 */ /* 0x000fc40008011425 */
[----:B------:R-:W-:Y:S01]  /*45b0*/  UIMAD UR15, UR10, UR15, UR21 ;  /* 0x0000000f0a0f72a4 */ /* 0x000fe2000f8e0215 */
[----:B------:R1:W-:Y:S01]  /*45c0*/  STS.128 [R0+0x800], R28 ;  /* 0x0008001c00007388 */ /* 0x0003e20000000c00 */
[----:B------:R-:W-:Y:S01]  /*45d0*/  ULDC.64 UR18, c[0x0][0x820] ;  /* 0x0002080000127ab9 */ /* 0x000fe20000000a00 */
[----:B------:R-:W-:Y:S01]  /*45e0*/  UIADD3.X UR17, UR14, UR13, URZ, UP0, !UPT ;  /* 0x0000000d0e117290 */ /* 0x000fe200087fe43f */
[----:B------:R-:W-:Y:S01]  /*45f0*/  IMAD.U32 R2, RZ, RZ, UR16 ;  /* 0x00000010ff027e24 */ /* 0x000fe2000f8e00ff */
[----:B------:R1:W-:Y:S01]  /*4600*/  STS.128 [R0+0x1000], R32 ;  /* 0x0010002000007388 */ /* 0x0003e20000000c00 */
[----:B------:R-:W-:Y:S01]  /*4610*/  ULDC.64 UR22, c[0x0][0x848] ;  /* 0x0002120000167ab9 */ /* 0x000fe20000000a00 */
[----:B------:R-:W-:Y:S02]  /*4620*/  UIMAD UR13, UR12, UR18, URZ ;  /* 0x000000120c0d72a4 */ /* 0x000fe4000f8e023f */
[----:B------:R1:W-:Y:S01]  /*4630*/  STS.128 [R0+0x1800], R36 ;  /* 0x0018002400007388 */ /* 0x0003e20000000c00 */
[----:B------:R-:W-:Y:S01]  /*4640*/  UIADD3 UR5, UR5, UR20, URZ ;  /* 0x0000001405057290 */ /* 0x000fe2000fffe03f */
[----:B------:R-:W-:Y:S01]  /*4650*/  IMAD.U32 R3, RZ, RZ, UR17 ;  /* 0x00000011ff037e24 */ /* 0x000fe2000f8e00ff */
        /* <DEDUP_REMOVED lines=15> */
[----:B------:R-:W-:Y:S01]  /*4750*/  ULEA UR18, UP0, UR4, UR18, 0x2 ;  /* 0x0000001204127291 */ /* 0x000fe2000f80103f */
[----:B------:R1:W-:Y:S01]  /*4760*/  STS.128 [R0+0x4800], R60 ;  /* 0x0048003c00007388 */ /* 0x0003e20000000c00 */
[----:B------:R-:W-:Y:S02]  /*4770*/  UIADD3 UR5, UR7, UR12, URZ ;  /* 0x0000000c07057290 */ /* 0x000fe4000fffe03f */
        /* <DEDUP_REMOVED lines=11> */
.L_x_2832:
[----:B------:R-:W2:Y:S04]  /*4830*/  LDG.E.STRONG.GPU R4, desc[UR46][R2.64] ;  /* 0x0000002e02047981 */ /* 0x000ea8000c1ef900 */
[----:B--2---:R-:W-:Y:S01]  /*4840*/  CCTL.IVALL ;  /* 0x00000000ff00798f */ /* 0x004fe20002000000 */
[----:B------:R-:W-:Y:S05]  /*4850*/  YIELD ;  /* 0x0000000000007946 */ /* 0x000fea0003800000 */
[----:B------:R-:W-:-:S13]  /*4860*/  ISETP.NE.AND P0, PT, R4, UR15, PT ;  /* 0x0000000f04007c0c */ /* 0x000fda000bf05270 */
[----:B------:R-:W-:Y:S05]  /*4870*/  @P0 BRA `(.L_x_2832) ;  /* 0xfffffffc00ec0947 */ /* 0x000fea000383ffff */
.L_x_2831:
[----:B------:R-:W-:Y:S05]  /*4880*/  BSYNC B0 ;  /* 0x0000000000007941 */ /* 0x000fea0003800000 */
.L_x_2830:
[----:B------:R-:W-:-:S03]  /*4890*/  UMOV UR4, 0xffffffff ;  /* 0xffffffff00047882 */ /* 0x000fc60000000000 */
[----:B------:R-:W-:Y:S05]  /*48a0*/  BRA.DIV UR4, `(.L_x_2833) ;  /* 0x0000004204f87947 */ /* 0x000fea000b800000 */
[----:B------:R-:W-:Y:S01]  /*48b0*/  NOP ;  /* 0x0000000000007918 */ /* 0x000fe20000000000 */
.L_x_2922:
        /* <DEDUP_REMOVED lines=15> */
.L_x_2836:
[----:B------:R-:W-:Y:S01]  /*49b0*/  @P0 ELECT P2, URZ, PT ;  /* 0x00000000003f082f */ /* 0x000fe20003840000 */
[----:B------:R2:W-:-:S12]  /*49c0*/  UBLKRED.G.S.ADD.F32.RN [UR4], [UR9], UR6, desc[UR12] ;  /* 0x00000c04090073bb */ /* 0x0005d800080a1406 */
[----:B------:R-:W-:Y:S02]  /*49d0*/  @P2 PLOP3.LUT P0, PT, P2, PT, PT, 0x8, 0x0 ;  /* 0x000000000000281c */ /* 0x000fe4000170e170 */
[----:B------:R-:W-:-:S11]  /*49e0*/  PLOP3.LUT P2, PT, PT, PT, PT, 0x8, 0x0 ;  /* 0x000000000000781c */ /* 0x000fd60003f4e170 */
[----:B--2---:R-:W-:Y:S05]  /*49f0*/  @P0 BRA.U.ANY `(.L_x_2836) ;  /* 0xfffffffd00ec0947 */ /* 0x004fea000393ffff */
[----:B------:R0:W-:Y:S01]  /*4a00*/  UTMACMDFLUSH ;  /* 0x00000000000079b7 */ /* 0x0001e20000000000 */
[----:B------:R-:W-:-:S04]  /*4a10*/  DEPBAR.LE SB0, 0x0 ;  /* 0x000080000000791a */ /* 0x000fc80000000000 */
.L_x_2835:
[----:B------:R-:W-:Y:S05]  /*4a20*/  BSYNC B0 ;  /* 0x0000000000007941 */ /* 0x000fea0003800000 */
.L_x_2834:
        /* <DEDUP_REMOVED lines=14> */
.L_x_2838:
[----:B------:R-:W-:Y:S05]  /*4b10*/  BSYNC B0 ;  /* 0x0000000000007941 */ /* 0x000fea0003800000 */
.L_x_2837:
        /* <DEDUP_REMOVED lines=24> */
.L_x_2841:
[----:B-12---:R-:W2:Y:S04]  /*4ca0*/  LDG.E.STRONG.GPU R0, desc[UR46][R2.64] ;  /* 0x0000002e02007981 */ /* 0x006ea8000c1ef900 */
[----:B--2---:R-:W-:Y:S01]  /*4cb0*/  CCTL.IVALL ;  /* 0x00000000ff00798f */ /* 0x004fe20002000000 */
[----:B------:R-:W-:Y:S05]  /*4cc0*/  YIELD ;  /* 0x0000000000007946 */ /* 0x000fea0003800000 */
[----:B------:R-:W-:-:S13]  /*4cd0*/  ISETP.NE.AND P0, PT, R0, UR15, PT ;  /* 0x0000000f00007c0c */ /* 0x000fda000bf05270 */
[----:B------:R-:W-:Y:S05]  /*4ce0*/  @P0 BRA `(.L_x_2841) ;  /* 0xfffffffc00ec0947 */ /* 0x000fea000383ffff */
.L_x_2840:
[----:B------:R-:W-:Y:S05]  /*4cf0*/  BSYNC B0 ;  /* 0x0000000000007941 */ /* 0x000fea0003800000 */
.L_x_2839:
[----:B------:R-:W-:-:S03]  /*4d00*/  UMOV UR4, 0xffffffff ;  /* 0xffffffff00047882 */ /* 0x000fc60000000000 */
[----:B------:R-:W-:Y:S05]  /*4d10*/  BRA.DIV UR4, `(.L_x_2842) ;  /* 0x0000003e04f87947 */ /* 0x000fea000b800000 */
[----:B------:R-:W-:Y:S01]  /*4d20*/  NOP ;  /* 0x0000000000007918 */ /* 0x000fe20000000000 */
.L_x_2925:
        /* <DEDUP_REMOVED lines=16> */
.L_x_2845:
[----:B------:R-:W-:Y:S01]  /*4e30*/  @P0 ELECT P2, URZ, PT ;  /* 0x00000000003f082f */ /* 0x000fe20003840000 */
[----:B------:R3:W-:-:S12]  /*4e40*/  UBLKRED.G.S.ADD.F32.RN [UR4], [UR9], UR6, desc[UR10] ;  /* 0x00000a04090073bb */ /* 0x0007d800080a1406 */
[----:B------:R-:W-:Y:S02]  /*4e50*/  @P2 PLOP3.LUT P0, PT, P2, PT, PT, 0x8, 0x0 ;  /* 0x000000000000281c */ /* 0x000fe4000170e170 */
[----:B------:R-:W-:-:S11]  /*4e60*/  PLOP3.LUT P2, PT, PT, PT, PT, 0x8, 0x0 ;  /* 0x000000000000781c */ /* 0x000fd60003f4e170 */
[----:B---3--:R-:W-:Y:S05]  /*4e70*/  @P0 BRA.U.ANY `(.L_x_2845) ;  /* 0xfffffffd00ec0947 */ /* 0x008fea000393ffff */
[----:B------:R0:W-:Y:S01]  /*4e80*/  UTMACMDFLUSH ;  /* 0x00000000000079b7 */ /* 0x0001e20000000000 */
[----:B------:R-:W-:-:S04]  /*4e90*/  DEPBAR.LE SB0, 0x0 ;  /* 0x000080000000791a */ /* 0x000fc80000000000 */
.L_x_2844:
[----:B------:R-:W-:Y:S05]  /*4ea0*/  BSYNC B0 ;  /* 0x0000000000007941 */ /* 0x000fea0003800000 */
.L_x_2843:
        /* <DEDUP_REMOVED lines=14> */
.L_x_2806:
        /* <DEDUP_REMOVED lines=29> */
.L_x_2847:
[----:B------:R-:W-:Y:S01]  /*5160*/  ULDC UR9, c[0x0][0x8cc] ;  /* 0x0002330000097ab9 */ /* 0x000fe20000000800 */
[----:B------:R-:W-:Y:S01]  /*5170*/  UMOV UR7, UR8 ;  /* 0x0000000800077c82 */ /* 0x000fe20008000000 */
[----:B------:R-:W-:-:S11]  /*5180*/  UISETP.NE.AND UP0, UPT, UR9, 0x1, UPT ;  /* 0x000000010900788c */ /* 0x000fd6000bf05270 */
[----:B------:R-:W-:Y:S02]  /*5190*/  @UP0 ULDC.64 UR10, c[0x0][0x8d0] ;  /* 0x00023400000a0ab9 */ /* 0x000fe40000000a00 */
[----:B------:R-:W-:-:S04]  /*51a0*/  UIMAD.WIDE.U32 UR4, UR8, UR10, URZ ;  /* 0x0000000a080472a5 */ /* 0x000fc8000f8e003f */
[----:B------:R-:W-:-:S04]  /*51b0*/  @UP0 USHF.R.U32.HI UR7, URZ, UR11, UR5 ;  /* 0x0000000b3f070299 */ /* 0x000fc80008011605 */
[----:B------:R-:W-:-:S12]  /*51c0*/  UIMAD UR4, UR7, UR9, URZ ;  /* 0x00000009070472a4 */ /* 0x000fd8000f8e023f */
.L_x_2848:
        /* <DEDUP_REMOVED lines=84> */
.L_x_2852:
[----:B------:R-:W2:Y:S04]  /*5710*/  LDG.E.STRONG.GPU R4, desc[UR46][R2.64] ;  /* 0x0000002e02047981 */ /* 0x000ea8000c1ef900 */
[----:B--2---:R-:W-:Y:S01]  /*5720*/  CCTL.IVALL ;  /* 0x00000000ff00798f */ /* 0x004fe20002000000 */
[----:B------:R-:W-:Y:S05]  /*5730*/  YIELD ;  /* 0x0000000000007946 */ /* 0x000fea0003800000 */
[----:B------:R-:W-:-:S13]  /*5740*/  ISETP.NE.AND P1, PT, R4, R5, PT ;  /* 0x000000050400720c */ /* 0x000fda0003f25270 */
[----:B------:R-:W-:Y:S05]  /*5750*/  @P1 BRA `(.L_x_2852) ;  /* 0xfffffffc00ec1947 */ /* 0x000fea000383ffff */
.L_x_2851:
[----:B------:R-:W-:Y:S05]  /*5760*/  BSYNC B0 ;  /* 0x0000000000007941 */ /* 0x000fea0003800000 */
.L_x_2850:
[----:B------:R-:W-:-:S03]  /*5770*/  UMOV UR4, 0xffffffff ;  /* 0xffffffff00047882 */ /* 0x000fc60000000000 */
[----:B------:R-:W-:Y:S05]  /*5780*/  BRA.DIV UR4, `(.L_x_2853) ;  /* 0x0000003604787947 */ /* 0x000fea000b800000 */
[----:B------:R-:W-:Y:S01]  /*5790*/  NOP ;  /* 0x0000000000007918 */ /* 0x000fe20000000000 */
.L_x_2928:
        /* <DEDUP_REMOVED lines=22> */
.L_x_2855:
[----:B------:R-:W-:Y:S05]  /*5900*/  BSYNC B0 ;  /* 0x0000000000007941 */ /* 0x000fea0003800000 */
.L_x_2854:
        /* <DEDUP_REMOVED lines=20> */
.L_x_2857:
[----:B------:R-:W-:Y:S05]  /*5a50*/  BSYNC B0 ;  /* 0x0000000000007941 */ /* 0x000fea0003800000 */
.L_x_2856:
[----:B------:R-:W-:Y:S06]  /*5a60*/  BAR.ARV 0xa, 0xa0 ;  /* 0x0282800000007b1d */ /* 0x000fec0000002000 */
[----:B------:R-:W-:Y:S04]  /*5a70*/  BSSY B0, `(.L_x_2858) ;  /* 0x0000003000007945 */ /* 0x000fe80003800000 */
[----:B------:R-:W-:Y:S05]  /*5a80*/  @!P0 BRA `(.L_x_2859) ;  /* 0x0000000000048947 */ /* 0x000fea0003800000 */
[----:B------:R-:W-:-:S04]  /*5a90*/  DEPBAR.LE SB0, 0x0 ;  /* 0x000080000000791a */ /* 0x000fc80000000000 */
.L_x_2859:
[----:B------:R-:W-:Y:S05]  /*5aa0*/  BSYNC B0 ;  /* 0x0000000000007941 */ /* 0x000fea0003800000 */
.L_x_2858:
        /* <DEDUP_REMOVED lines=19> */
.L_x_2861:
[----:B------:R-:W-:Y:S05]  /*5be0*/  BSYNC B0 ;  /* 0x0000000000007941 */ /* 0x000fea0003800000 */
.L_x_2860:
[----:B------:R-:W-:Y:S01]  /*5bf0*/  UIADD3 UR17, UR8, 0x1, URZ ;  /* 0x0000000108117890 */ /* 0x000fe2000fffe03f */
[----:B------:R-:W-:Y:S11]  /*5c00*/  BRA `(.L_x_2862) ;  /* 0x0000000000047947 */ /* 0x000ff60003800000 */
.L_x_2849:
[----:B------:R-:W-:-:S05]  /*5c10*/  UMOV UR17, UR8 ;  /* 0x0000000800117c82 */ /* 0x000fca0008000000 */
.L_x_2862:
        /* <DEDUP_REMOVED lines=12> */
.L_x_2887:
        /* <DEDUP_REMOVED lines=18> */
.L_x_2865:
[----:B------:R-:W2:Y:S04]  /*5e00*/  LDG.E.STRONG.GPU R4, desc[UR46][R2.64] ;  /* 0x0000002e02047981 */ /* 0x000ea8000c1ef900 */
[----:B--2---:R-:W-:Y:S01]  /*5e10*/  CCTL.IVALL ;  /* 0x00000000ff00798f */ /* 0x004fe20002000000 */
[----:B------:R-:W-:Y:S05]  /*5e20*/  YIELD ;  /* 0x0000000000007946 */ /* 0x000fea0003800000 */
[----:B------:R-:W-:-:S13]  /*5e30*/  ISETP.NE.AND P1, PT, R4, R5, PT ;  /* 0x000000050400720c */ /* 0x000fda0003f25270 */
[----:B------:R-:W-:Y:S05]  /*5e40*/  @P1 BRA `(.L_x_2865) ;  /* 0xfffffffc00ec1947 */ /* 0x000fea000383ffff */
.L_x_2864:
[----:B------:R-:W-:Y:S05]  /*5e50*/  BSYNC B0 ;  /* 0x0000000000007941 */ /* 0x000fea0003800000 */
.L_x_2863:
[----:B------:R-:W-:-:S03]  /*5e60*/  UMOV UR18, 0xffffffff ;  /* 0xffffffff00127882 */ /* 0x000fc60000000000 */
[----:B------:R-:W-:Y:S05]  /*5e70*/  BRA.DIV UR18, `(.L_x_2866) ;  /* 0x0000002e12d87947 */ /* 0x000fea000b800000 */
[----:B------:R-:W-:Y:S01]  /*5e80*/  NOP ;  /* 0x0000000000007918 */ /* 0x000fe20000000000 */
.L_x_2931:
        /* <DEDUP_REMOVED lines=19> */
.L_x_2868:
[----:B------:R-:W-:Y:S05]  /*5fc0*/  BSYNC B0 ;  /* 0x0000000000007941 */ /* 0x000fea0003800000 */
.L_x_2867:
        /* <DEDUP_REMOVED lines=15> */
.L_x_2870:
[----:B------:R-:W-:Y:S05]  /*60c0*/  BSYNC B0 ;  /* 0x0000000000007941 */ /* 0x000fea0003800000 */
.L_x_2869:
[----:B------:R-:W-:Y:S06]  /*60d0*/  BAR.ARV 0xa, 0xa0 ;  /* 0x0282800000007b1d */ /* 0x000fec0000002000 */
[----:B------:R-:W-:Y:S04]  /*60e0*/  BSSY B0, `(.L_x_2871) ;  /* 0x0000003000007945 */ /* 0x000fe80003800000 */
[----:B------:R-:W-:Y:S05]  /*60f0*/  @!P0 BRA `(.L_x_2872) ;  /* 0x0000000000048947 */ /* 0x000fea0003800000 */
[----:B------:R-:W-:-:S04]  /*6100*/  DEPBAR.LE SB0, 0x0 ;  /* 0x000080000000791a */ /* 0x000fc80000000000 */
.L_x_2872:
[----:B------:R-:W-:Y:S05]  /*6110*/  BSYNC B0 ;  /* 0x0000000000007941 */ /* 0x000fea0003800000 */
.L_x_2871:
        /* <DEDUP_REMOVED lines=19> */
.L_x_2874:
[----:B------:R-:W-:Y:S05]  /*6250*/  BSYNC B0 ;  /* 0x0000000000007941 */ /* 0x000fea0003800000 */
.L_x_2873:
        /* <DEDUP_REMOVED lines=17> */
.L_x_2877:
[----:B------:R-:W2:Y:S04]  /*6370*/  LDG.E.STRONG.GPU R4, desc[UR46][R2.64] ;  /* 0x0000002e02047981 */ /* 0x000ea8000c1ef900 */
[----:B--2---:R-:W-:Y:S01]  /*6380*/  CCTL.IVALL ;  /* 0x00000000ff00798f */ /* 0x004fe20002000000 */
[----:B------:R-:W-:Y:S05]  /*6390*/  YIELD ;  /* 0x0000000000007946 */ /* 0x000fea0003800000 */
[----:B------:R-:W-:-:S13]  /*63a0*/  ISETP.NE.AND P1, PT, R4, R5, PT ;  /* 0x000000050400720c */ /* 0x000fda0003f25270 */
[----:B------:R-:W-:Y:S05]  /*63b0*/  @P1 BRA `(.L_x_2877) ;  /* 0xfffffffc00ec1947 */ /* 0x000fea000383ffff */
.L_x_2876:
[----:B------:R-:W-:Y:S05]  /*63c0*/  BSYNC B0 ;  /* 0x0000000000007941 */ /* 0x000fea0003800000 */
.L_x_2875:
[----:B------:R-:W-:-:S03]  /*63d0*/  UMOV UR10, 0xffffffff ;  /* 0xffffffff000a7882 */ /* 0x000fc60000000000 */
[----:B------:R-:W-:Y:S05]  /*63e0*/  BRA.DIV UR10, `(.L_x_2878) ;  /* 0x0000002a0a987947 */ /* 0x000fea000b800000 */
[----:B------:R-:W-:Y:S01]  /*63f0*/  NOP ;  /* 0x0000000000007918 */ /* 0x000fe20000000000 */
.L_x_2934:
        /* <DEDUP_REMOVED lines=15> */
.L_x_2880:
[----:B------:R-:W-:Y:S05]  /*64f0*/  BSYNC B0 ;  /* 0x0000000000007941 */ /* 0x000fea0003800000 */
.L_x_2879:
        /* <DEDUP_REMOVED lines=15> */
.L_x_2882:
[----:B------:R-:W-:Y:S05]  /*65f0*/  BSYNC B0 ;  /* 0x0000000000007941 */ /* 0x000fea0003800000 */
.L_x_2881:
[----:B------:R-:W-:Y:S06]  /*6600*/  BAR.ARV 0xa, 0xa0 ;  /* 0x0282800000007b1d */ /* 0x000fec0000002000 */
[----:B------:R-:W-:Y:S04]  /*6610*/  BSSY B0, `(.L_x_2883) ;  /* 0x0000003000007945 */ /* 0x000fe80003800000 */
[----:B------:R-:W-:Y:S05]  /*6620*/  @!P0 BRA `(.L_x_2884) ;  /* 0x0000000000048947 */ /* 0x000fea0003800000 */
[----:B------:R-:W-:-:S04]  /*6630*/  DEPBAR.LE SB0, 0x0 ;  /* 0x000080000000791a */ /* 0x000fc80000000000 */
.L_x_2884:
[----:B------:R-:W-:Y:S05]  /*6640*/  BSYNC B0 ;  /* 0x0000000000007941 */ /* 0x000fea0003800000 */
.L_x_2883:
        /* <DEDUP_REMOVED lines=19> */
.L_x_2886:
[----:B------:R-:W-:Y:S05]  /*6780*/  BSYNC B0 ;  /* 0x0000000000007941 */ /* 0x000fea0003800000 */
.L_x_2885:
[----:B------:R-:W-:Y:S02]  /*6790*/  UIADD3 UR17, UR17, 0x2, URZ ;  /* 0x0000000211117890 */ /* 0x000fe4000fffe03f */
[----:B------:R-:W-:Y:S02]  /*67a0*/  UIADD3 UR4, UR4, 0x4000, URZ ;  /* 0x0000400004047890 */ /* 0x000fe4000fffe03f */
[----:B------:R-:W-:-:S06]  /*67b0*/  UISETP.GE.AND UP0, UPT, UR17, UR5, UPT ;  /* 0x000000051100728c */ /* 0x000fcc000bf06270 */
[----:B------:R-:W-:-:S13]  /*67c0*/  PLOP3.LUT P1, PT, PT, PT, UP0, 0x80, 0x0 ;  /* 0x000000000000781c */ /* 0x000fda0003f2f008 */
[----:B------:R-:W-:Y:S05]  /*67d0*/  @!P1 BRA `(.L_x_2887) ;  /* 0xfffffff400409947 */ /* 0x000fea000383ffff */
[----:B------:R-:W-:Y:S05]  /*67e0*/  BRA `(.L_x_2810) ;  /* 0x0000002000c87947 */ /* 0x000fea0003800000 */
.L_x_2846:
        /* <DEDUP_REMOVED lines=21> */
.L_x_2888:
[----:B------:R-:W-:Y:S01]  /*6940*/  ULDC UR9, c[0x0][0x8cc] ;  /* 0x0002330000097ab9 */ /* 0x000fe20000000800 */
[----:B------:R-:W-:Y:S01]  /*6950*/  UMOV UR7, UR8 ;  /* 0x0000000800077c82 */ /* 0x000fe20008000000 */
[----:B------:R-:W-:-:S11]  /*6960*/  UISETP.NE.AND UP0, UPT, UR9, 0x1, UPT ;  /* 0x000000010900788c */ /* 0x000fd6000bf05270 */
[----:B------:R-:W-:Y:S02]  /*6970*/  @UP0 ULDC.64 UR10, c[0x0][0x8d0] ;  /* 0x00023400000a0ab9 */ /* 0x000fe40000000a00 */
[----:B------:R-:W-:-:S04]  /*6980*/  UIMAD.WIDE.U32 UR4, UR8, UR10, URZ ;  /* 0x0000000a080472a5 */ /* 0x000fc8000f8e003f */
[----:B------:R-:W-:-:S04]  /*6990*/  @UP0 USHF.R.U32.HI UR7, URZ, UR11, UR5 ;  /* 0x0000000b3f070299 */ /* 0x000fc80008011605 */
[----:B------:R-:W-:-:S12]  /*69a0*/  UIMAD UR4, UR7, UR9, URZ ;  /* 0x00000009070472a4 */ /* 0x000fd8000f8e023f */
.L_x_2889:
        /* <DEDUP_REMOVED lines=73> */
.L_x_2935:
        /* <DEDUP_REMOVED lines=15> */
.L_x_2893:
        /* <DEDUP_REMOVED lines=97> */
.L_x_2904:
[----:B--234-:R-:W-:-:S04]  /*7540*/  SHF.L.U32 R21, R11, 0x1f, RZ ;  /* 0x0000001f0b157819 */ /* 0x01cfc800000006ff */
[----:B------:R-:W1:Y:S02]  /*7550*/  SYNCS.PHASECHK.TRANS64.TRYWAIT P1, [R16+URZ+0x30840], R21 ;  /* 0x03084015100075a7 */ /* 0x000e64000802017f */
[----:B-1----:R-:W-:Y:S05]  /*7560*/  @!P1 BRA `(.L_x_2896) ;  /* 0x0000001800689947 */ /* 0x002fea0003800000 */
.L_x_2936:
[----:B------:R-:W-:Y:S05]  /*7570*/  @P0 BRA `(.L_x_2897) ;  /* 0x0000000000140947 */ /* 0x000fea0003800000 */
[----:B------:R-:W-:Y:S01]  /*7580*/  ISETP.NE.AND P1, PT, R6, RZ, PT ;  /* 0x000000ff0600720c */ /* 0x000fe20003f25270 */
[----:B------:R-:W-:-:S04]  /*7590*/  IMAD.MOV.U32 R3, RZ, RZ, 0x4100 ;  /* 0x00004100ff037424 */ /* 0x000fc800078e00ff */
[----:B------:R3:W-:Y:S08]  /*75a0*/  SYNCS.ARRIVE.TRANS64 RZ, [R16+URZ+0x30830], R3 ;  /* 0x0308300310ff79a7 */ /* 0x0007f0000800003f */
[----:B------:R-:W-:Y:S05]  /*75b0*/  @!P1 BRA `(.L_x_2897) ;  /* 0x0000000000049947 */ /* 0x000fea0003800000 */
[----:B------:R-:W-:Y:S01]  /*75c0*/  BPT.TRAP 0x1 ;  /* 0x000000040000795c */ /* 0x000fe20000300000 */
.L_x_2897:
        /* <DEDUP_REMOVED lines=36> */
.L_x_2937:
[----:B------:R-:W-:Y:S05]  /*7810*/  @P0 BRA `(.L_x_2899) ;  /* 0x0000000000140947 */ /* 0x000fea0003800000 */
[----:B------:R-:W-:Y:S01]  /*7820*/  ISETP.NE.AND P1, PT, R6, RZ, PT ;  /* 0x000000ff0600720c */ /* 0x000fe20003f25270 */
[----:B------:R-:W-:-:S04]  /*7830*/  IMAD.MOV.U32 R2, RZ, RZ, 0x4100 ;  /* 0x00004100ff027424 */ /* 0x000fc800078e00ff */
[----:B------:R3:W-:Y:S08]  /*7840*/  SYNCS.ARRIVE.TRANS64 RZ, [R16+URZ+0x30818], R2 ;  /* 0x0308180210ff79a7 */ /* 0x0007f0000800003f */
[----:B------:R-:W-:Y:S05]  /*7850*/  @!P1 BRA `(.L_x_2899) ;  /* 0x0000000000049947 */ /* 0x000fea0003800000 */
[----:B------:R-:W-:Y:S01]  /*7860*/  BPT.TRAP 0x1 ;  /* 0x000000040000795c */ /* 0x000fe20000300000 */
.L_x_2899:
        /* <DEDUP_REMOVED lines=36> */
.L_x_2938:
[----:B------:R-:W-:Y:S05]  /*7ab0*/  @P0 BRA `(.L_x_2901) ;  /* 0x0000000000140947 */ /* 0x000fea0003800000 */
[----:B------:R-:W-:Y:S01]  /*7ac0*/  ISETP.NE.AND P1, PT, R6, RZ, PT ;  /* 0x000000ff0600720c */ /* 0x000fe20003f25270 */
[----:B-123--:R-:W-:-:S04]  /*7ad0*/  IMAD.MOV.U32 R21, RZ, RZ, 0x4100 ;  /* 0x00004100ff157424 */ /* 0x00efc800078e00ff */
[----:B------:R4:W-:Y:S08]  /*7ae0*/  SYNCS.ARRIVE.TRANS64 RZ, [R16+URZ+0x30838], R21 ;  /* 0x0308381510ff79a7 */ /* 0x0009f0000800003f */
[----:B------:R-:W-:Y:S05]  /*7af0*/  @!P1 BRA `(.L_x_2901) ;  /* 0x0000000000049947 */ /* 0x000fea0003800000 */
[----:B------:R-:W-:Y:S01]  /*7b00*/  BPT.TRAP 0x1 ;  /* 0x000000040000795c */ /* 0x000fe20000300000 */
.L_x_2901:
        /* <DEDUP_REMOVED lines=31> */
.L_x_2940:
[----:B------:R-:W-:Y:S05]  /*7d00*/  @P0 BRA `(.L_x_2903) ;  /* 0x0000000000140947 */ /* 0x000fea0003800000 */
[----:B------:R-:W-:Y:S01]  /*7d10*/  ISETP.NE.AND P1, PT, R6, RZ, PT ;  /* 0x000000ff0600720c */ /* 0x000fe20003f25270 */
[----:B------:R-:W-:-:S04]  /*7d20*/  IMAD.MOV.U32 R5, RZ, RZ, 0x4100 ;  /* 0x00004100ff057424 */ /* 0x000fc800078e00ff */
[----:B------:R1:W-:Y:S08]  /*7d30*/  SYNCS.ARRIVE.TRANS64 RZ, [R16+URZ+0x30810], R5 ;  /* 0x0308100510ff79a7 */ /* 0x0003f0000800003f */
[----:B------:R-:W-:Y:S05]  /*7d40*/  @!P1 BRA `(.L_x_2903) ;  /* 0x0000000000049947 */ /* 0x000fea0003800000 */
[----:B------:R-:W-:Y:S01]  /*7d50*/  BPT.TRAP 0x1 ;  /* 0x000000040000795c */ /* 0x000fe20000300000 */
.L_x_2903:
        /* <DEDUP_REMOVED lines=37> */
.L_x_2895:
        /* <DEDUP_REMOVED lines=8> */
.L_x_2941:
[----:B------:R-:W-:Y:S05]  /*8030*/  @P0 BRA `(.L_x_2906) ;  /* 0x0000000000140947 */ /* 0x000fea0003800000 */
[----:B------:R-:W-:Y:S01]  /*8040*/  ISETP.NE.AND P1, PT, R6, RZ, PT ;  /* 0x000000ff0600720c */ /* 0x000fe20003f25270 */
[----:B------:R-:W-:-:S04]  /*8050*/  IMAD.MOV.U32 R5, RZ, RZ, 0x4100 ;  /* 0x00004100ff057424 */ /* 0x000fc800078e00ff */
[----:B------:R2:W-:Y:S08]  /*8060*/  SYNCS.ARRIVE.TRANS64 RZ, [R16+URZ+0x30830], R5 ;  /* 0x0308300510ff79a7 */ /* 0x0005f0000800003f */
[----:B------:R-:W-:Y:S05]  /*8070*/  @!P1 BRA `(.L_x_2906) ;  /* 0x0000000000049947 */ /* 0x000fea0003800000 */
[----:B------:R-:W-:Y:S01]  /*8080*/  BPT.TRAP 0x1 ;  /* 0x000000040000795c */ /* 0x000fe20000300000 */
.L_x_2906:
        /* <DEDUP_REMOVED lines=33> */
.L_x_2942:
[----:B------:R-:W-:Y:S05]  /*82a0*/  @P0 BRA `(.L_x_2908) ;  /* 0x0000000000140947 */ /* 0x000fea0003800000 */
[----:B------:R-:W-:Y:S01]  /*82b0*/  ISETP.NE.AND P0, PT, R6, RZ, PT ;  /* 0x000000ff0600720c */ /* 0x000fe20003f05270 */
[----:B------:R-:W-:-:S04]  /*82c0*/  IMAD.MOV.U32 R5, RZ, RZ, 0x4100 ;  /* 0x00004100ff057424 */ /* 0x000fc800078e00ff */
[----:B------:R1:W-:Y:S08]  /*82d0*/  SYNCS.ARRIVE.TRANS64 RZ, [R16+URZ+0x30818], R5 ;  /* 0x0308180510ff79a7 */ /* 0x0003f0000800003f */
[----:B------:R-:W-:Y:S05]  /*82e0*/  @!P0 BRA `(.L_x_2908) ;  /* 0x0000000000048947 */ /* 0x000fea0003800000 */
[----:B------:R-:W-:Y:S01]  /*82f0*/  BPT.TRAP 0x1 ;  /* 0x000000040000795c */ /* 0x000fe20000300000 */
.L_x_2908:
        /* <DEDUP_REMOVED lines=37> */
.L_x_2894:
[----:B------:R-:W1:Y:S01]  /*8550*/  S2R R0, SR_TID.X ;  /* 0x0000000000007919 */ /* 0x000e620000002100 */
[----:B------:R-:W-:Y:S01]  /*8560*/  IMAD R3, R19, 0x8, R16 ;  /* 0x0000000813037824 */ /* 0x000fe200078e0210 */
[----:B-1----:R-:W-:Y:S02]  /*8570*/  LOP3.LUT R2, R0, 0x7f, RZ, 0xc0, !PT ;  /* 0x0000007f00027812 */ /* 0x002fe400078ec0ff */
[----:B------:R-:W-:Y:S02]  /*8580*/  SHF.L.U32 R0, R11, 0x1f, RZ ;  /* 0x0000001f0b007819 */ /* 0x000fe400000006ff */
[----:B------:R-:W-:Y:S02]  /*8590*/  ISETP.NE.AND P1, PT, R2, RZ, PT ;  /* 0x000000ff0200720c */ /* 0x000fe40003f25270 */
[----:B------:R-:W1:Y:S02]  /*85a0*/  SYNCS.PHASECHK.TRANS64.TRYWAIT P0, [R3+URZ+0x30840], R0 ;  /* 0x03084000030075a7 */ /* 0x000e64000800017f */
[----:B-1----:R-:W-:Y:S09]  /*85b0*/  @!P0 BRA `(.L_x_2909) ;  /* 0x0000000800d08947 */ /* 0x002ff20003800000 */
.L_x_2943:
[----:B------:R-:W-:Y:S05]  /*85c0*/  @P1 BRA `(.L_x_2910) ;  /* 0x0000000000181947 */ /* 0x000fea0003800000 */
[----:B------:R-:W1:Y:S01]  /*85d0*/  S2R R2, SR_TID.X ;  /* 0x0000000000027919 */ /* 0x000e620000002100 */
[----:B------:R-:W-:-:S04]  /*85e0*/  IMAD.MOV.U32 R0, RZ, RZ, 0x4100 ;  /* 0x00004100ff007424 */ /* 0x000fc800078e00ff */
[----:B------:R1:W-:Y:S02]  /*85f0*/  SYNCS.ARRIVE.TRANS64 RZ, [R3+URZ+0x30830], R0 ;  /* 0x0308300003ff79a7 */ /* 0x0003e4000800003f */
[----:B-1----:R-:W-:-:S13]  /*8600*/  LOP3.LUT P0, RZ, R2, 0x1f, RZ, 0xc0, !PT ;  /* 0x0000001f02ff7812 */ /* 0x002fda000780c0ff */
[----:B------:R-:W-:Y:S05]  /*8610*/  @!P0 BRA `(.L_x_2910) ;  /* 0x0000000000048947 */ /* 0x000fea0003800000 */
[----:B------:R-:W-:Y:S01]  /*8620*/  BPT.TRAP 0x1 ;  /* 0x000000040000795c */ /* 0x000fe20000300000 */
.L_x_2910:
        /* <DEDUP_REMOVED lines=40> */
.L_x_2891:
[----:B------:R-:W-:Y:S05]  /*88b0*/  BSYNC B0 ;  /* 0x0000000000007941 */ /* 0x000fea0003800000 */
.L_x_2890:
[----:B------:R-:W-:-:S03]  /*88c0*/  UMOV UR7, 0xffffffff ;  /* 0xffffffff00077882 */ /* 0x000fc60000000000 */
[----:B------:R-:W-:Y:S05]  /*88d0*/  BRA.DIV UR7, `(.L_x_2911) ;  /* 0x0000000a071c7947 */ /* 0x000fea000b800000 */
[----:B------:R-:W-:-:S13]  /*88e0*/  ELECT P6, URZ, PT ;  /* 0x00000000003f782f */ /* 0x000fda00038c0000 */
.L_x_2946:
[----:B------:R-:W-:Y:S05]  /*88f0*/  @!P6 BRA `(.L_x_2810) ;  /* 0x000000000084e947 */ /* 0x000fea0003800000 */
[----:B------:R-:W-:-:S06]  /*8900*/  ULOP3.LUT UR7, UR38, 0x2, URZ, 0xfc, !UPT ;  /* 0x0000000226077892 */ /* 0x000fcc000f8efc3f */
[----:B------:R-:W-:-:S05]  /*8910*/  IMAD.U32 R2, RZ, RZ, UR7 ;  /* 0x00000007ff027e24 */ /* 0x000fca000f8e00ff */
[----:B------:R-:W-:-:S13]  /*8920*/  ISETP.NE.AND P2, PT, R2, 0x3, PT ;  /* 0x000000030200780c */ /* 0x000fda0003f45270 */
[----:B------:R-:W-:Y:S05]  /*8930*/  @!P2 BRA `(.L_x_2912) ;  /* 0x000000000004a947 */ /* 0x000fea0003800000 */
[----:B------:R-:W-:Y:S01]  /*8940*/  BPT.TRAP 0x1 ;  /* 0x000000040000795c */ /* 0x000fe20000300000 */
.L_x_2912:
        /* <DEDUP_REMOVED lines=15> */
.L_x_2947:
[----:B------:R-:W2:Y:S02]  /*8a40*/  SYNCS.PHASECHK.TRANS64.TRYWAIT P0, [R3+URZ], R2 ;  /* 0x00000002030075a7 */ /* 0x000ea4000800017f */
[----:B--2---:R-:W-:Y:S05]  /*8a50*/  @!P0 BRA `(.L_x_2914) ;  /* 0x0000000400f08947 */ /* 0x004fea0003800000 */
.L_x_2948:
[----:B------:R-:W-:Y:S05]  /*8a60*/  @!P2 BRA `(.L_x_2915) ;  /* 0x000000000004a947 */ /* 0x000fea0003800000 */
[----:B------:R-:W-:Y:S01]  /*8a70*/  BPT.TRAP 0x1 ;  /* 0x000000040000795c */ /* 0x000fe20000300000 */
.L_x_2915:
[----:B--2---:R-:W-:-:S04]  /*8a80*/  VIADD R3, R7, 0x30840 ;  /* 0x0003084007037836 */ /* 0x004fc80000000000 */
[----:B------:R-:W-:-:S04]  /*8a90*/  IMAD R0, R0, 0x8, R3 ;  /* 0x0000000800007824 */ /* 0x000fc800078e0203 */
[----:B------:R-:W2:Y:S02]  /*8aa0*/  SYNCS.PHASECHK.TRANS64.TRYWAIT P0, [R0+URZ], R5 ;  /* 0x00000005000075a7 */ /* 0x000ea4000800017f */
[----:B--2---:R-:W-:Y:S05]  /*8ab0*/  @!P0 BRA `(.L_x_2916) ;  /* 0x0000000400ec8947 */ /* 0x004fea0003800000 */
.L_x_2949:
[----:B------:R-:W-:-:S07]  /*8ac0*/  IMAD R3, R4, 0x8, R3 ;  /* 0x0000000804037824 */ /* 0x000fce00078e0203 */
.L_x_2917:
[----:B---3--:R3:W4:Y:S02]  /*8ad0*/  SYNCS.PHASECHK.TRANS64.TRYWAIT P0, [R3+URZ], R2 ;  /* 0x00000002030075a7 */ /* 0x008724000800017f */
[----:B----4-:R-:W-:Y:S05]  /*8ae0*/  @!P0 NANOSLEEP.SYNCS 0x989680 ;  /* 0x009896800000895d */ /* 0x010fea0003900000 */
[----:B------:R-:W4:Y:S02]  /*8af0*/  @!P0 SYNCS.PHASECHK.TRANS64 P0, [R3+URZ], R2 ;  /* 0x00000002030085a7 */ /* 0x000f24000800007f */
[----:B----4-:R-:W-:Y:S05]  /*8b00*/  @!P0 BRA `(.L_x_2917) ;  /* 0xfffffffc00f08947 */ /* 0x010fea000383ffff */
.L_x_2810:
[----:B------:R-:W-:Y:S05]  /*8b10*/  BSYNC B6 ;  /* 0x0000000000067941 */ /* 0x000fea0003800000 */
.L_x_2805:
[----:B------:R-:W-:Y:S05]  /*8b20*/  EXIT ;  /* 0x000000000000794d */ /* 0x000fea0003800000 */
.L_x_2816:
[----:B------:R-:W-:Y:S02]  /*8b30*/  IMAD.MOV.U32 R12, RZ, RZ, RZ ;  /* 0x000000ffff0c7224 */ /* 0x000fe400078e00ff */
[----:B------:R-:W-:Y:S02]  /*8b40*/  IMAD.MOV.U32 R11, RZ, RZ, 0x1f ;  /* 0x0000001fff0b7424 */ /* 0x000fe400078e00ff */
[----:B------:R-:W-:-:S07]  /*8b50*/  IMAD.MOV.U32 R15, RZ, RZ, -0x1 ;  /* 0xffffffffff0f7424 */ /* 0x000fce00078e00ff */
[----:B------:R-:W-:Y:S05]  /*8b60*/  WARPSYNC.COLLECTIVE R15, `(.L_x_2918) ;  /* 0x000000000f087348 */ /* 0x000fea0003c00000 */
[----:B------:R1:W2:Y:S02]  /*8b70*/  SHFL.IDX P6, R14, R13, R12, R11 ;  /* 0x0000000c0d0e7389 */ /* 0x0002a400000c000b */
[----:B-12---:R-:W-:Y:S01]  /*8b80*/  ENDCOLLECTIVE ;  /* 0x000000000000791b */ /* 0x006fe20003800000 */
.L_x_2918:
[----:B------:R-:W-:Y:S05]  /*8b90*/  BRA `(.L_x_2919) ;  /* 0xffffff8400ec7947 */ /* 0x000fea000383ffff */
.L_x_2818:
[----:B---3--:R3:W4:Y:S02]  /*8ba0*/  SYNCS.PHASECHK.TRANS64.TRYWAIT P0, [R228+URZ+0x30800], R9 ;  /* 0x03080009e40075a7 */ /* 0x008724000800017f */
[----:B----4-:R-:W-:Y:S05]  /*8bb0*/  @!P0 NANOSLEEP.SYNCS 0x989680 ;  /* 0x009896800000895d */ /* 0x010fea0003900000 */
[----:B------:R-:W4:Y:S02]  /*8bc0*/  @!P0 SYNCS.PHASECHK.TRANS64 P0, [R228+URZ+0x30800], R9 ;  /* 0x03080009e40085a7 */ /* 0x000f24000800007f */
[----:B----4-:R-:W-:Y:S05]  /*8bd0*/  @!P0 BRA `(.L_x_2818) ;  /* 0xfffffffc00f08947 */ /* 0x010fea000383ffff */
[----:B------:R-:W-:Y:S05]  /*8be0*/  BRA `(.L_x_2817) ;  /* 0xffffff8800147947 */ /* 0x000fea000383ffff */
.L_x_2822:
[----:B---3--:R3:W4:Y:S02]  /*8bf0*/  SYNCS.PHASECHK.TRANS64.TRYWAIT P1, [R0+URZ+0x30810], R9 ;  /* 0x03081009000075a7 */ /* 0x008724000802017f */
[----:B----4-:R-:W-:Y:S05]  /*8c00*/  @!P1 NANOSLEEP.SYNCS 0x989680 ;  /* 0x009896800000995d */ /* 0x010fea0003900000 */
[----:B------:R-:W4:Y:S02]  /*8c10*/  @!P1 SYNCS.PHASECHK.TRANS64 P1, [R0+URZ+0x30810], R9 ;  /* 0x03081009000095a7 */ /* 0x000f24000802007f */
[----:B----4-:R-:W-:Y:S05]  /*8c20*/  @!P1 BRA `(.L_x_2822) ;  /* 0xfffffffc00f09947 */ /* 0x010fea000383ffff */
[----:B------:R-:W-:Y:S05]  /*8c30*/  BRA `(.L_x_2821) ;  /* 0xffffff8c00c87947 */ /* 0x000fea000383ffff */
.L_x_2826:
[----:B------:R1:W1:Y:S02]  /*8c40*/  SYNCS.PHASECHK.TRANS64.TRYWAIT P1, [R0+URZ+0x30830], R9 ;  /* 0x03083009000075a7 */ /* 0x000264000802017f */
[----:B-1----:R-:W-:Y:S05]  /*8c50*/  @!P1 NANOSLEEP.SYNCS 0x989680 ;  /* 0x009896800000995d */ /* 0x002fea0003900000 */
[----:B------:R-:W1:Y:S02]  /*8c60*/  @!P1 SYNCS.PHASECHK.TRANS64 P1, [R0+URZ+0x30830], R9 ;  /* 0x03083009000095a7 */ /* 0x000e64000802007f */
[----:B-1----:R-:W-:Y:S05]  /*8c70*/  @!P1 BRA `(.L_x_2826) ;  /* 0xfffffffc00f09947 */ /* 0x002fea000383ffff */
[----:B------:R-:W-:Y:S05]  /*8c80*/  BRA `(.L_x_2825) ;  /* 0xffffff9400207947 */ /* 0x000fea000383ffff */
.L_x_2833:
[----:B------:R-:W-:Y:S01]  /*8c90*/  BSSY B0, `(.L_x_2920) ;  /* 0x0000005000007945 */ /* 0x000fe20003800000 */
[----:B------:R-:W-:-:S07]  /*8ca0*/  IMAD.MOV.U32 R15, RZ, RZ, -0x1 ;  /* 0xffffffffff0f7424 */ /* 0x000fce00078e00ff */
[----:B-1----:R-:W-:Y:S05]  /*8cb0*/  WARPSYNC.COLLECTIVE R15, `(.L_x_2921) ;  /* 0x000000000f087348 */ /* 0x002fea0003c00000 */
[----:B------:R-:W-:Y:S01]  /*8cc0*/  NOP ;  /* 0x0000000000007918 */ /* 0x000fe20000000000 */
[----:B-1----:R-:W-:Y:S01]  /*8cd0*/  ENDCOLLECTIVE ;  /* 0x000000000000791b */ /* 0x002fe20003800000 */
.L_x_2921:
[----:B------:R-:W-:Y:S05]  /*8ce0*/  BSYNC B0 ;  /* 0x0000000000007941 */ /* 0x000fea0003800000 */
.L_x_2920:
[----:B------:R-:W-:Y:S05]  /*8cf0*/  BRA `(.L_x_2922) ;  /* 0xffffffb800f07947 */ /* 0x000fea000383ffff */
.L_x_2842:
[----:B------:R-:W-:Y:S01]  /*8d00*/  BSSY B0, `(.L_x_2923) ;  /* 0x0000005000007945 */ /* 0x000fe20003800000 */
[----:B------:R-:W-:-:S07]  /*8d10*/  IMAD.MOV.U32 R15, RZ, RZ, -0x1 ;  /* 0xffffffffff0f7424 */ /* 0x000fce00078e00ff */
[----:B-12---:R-:W-:Y:S05]  /*8d20*/  WARPSYNC.COLLECTIVE R15, `(.L_x_2924) ;  /* 0x000000000f087348 */ /* 0x006fea0003c00000 */
[----:B------:R-:W-:Y:S01]  /*8d30*/  NOP ;  /* 0x0000000000007918 */ /* 0x000fe20000000000 */
[----:B-12---:R-:W-:Y:S01]  /*8d40*/  ENDCOLLECTIVE ;  /* 0x000000000000791b */ /* 0x006fe20003800000 */
.L_x_2924:
[----:B------:R-:W-:Y:S05]  /*8d50*/  BSYNC B0 ;  /* 0x0000000000007941 */ /* 0x000fea0003800000 */
.L_x_2923:
[----:B------:R-:W-:Y:S05]  /*8d60*/  BRA `(.L_x_2925) ;  /* 0xffffffbc00f07947 */ /* 0x000fea000383ffff */
.L_x_2853:
[----:B------:R-:W-:Y:S01]  /*8d70*/  BSSY B0, `(.L_x_2926) ;  /* 0x0000005000007945 */ /* 0x000fe20003800000 */
[----:B------:R-:W-:-:S07]  /*8d80*/  IMAD.MOV.U32 R15, RZ, RZ, -0x1 ;  /* 0xffffffffff0f7424 */ /* 0x000fce00078e00ff */
[----:B------:R-:W-:Y:S05]  /*8d90*/  WARPSYNC.COLLECTIVE R15, `(.L_x_2927) ;  /* 0x000000000f087348 */ /* 0x000fea0003c00000 */
[----:B------:R-:W-:Y:S01]  /*8da0*/  NOP ;  /* 0x0000000000007918 */ /* 0x000fe20000000000 */
[----:B------:R-:W-:Y:S01]  /*8db0*/  ENDCOLLECTIVE ;  /* 0x000000000000791b */ /* 0x000fe20003800000 */
.L_x_2927:
[----:B------:R-:W-:Y:S05]  /*8dc0*/  BSYNC B0 ;  /* 0x0000000000007941 */ /* 0x000fea0003800000 */
.L_x_2926:
[----:B------:R-:W-:Y:S05]  /*8dd0*/  BRA `(.L_x_2928) ;  /* 0xffffffc800707947 */ /* 0x000fea000383ffff */
.L_x_2866:
[----:B------:R-:W-:Y:S01]  /*8de0*/  BSSY B0, `(.L_x_2929) ;  /* 0x0000005000007945 */ /* 0x000fe20003800000 */
[----:B------:R-:W-:-:S07]  /*8df0*/  IMAD.MOV.U32 R15, RZ, RZ, -0x1 ;  /* 0xffffffffff0f7424 */ /* 0x000fce00078e00ff */
[----:B------:R-:W-:Y:S05]  /*8e00*/  WARPSYNC.COLLECTIVE R15, `(.L_x_2930) ;  /* 0x000000000f087348 */ /* 0x000fea0003c00000 */
[----:B------:R-:W-:Y:S01]  /*8e10*/  NOP ;  /* 0x0000000000007918 */ /* 0x000fe20000000000 */
[----:B------:R-:W-:Y:S01]  /*8e20*/  ENDCOLLECTIVE ;  /* 0x000000000000791b */ /* 0x000fe20003800000 */
.L_x_2930:
[----:B------:R-:W-:Y:S05]  /*8e30*/  BSYNC B0 ;  /* 0x0000000000007941 */ /* 0x000fea0003800000 */
.L_x_2929:
[----:B------:R-:W-:Y:S05]  /*8e40*/  BRA `(.L_x_2931) ;  /* 0xffffffd000107947 */ /* 0x000fea000383ffff */
.L_x_2878:
[----:B------:R-:W-:Y:S01]  /*8e50*/  BSSY B0, `(.L_x_2932) ;  /* 0x0000005000007945 */ /* 0x000fe20003800000 */
[----:B------:R-:W-:-:S07]  /*8e60*/  IMAD.MOV.U32 R15, RZ, RZ, -0x1 ;  /* 0xffffffffff0f7424 */ /* 0x000fce00078e00ff */
[----:B------:R-:W-:Y:S05]  /*8e70*/  WARPSYNC.COLLECTIVE R15, `(.L_x_2933) ;  /* 0x000000000f087348 */ /* 0x000fea0003c00000 */
[----:B------:R-:W-:Y:S01]  /*8e80*/  NOP ;  /* 0x0000000000007918 */ /* 0x000fe20000000000 */
[----:B------:R-:W-:Y:S01]  /*8e90*/  ENDCOLLECTIVE ;  /* 0x000000000000791b */ /* 0x000fe20003800000 */
.L_x_2933:
[----:B------:R-:W-:Y:S05]  /*8ea0*/  BSYNC B0 ;  /* 0x0000000000007941 */ /* 0x000fea0003800000 */
.L_x_2932:
[----:B------:R-:W-:Y:S05]  /*8eb0*/  BRA `(.L_x_2934) ;  /* 0xffffffd400507947 */ /* 0x000fea000383ffff */
.L_x_2892:
[----:B-1----:R1:W2:Y:S02]  /*8ec0*/  SYNCS.PHASECHK.TRANS64.TRYWAIT P0, [R16+URZ+0x30820], R3 ;  /* 0x03082003100075a7 */ /* 0x0022a4000800017f */
[----:B--2---:R-:W-:Y:S05]  /*8ed0*/  @!P0 NANOSLEEP.SYNCS 0x989680 ;  /* 0x009896800000895d */ /* 0x004fea0003900000 */
[----:B------:R-:W2:Y:S02]  /*8ee0*/  @!P0 SYNCS.PHASECHK.TRANS64 P0, [R16+URZ+0x30820], R3 ;  /* 0x03082003100085a7 */ /* 0x000ea4000800007f */
[----:B--2---:R-:W-:Y:S05]  /*8ef0*/  @!P0 BRA `(.L_x_2892) ;  /* 0xfffffffc00f08947 */ /* 0x004fea000383ffff */
[----:B------:R-:W-:Y:S05]  /*8f00*/  BRA `(.L_x_2935) ;  /* 0xffffffdc00cc7947 */ /* 0x000fea000383ffff */
.L_x_2896:
[----:B-1----:R1:W3:Y:S02]  /*8f10*/  SYNCS.PHASECHK.TRANS64.TRYWAIT P1, [R16+URZ+0x30840], R21 ;  /* 0x03084015100075a7 */ /* 0x0022e4000802017f */
[----:B---3--:R-:W-:Y:S05]  /*8f20*/  @!P1 NANOSLEEP.SYNCS 0x989680 ;  /* 0x009896800000995d */ /* 0x008fea0003900000 */
[----:B------:R-:W3:Y:S02]  /*8f30*/  @!P1 SYNCS.PHASECHK.TRANS64 P1, [R16+URZ+0x30840], R21 ;  /* 0x03084015100095a7 */ /* 0x000ee4000802007f */
[----:B---3--:R-:W-:Y:S05]  /*8f40*/  @!P1 BRA `(.L_x_2896) ;  /* 0xfffffffc00f09947 */ /* 0x008fea000383ffff */
[----:B------:R-:W-:Y:S05]  /*8f50*/  BRA `(.L_x_2936) ;  /* 0xffffffe400847947 */ /* 0x000fea000383ffff */
.L_x_2898:
[----:B--2---:R2:W3:Y:S02]  /*8f60*/  SYNCS.PHASECHK.TRANS64.TRYWAIT P1, [R16+URZ+0x30828], R21 ;  /* 0x03082815100075a7 */ /* 0x0044e4000802017f */
[----:B---3--:R-:W-:Y:S05]  /*8f70*/  @!P1 NANOSLEEP.SYNCS 0x989680 ;  /* 0x009896800000995d */ /* 0x008fea0003900000 */
[----:B------:R-:W3:Y:S02]  /*8f80*/  @!P1 SYNCS.PHASECHK.TRANS64 P1, [R16+URZ+0x30828], R21 ;  /* 0x03082815100095a7 */ /* 0x000ee4000802007f */
[----:B---3--:R-:W-:Y:S05]  /*8f90*/  @!P1 BRA `(.L_x_2898) ;  /* 0xfffffffc00f09947 */ /* 0x008fea000383ffff */
[----:B------:R-:W-:Y:S05]  /*8fa0*/  BRA `(.L_x_2937) ;  /* 0xffffffe800187947 */ /* 0x000fea000383ffff */
.L_x_2900:
[----:B---3--:R3:W4:Y:S02]  /*8fb0*/  SYNCS.PHASECHK.TRANS64.TRYWAIT P1, [R16+URZ+0x30848], R21 ;  /* 0x03084815100075a7 */ /* 0x008724000802017f */
[----:B----4-:R-:W-:Y:S05]  /*8fc0*/  @!P1 NANOSLEEP.SYNCS 0x989680 ;  /* 0x009896800000995d */ /* 0x010fea0003900000 */
[----:B------:R-:W4:Y:S02]  /*8fd0*/  @!P1 SYNCS.PHASECHK.TRANS64 P1, [R16+URZ+0x30848], R21 ;  /* 0x03084815100095a7 */ /* 0x000f24000802007f */
[----:B----4-:R-:W-:Y:S05]  /*8fe0*/  @!P1 BRA `(.L_x_2900) ;  /* 0xfffffffc00f09947 */ /* 0x010fea000383ffff */
[----:B------:R-:W-:Y:S05]  /*8ff0*/  BRA `(.L_x_2938) ;  /* 0xffffffe800ac7947 */ /* 0x000fea000383ffff */
.L_x_2902:
[----:B------:R-:W-:-:S07]  /*9000*/  SHF.L.U32 R5, R11, 0x1f, RZ ;  /* 0x0000001f0b057819 */ /* 0x000fce00000006ff */
.L_x_2939:
[----:B------:R1:W1:Y:S02]  /*9010*/  SYNCS.PHASECHK.TRANS64.TRYWAIT P1, [R16+URZ+0x30820], R5 ;  /* 0x03082005100075a7 */ /* 0x000264000802017f */
[----:B-1----:R-:W-:Y:S05]  /*9020*/  @!P1 NANOSLEEP.SYNCS 0x989680 ;  /* 0x009896800000995d */ /* 0x002fea0003900000 */
[----:B------:R-:W1:Y:S02]  /*9030*/  @!P1 SYNCS.PHASECHK.TRANS64 P1, [R16+URZ+0x30820], R5 ;  /* 0x03082005100095a7 */ /* 0x000e64000802007f */
[----:B-1----:R-:W-:Y:S05]  /*9040*/  @!P1 BRA `(.L_x_2939) ;  /* 0xfffffffc00f09947 */ /* 0x002fea000383ffff */
[----:B------:R-:W-:Y:S05]  /*9050*/  BRA `(.L_x_2940) ;  /* 0xffffffec00287947 */ /* 0x000fea000383ffff */
.L_x_2905:
[----:B-1----:R1:W2:Y:S02]  /*9060*/  SYNCS.PHASECHK.TRANS64.TRYWAIT P1, [R16+URZ+0x30840], R13 ;  /* 0x0308400d100075a7 */ /* 0x0022a4000802017f */
[----:B--2---:R-:W-:Y:S05]  /*9070*/  @!P1 NANOSLEEP.SYNCS 0x989680 ;  /* 0x009896800000995d */ /* 0x004fea0003900000 */
[----:B------:R-:W2:Y:S02]  /*9080*/  @!P1 SYNCS.PHASECHK.TRANS64 P1, [R16+URZ+0x30840], R13 ;  /* 0x0308400d100095a7 */ /* 0x000ea4000802007f */
[----:B--2---:R-:W-:Y:S05]  /*9090*/  @!P1 BRA `(.L_x_2905) ;  /* 0xfffffffc00f09947 */ /* 0x004fea000383ffff */
[----:B------:R-:W-:Y:S05]  /*90a0*/  BRA `(.L_x_2941) ;  /* 0xffffffec00e07947 */ /* 0x000fea000383ffff */
.L_x_2907:
[----:B--2---:R2:W1:Y:S02]  /*90b0*/  SYNCS.PHASECHK.TRANS64.TRYWAIT P1, [R16+URZ+0x30828], R13 ;  /* 0x0308280d100075a7 */ /* 0x004464000802017f */
[----:B-1----:R-:W-:Y:S05]  /*90c0*/  @!P1 NANOSLEEP.SYNCS 0x989680 ;  /* 0x009896800000995d */ /* 0x002fea0003900000 */
[----:B------:R-:W1:Y:S02]  /*90d0*/  @!P1 SYNCS.PHASECHK.TRANS64 P1, [R16+URZ+0x30828], R13 ;  /* 0x0308280d100095a7 */ /* 0x000e64000802007f */
[----:B-1----:R-:W-:Y:S05]  /*90e0*/  @!P1 BRA `(.L_x_2907) ;  /* 0xfffffffc00f09947 */ /* 0x002fea000383ffff */
[----:B------:R-:W-:Y:S05]  /*90f0*/  BRA `(.L_x_2942) ;  /* 0xfffffff000687947 */ /* 0x000fea000383ffff */
.L_x_2909:
[----:B------:R1:W1:Y:S02]  /*9100*/  SYNCS.PHASECHK.TRANS64.TRYWAIT P0, [R3+URZ+0x30840], R0 ;  /* 0x03084000030075a7 */ /* 0x000264000800017f */
[----:B-1----:R-:W-:Y:S05]  /*9110*/  @!P0 NANOSLEEP.SYNCS 0x989680 ;  /* 0x009896800000895d */ /* 0x002fea0003900000 */
[----:B------:R-:W1:Y:S02]  /*9120*/  @!P0 SYNCS.PHASECHK.TRANS64 P0, [R3+URZ+0x30840], R0 ;  /* 0x03084000030085a7 */ /* 0x000e64000800007f */
[----:B-1----:R-:W-:Y:S05]  /*9130*/  @!P0 BRA `(.L_x_2909) ;  /* 0xfffffffc00f08947 */ /* 0x002fea000383ffff */
[----:B------:R-:W-:Y:S05]  /*9140*/  BRA `(.L_x_2943) ;  /* 0xfffffff4001c7947 */ /* 0x000fea000383ffff */
.L_x_2911:
[----:B------:R-:W-:Y:S01]  /*9150*/  BSSY B0, `(.L_x_2944) ;  /* 0x0000006000007945 */ /* 0x000fe20003800000 */
[----:B------:R-:W-:-:S07]  /*9160*/  IMAD.MOV.U32 R15, RZ, RZ, -0x1 ;  /* 0xffffffffff0f7424 */ /* 0x000fce00078e00ff */
[----:B------:R-:W-:Y:S05]  /*9170*/  WARPSYNC.COLLECTIVE R15, `(.L_x_2945) ;  /* 0x000000000f0c7348 */ /* 0x000fea0003c00000 */
[----:B------:R-:W-:Y:S02]  /*9180*/  ELECT P6, UR62, PT ;  /* 0x00000000003e782f */ /* 0x000fe400038c0000 */
[----:B------:R-:W-:Y:S01]  /*9190*/  MOV R14, UR62 ;  /* 0x0000003e000e7c02 */ /* 0x000fe20008000f00 */
[----:B------:R-:W-:Y:S10]  /*91a0*/  ENDCOLLECTIVE ;  /* 0x000000000000791b */ /* 0x000ff40003800000 */
.L_x_2945:
[----:B------:R-:W-:Y:S05]  /*91b0*/  BSYNC B0 ;  /* 0x0000000000007941 */ /* 0x000fea0003800000 */
.L_x_2944:
[----:B------:R-:W-:Y:S05]  /*91c0*/  BRA `(.L_x_2946) ;  /* 0xfffffff400c87947 */ /* 0x000fea000383ffff */
.L_x_2913:
[----:B-1----:R1:W2:Y:S02]  /*91d0*/  SYNCS.PHASECHK.TRANS64.TRYWAIT P0, [R6+URZ], R5 ;  /* 0x00000005060075a7 */ /* 0x0022a4000800017f */
[----:B--2---:R-:W-:Y:S05]  /*91e0*/  @!P0 NANOSLEEP.SYNCS 0x989680 ;  /* 0x009896800000895d */ /* 0x004fea0003900000 */
[----:B------:R-:W2:Y:S02]  /*91f0*/  @!P0 SYNCS.PHASECHK.TRANS64 P0, [R6+URZ], R5 ;  /* 0x00000005060085a7 */ /* 0x000ea4000800007f */
[----:B--2---:R-:W-:Y:S05]  /*9200*/  @!P0 BRA `(.L_x_2913) ;  /* 0xfffffffc00f08947 */ /* 0x004fea000383ffff */
[----:B------:R-:W-:Y:S05]  /*9210*/  BRA `(.L_x_2947) ;  /* 0xfffffff800087947 */ /* 0x000fea000383ffff */
.L_x_2914:
[----:B--2---:R2:W3:Y:S02]  /*9220*/  SYNCS.PHASECHK.TRANS64.TRYWAIT P0, [R3+URZ], R2 ;  /* 0x00000002030075a7 */ /* 0x0044e4000800017f */
[----:B---3--:R-:W-:Y:S05]  /*9230*/  @!P0 NANOSLEEP.SYNCS 0x989680 ;  /* 0x009896800000895d */ /* 0x008fea0003900000 */
[----:B------:R-:W3:Y:S02]  /*9240*/  @!P0 SYNCS.PHASECHK.TRANS64 P0, [R3+URZ], R2 ;  /* 0x00000002030085a7 */ /* 0x000ee4000800007f */
[----:B---3--:R-:W-:Y:S05]  /*9250*/  @!P0 BRA `(.L_x_2914) ;  /* 0xfffffffc00f08947 */ /* 0x008fea000383ffff */
[----:B------:R-:W-:Y:S05]  /*9260*/  BRA `(.L_x_2948) ;  /* 0xfffffff400fc7947 */ /* 0x000fea000383ffff */
.L_x_2916:
[----:B--2---:R2:W3:Y:S02]  /*9270*/  SYNCS.PHASECHK.TRANS64.TRYWAIT P0, [R0+URZ], R5 ;  /* 0x00000005000075a7 */ /* 0x0044e4000800017f */
[----:B---3--:R-:W-:Y:S05]  /*9280*/  @!P0 NANOSLEEP.SYNCS 0x989680 ;  /* 0x009896800000895d */ /* 0x008fea0003900000 */
[----:B------:R-:W3:Y:S02]  /*9290*/  @!P0 SYNCS.PHASECHK.TRANS64 P0, [R0+URZ], R5 ;  /* 0x00000005000085a7 */ /* 0x000ee4000800007f */
[----:B---3--:R-:W-:Y:S05]  /*92a0*/  @!P0 BRA `(.L_x_2916) ;  /* 0xfffffffc00f08947 */ /* 0x008fea000383ffff */
[----:B------:R-:W-:Y:S05]  /*92b0*/  BRA `(.L_x_2949) ;  /* 0xfffffff800007947 */ /* 0x000fea000383ffff */
.L_x_2950:
        /* <DEDUP_REMOVED lines=12> */
.L_x_3704:


//--------------------- .text._ZN7cutlass13device_kernelIN5flash22FlashAttnBwdPreprocessIN4cute5tupleIJNS3_1CILi64EEENS5_ILi128EEEEEENS_10bfloat16_tEfNS_4arch4Sm90ELb1ELb0EEEEEvNT_6ParamsE --------------------------
	.section	.text._ZN7cutlass13device_kernelIN5flash22FlashAttnBwdPreprocessIN4cute5tupleIJNS3_1CILi64EEENS5_ILi128EEEEEENS_10bfloat16_tEfNS_4arch4Sm90ELb1ELb0EEEEEvNT_6ParamsE,"ax",@progbits
	.align	128
.text._ZN7cutlass13device_kernelIN5flash22FlashAttnBwdPreprocessIN4cute5tupleIJNS3_1CILi64EEENS5_ILi128EEEEEENS_10bfloat16_tEfNS_4arch4Sm90ELb1ELb0EEEEEvNT_6ParamsE:
        .type           _ZN7cutlass13device_kernelIN5flash22FlashAttnBwdPreprocessIN4cute5tupleIJNS3_1CILi64EEENS5_ILi128EEEEEENS_10bfloat16_tEfNS_4arch4Sm90ELb1ELb0EEEEEvNT_6ParamsE,@function
        .size           _ZN7cutlass13device_kernelIN5flash22FlashAttnBwdPreprocessIN4cute5tupleIJNS3_1CILi64EEENS5_ILi128EEEEEENS_10bfloat16_tEfNS_4arch4Sm90ELb1ELb0EEEEEvNT_6ParamsE,(.L_x_3705 - _ZN7cutlass13device_kernelIN5flash22FlashAttnBwdPreprocessIN4cute5tupleIJNS3_1CILi64EEENS5_ILi128EEEEEENS_10bfloat16_tEfNS_4arch4Sm90ELb1ELb0EEEEEvNT_6ParamsE)
        .other          _ZN7cutlass13device_kernelIN5flash22FlashAttnBwdPreprocessIN4cute5tupleIJNS3_1CILi64EEENS5_ILi128EEEEEENS_10bfloat16_tEfNS_4arch4Sm90ELb1ELb0EEEEEvNT_6ParamsE,@"STO_CUDA_ENTRY STV_DEFAULT"
_ZN7cutlass13device_kernelIN5flash22FlashAttnBwdPreprocessIN4cute5tupleIJNS3_1CILi64EEENS5_ILi128EEEEEENS_10bfloat16_tEfNS_4arch4Sm90ELb1ELb0EEEEEvNT_6ParamsE:
[----:B------:R-:W-:Y:S01]  /*0000*/  LDC R1, c[0x0][0x28] ;  /* 0x00000a00ff017b82 */ /* 0x000fe20000000800 */
[----:B------:R-:W0:Y:S07]  /*0010*/  S2R R0, SR_TID.X ;  /* 0x0000000000007919 */ /* 0x000e2e0000002100 */
[----:B------:R-:W1:Y:S01]  /*0020*/  S2UR UR8, SR_CTAID.Y ;  /* 0x00000000000879c3 */ /* 0x000e620000002600 */
[----:B------:R-:W-:Y:S01]  /*0030*/  ULDC UR4, c[0x0][0x218] ;  /* 0x0000860000047ab9 */ /* 0x000fe20000000800 */
[----:B------:R-:W-:Y:S01]  /*0040*/  ULDC UR5, c[0x0][0x21c] ;  /* 0x0000870000057ab9 */ /* 0x000fe20000000800 */
[----:B------:R-:W2:Y:S01]  /*0050*/  S2R R2, SR_CTAID.X ;  /* 0x0000000000027919 */ /* 0x000ea20000002500 */
[----:B------:R-:W-:-:S04]  /*0060*/  ULDC.64 UR6, c[0x0][0x208] ;  /* 0x0000820000067ab9 */ /* 0x000fc80000000a00 */
[----:B------:R-:W3:Y:S08]  /*0070*/  LDC.64 R10, c[0x0][0x230] ;  /* 0x00008c00ff0a7b82 */ /* 0x000ef00000000a00 */
[----:B------:R-:W4:Y:S08]  /*0080*/  S2UR UR9, SR_CTAID.Z ;  /* 0x00000000000979c3 */ /* 0x000f300000002700 */
[----:B------:R-:W4:Y:S01]  /*0090*/  LDC.64 R18, c[0x0][0x250] ;  /* 0x00009400ff127b82 */ /* 0x000f220000000a00 */
[----:B-1----:R-:W-:Y:S01]  /*00a0*/  USHF.R.S32.HI UR10, URZ, 0x1f, UR8 ;  /* 0x0000001f3f0a7899 */ /* 0x002fe20008011408 */
[----:B0-----:R-:W-:-:S06]  /*00b0*/  SHF.R.S32.HI R3, RZ, 0x1f, R0 ;  /* 0x0000001fff037819 */ /* 0x001fcc0000011400 */
[----:B------:R-:W0:Y:S01]  /*00c0*/  LDC.64 R40, c[0x0][0x238] ;  /* 0x00008e00ff287b82 */ /* 0x000e220000000a00 */
[----:B---3--:R-:W-:Y:S01]  /*00d0*/  IMAD R4, R10, UR10, RZ ;  /* 0x0000000a0a047c24 */ /* 0x008fe2000f8e02ff */
[----:B------:R-:W-:Y:S01]  /*00e0*/  LEA.HI R46, R3, R0, RZ, 0x4 ;  /* 0x00000000032e7211 */ /* 0x000fe200078f20ff */
[----:B--2---:R-:W-:Y:S02]  /*00f0*/  IMAD.SHL.U32 R44, R2, 0x40, RZ ;  /* 0x00000040022c7824 */ /* 0x004fe400078e00ff */
[----:B------:R-:W-:Y:S01]  /*0100*/  IMAD R11, R11, UR8, R4 ;  /* 0x000000080b0b7c24 */ /* 0x000fe2000f8e0204 */
[----:B------:R-:W-:Y:S02]  /*0110*/  LOP3.LUT R5, R46, 0xfffffff0, RZ, 0xc0, !PT ;  /* 0xfffffff02e057812 */ /* 0x000fe400078ec0ff */
[----:B------:R-:W1:Y:S01]  /*0120*/  LDC.64 R42, c[0x0][0x258] ;  /* 0x00009600ff2a7b82 */ /* 0x000e620000000a00 */
[----:B------:R-:W-:Y:S01]  /*0130*/  IADD3 R3, -R44, UR4, RZ ;  /* 0x000000042c037c10 */ /* 0x000fe2000fffe1ff */
[----:B----4-:R-:W-:Y:S01]  /*0140*/  USHF.R.S32.HI UR11, URZ, 0x1f, UR9 ;  /* 0x0000001f3f0b7899 */ /* 0x010fe20008011409 */
[----:B------:R-:W-:Y:S01]  /*0150*/  SHF.R.S32.HI R46, RZ, 0x4, R46 ;  /* 0x00000004ff2e7819 */ /* 0x000fe2000001142e */
[----:B------:R-:W-:-:S03]  /*0160*/  IMAD.IADD R5, R0, 0x1, -R5 ;  /* 0x0000000100057824 */ /* 0x000fc600078e0a05 */
[C---:B------:R-:W-:Y:S01]  /*0170*/  ISETP.GE.AND P1, PT, R46.reuse, R3, PT ;  /* 0x000000032e00720c */ /* 0x040fe20003f26270 */
[----:B------:R-:W-:Y:S01]  /*0180*/  VIADD R4, R46, 0x10 ;  /* 0x000000102e047836 */ /* 0x000fe20000000000 */
[----:B------:R-:W-:Y:S01]  /*0190*/  SHF.L.U32 R8, R5, 0x3, RZ ;  /* 0x0000000305087819 */ /* 0x000fe200000006ff */
[----:B------:R-:W-:Y:S01]  /*01a0*/  IMAD R16, R18, UR10, RZ ;  /* 0x0000000a12107c24 */ /* 0x000fe2000f8e02ff */
[--C-:B------:R-:W-:Y:S02]  /*01b0*/  SHF.R.S32.HI R47, RZ, 0x1f, R46.reuse ;  /* 0x0000001fff2f7819 */ /* 0x100fe4000001142e */
[C---:B------:R-:W-:Y:S02]  /*01c0*/  ISETP.LT.AND P3, PT, R8.reuse, UR5, !P1 ;  /* 0x0000000508007c0c */ /* 0x040fe4000cf61270 */
[----:B------:R-:W-:Y:S01]  /*01d0*/  ISETP.GE.AND P0, PT, R8, UR5, PT ;  /* 0x0000000508007c0c */ /* 0x000fe2000bf06270 */
[----:B------:R-:W-:Y:S01]  /*01e0*/  IMAD.WIDE R48, R2, 0x40, R46 ;  /* 0x0000004002307825 */ /* 0x000fe200078e022e */
[----:B------:R-:W-:-:S02]  /*01f0*/  SHF.R.S32.HI R9, RZ, 0x1f, R8 ;  /* 0x0000001fff097819 */ /* 0x000fc40000011408 */
[----:B------:R-:W-:Y:S01]  /*0200*/  ISETP.LT.AND P2, PT, R4, R3, !P0 ;  /* 0x000000030400720c */ /* 0x000fe20004741270 */
[----:B------:R-:W-:-:S06]  /*0210*/  IMAD.WIDE.U32 R6, R10, UR8, R8 ;  /* 0x000000080a067c25 */ /* 0x000fcc000f8e0008 */
[----:B------:R-:W2:Y:S01]  /*0220*/  @P3 LDC.64 R14, c[0x0][0x228] ;  /* 0x00008a00ff0e3b82 */ /* 0x000ea20000000a00 */
[----:B0-----:R-:W-:Y:S02]  /*0230*/  IMAD R10, R40, UR11, RZ ;  /* 0x0000000b280a7c24 */ /* 0x001fe4000f8e02ff */
[----:B------:R-:W-:Y:S02]  /*0240*/  IMAD.IADD R7, R7, 0x1, R11 ;  /* 0x0000000107077824 */ /* 0x000fe400078e020b */
[----:B------:R-:W-:Y:S01]  /*0250*/  IMAD R11, R19, UR8, R16 ;  /* 0x00000008130b7c24 */ /* 0x000fe2000f8e0210 */
[----:B------:R-:W-:Y:S01]  /*0260*/  @P2 IADD3 R29, P4, R48, 0x10, RZ ;  /* 0x00000010301d2810 */ /* 0x000fe20007f9e0ff */
[----:B------:R-:W-:Y:S01]  /*0270*/  IMAD.WIDE.U32 R8, R18, UR8, R8 ;  /* 0x0000000812087c25 */ /* 0x000fe2000f8e0008 */
[----:B------:R-:W0:Y:S03]  /*0280*/  @P3 LDC.64 R12, c[0x0][0x248] ;  /* 0x00009200ff0c3b82 */ /* 0x000e260000000a00 */
[----:B------:R-:W-:Y:S01]  /*0290*/  IMAD R17, R41, UR9, R10 ;  /* 0x0000000929117c24 */ /* 0x000fe2000f8e020a */
[----:B------:R-:W-:Y:S01]  /*02a0*/  IADD3 R9, R9, R11, RZ ;  /* 0x0000000b09097210 */ /* 0x000fe20007ffe0ff */
[----:B------:R-:W-:-:S03]  /*02b0*/  IMAD.WIDE.U32 R40, R40, UR9, R6 ;  /* 0x0000000928287c25 */ /* 0x000fc6000f8e0006 */
[----:B------:R-:W3:Y:S01]  /*02c0*/  @P2 LDC.64 R6, c[0x0][0x228] ;  /* 0x00008a00ff062b82 */ /* 0x000ee20000000a00 */
[----:B-1----:R-:W-:Y:S02]  /*02d0*/  IMAD R16, R42, UR11, RZ ;  /* 0x0000000b2a107c24 */ /* 0x002fe4000f8e02ff */
[----:B------:R-:W-:Y:S01]  /*02e0*/  IMAD.IADD R41, R41, 0x1, R17 ;  /* 0x0000000129297824 */ /* 0x000fe200078e0211 */
[----:B------:R-:W-:Y:S01]  /*02f0*/  @P2 IADD3 R17, P5, R48, 0x10, RZ ;  /* 0x0000001030112810 */ /* 0x000fe20007fbe0ff */
[----:B------:R-:W-:Y:S02]  /*0300*/  IMAD R19, R43, UR9, R16 ;  /* 0x000000092b137c24 */ /* 0x000fe4000f8e0210 */
[----:B------:R-:W-:Y:S01]  /*0310*/  IMAD.WIDE.U32 R42, R42, UR9, R8 ;  /* 0x000000092a2a7c25 */ /* 0x000fe2000f8e0008 */
[----:B------:R-:W1:Y:S03]  /*0320*/  @P3 LDC.64 R10, c[0x0][0x240] ;  /* 0x00009000ff0a3b82 */ /* 0x000e660000000a00 */
[----:B--2---:R-:W-:-:S02]  /*0330*/  @P3 IMAD R16, R49, R14, RZ ;  /* 0x0000000e31103224 */ /* 0x004fc400078e02ff */
[----:B------:R-:W-:Y:S01]  /*0340*/  IMAD.IADD R43, R43, 0x1, R19 ;  /* 0x000000012b2b7824 */ /* 0x000fe200078e0213 */
[----:B------:R-:W-:Y:S01]  /*0350*/  @P2 IADD3.X R19, RZ, R49, RZ, P5, !PT ;  /* 0x00000031ff132210 */ /* 0x000fe20002ffe4ff */
[C---:B------:R-:W-:Y:S01]  /*0360*/  @P3 IMAD R23, R48.reuse, R15, R16 ;  /* 0x0000000f30173224 */ /* 0x040fe200078e0210 */
[----:B------:R-:W2:Y:S01]  /*0370*/  @P3 LDC.64 R20, c[0x0][0x210] ;  /* 0x00008400ff143b82 */ /* 0x000ea20000000a00 */
[----:B0-----:R-:W-:Y:S02]  /*0380*/  @P3 IMAD R16, R49, R12, RZ ;  /* 0x0000000c31103224 */ /* 0x001fe400078e02ff */
[----:B------:R-:W-:-:S04]  /*0390*/  @P3 IMAD.WIDE.U32 R14, R48, R14, R40 ;  /* 0x0000000e300e3225 */ /* 0x000fc800078e0028 */
[C---:B------:R-:W-:Y:S01]  /*03a0*/  @P3 IMAD R25, R48.reuse, R13, R16 ;  /* 0x0000000d30193224 */ /* 0x040fe200078e0210 */
[----:B------:R-:W0:Y:S01]  /*03b0*/  @P2 LDC.64 R8, c[0x0][0x248] ;  /* 0x00009200ff082b82 */ /* 0x000e220000000a00 */
[----:B------:R-:W-:-:S04]  /*03c0*/  @P3 IMAD.WIDE.U32 R12, R48, R12, R42 ;  /* 0x0000000c300c3225 */ /* 0x000fc800078e002a */
[----:B------:R-:W-:Y:S01]  /*03d0*/  @P3 IMAD.IADD R13, R13, 0x1, R25 ;  /* 0x000000010d0d3824 */ /* 0x000fe200078e0219 */
[----:B------:R-:W-:Y:S01]  /*03e0*/  @P2 MOV R25, R43 ;  /* 0x0000002b00192202 */ /* 0x000fe20000000f00 */
[----:B---3--:R-:W-:Y:S01]  /*03f0*/  @P2 IMAD R16, R19, R6, RZ ;  /* 0x0000000613102224 */ /* 0x008fe200078e02ff */
[C---:B-1----:R-:W-:Y:S01]  /*0400*/  @P3 LEA R10, P6, R12.reuse, R10, 0x1 ;  /* 0x0000000a0c0a3211 */ /* 0x042fe200078c08ff */
[----:B------:R-:W-:Y:S01]  /*0410*/  @P3 IMAD.IADD R15, R15, 0x1, R23 ;  /* 0x000000010f0f3824 */ /* 0x000fe200078e0217 */
[----:B------:R-:W-:Y:S01]  /*0420*/  @P2 IADD3.X R19, RZ, R49, RZ, P4, !PT ;  /* 0x00000031ff132210 */ /* 0x000fe200027fe4ff */
[----:B------:R-:W-:Y:S01]  /*0430*/  @P2 IMAD.MOV.U32 R22, RZ, RZ, R40 ;  /* 0x000000ffff162224 */ /* 0x000fe200078e0028 */
[----:B------:R-:W-:Y:S01]  /*0440*/  @P3 LEA.HI.X R11, R12, R11, R13, 0x1, P6 ;  /* 0x0000000b0c0b3211 */ /* 0x000fe200030f0c0d */
[----:B------:R-:W-:Y:S01]  /*0450*/  @P2 IMAD R7, R17, R7, R16 ;  /* 0x0000000711072224 */ /* 0x000fe200078e0210 */
[----:B------:R-:W-:Y:S01]  /*0460*/  @P2 MOV R23, R41 ;  /* 0x0000002900172202 */ /* 0x000fe20000000f00 */
[----:B------:R-:W1:Y:S01]  /*0470*/  @P2 LDC.64 R52, c[0x0][0x210] ;  /* 0x00008400ff342b82 */ /* 0x000e620000000a00 */
[----:B--2---:R-:W-:Y:S01]  /*0480*/  @P3 LEA R20, P5, R14, R20, 0x1 ;  /* 0x000000140e143211 */ /* 0x004fe200078a08ff */
[----:B------:R-:W-:-:S02]  /*0490*/  @P2 IMAD.MOV.U32 R24, RZ, RZ, R42 ;  /* 0x000000ffff182224 */ /* 0x000fc400078e002a */
[----:B------:R-:W-:Y:S01]  /*04a0*/  @P2 IMAD.WIDE.U32 R22, R17, R6, R22 ;  /* 0x0000000611162225 */ /* 0x000fe200078e0016 */
[----:B------:R-:W-:Y:S02]  /*04b0*/  @P3 LEA.HI.X R21, R14, R21, R15, 0x1, P5 ;  /* 0x000000150e153211 */ /* 0x000fe400028f0c0f */
[----:B------:R-:W-:Y:S02]  /*04c0*/  CS2R R14, SRZ ;  /* 0x00000000000e7805 */ /* 0x000fe4000001ff00 */
[----:B------:R-:W-:Y:S01]  /*04d0*/  CS2R R16, SRZ ;  /* 0x0000000000107805 */ /* 0x000fe2000001ff00 */
[----:B------:R-:W2:Y:S01]  /*04e0*/  @P2 LDC.64 R56, c[0x0][0x240] ;  /* 0x00009000ff382b82 */ /* 0x000ea20000000a00 */
[-C--:B0-----:R-:W-:Y:S01]  /*04f0*/  @P2 IMAD R12, R19, R8.reuse, RZ ;  /* 0x00000008130c2224 */ /* 0x081fe200078e02ff */
[----:B------:R-:W-:Y:S01]  /*0500*/  CS2R R18, SRZ ;  /* 0x0000000000127805 */ /* 0x000fe2000001ff00 */
[----:B------:R-:W-:-:S04]  /*0510*/  @P2 IMAD.WIDE.U32 R24, R29, R8, R24 ;  /* 0x000000081d182225 */ /* 0x000fc800078e0018 */
[----:B------:R-:W-:Y:S01]  /*0520*/  @P2 IMAD R27, R29, R9, R12 ;  /* 0x000000091d1b2224 */ /* 0x000fe200078e020c */
[----:B------:R-:W-:Y:S01]  /*0530*/  CS2R R12, SRZ ;  /* 0x00000000000c7805 */ /* 0x000fe2000001ff00 */
[----:B------:R-:W-:Y:S01]  /*0540*/  VIADD R6, R46, 0x20 ;  /* 0x000000202e067836 */ /* 0x000fe20000000000 */
[----:B------:R-:W3:Y:S04]  /*0550*/  @P3 LDG.E.128 R16, desc[UR6][R10.64] ;  /* 0x000000060a103981 */ /* 0x000ee8000c1e1d00 */
[----:B------:R0:W4:Y:S01]  /*0560*/  @P3 LDG.E.128 R12, desc[UR6][R20.64] ;  /* 0x00000006140c3981 */ /* 0x000122000c1e1d00 */
[----:B------:R-:W-:Y:S01]  /*0570*/  ISETP.LT.AND P3, PT, R6, R3, !P0 ;  /* 0x000000030600720c */ /* 0x000fe20004761270 */
[----:B------:R-:W-:Y:S01]  /*0580*/  @P2 IMAD.IADD R9, R23, 0x1, R7 ;  /* 0x0000000117092824 */ /* 0x000fe200078e0207 */
[----:B------:R-:W-:-:S02]  /*0590*/  IADD3 R8, R46, 0x30, RZ ;  /* 0x000000302e087810 */ /* 0x000fc40007ffe0ff */
[----:B-1----:R-:W-:Y:S02]  /*05a0*/  @P2 LEA R52, P4, R22, R52, 0x1 ;  /* 0x0000003416342211 */ /* 0x002fe400078808ff */
[----:B------:R-:W-:Y:S02]  /*05b0*/  @P2 IADD3 R7, R25, R27, RZ ;  /* 0x0000001b19072210 */ /* 0x000fe40007ffe0ff */
[----:B--2---:R-:W-:-:S05]  /*05c0*/  @P2 LEA R56, P5, R24, R56, 0x1 ;  /* 0x0000003818382211 */ /* 0x004fca00078a08ff */
[----:B------:R-:W1:Y:S01]  /*05d0*/  @P3 LDC.64 R34, c[0x0][0x228] ;  /* 0x00008a00ff223b82 */ /* 0x000e620000000a00 */
[----:B------:R-:W-:Y:S02]  /*05e0*/  ISETP.LT.AND P0, PT, R8, R3, !P0 ;  /* 0x000000030800720c */ /* 0x000fe40004701270 */
[----:B0-----:R-:W-:Y:S02]  /*05f0*/  CS2R R20, SRZ ;  /* 0x0000000000147805 */ /* 0x001fe4000001ff00 */
[----:B------:R-:W-:Y:S02]  /*0600*/  @P2 LEA.HI.X R53, R22, R53, R9, 0x1, P4 ;  /* 0x0000003516352211 */ /* 0x000fe400020f0c09 */
[----:B------:R-:W-:Y:S02]  /*0610*/  CS2R R22, SRZ ;  /* 0x0000000000167805 */ /* 0x000fe4000001ff00 */
[----:B------:R-:W-:Y:S02]  /*0620*/  @P2 LEA.HI.X R57, R24, R57, R7, 0x1, P5 ;  /* 0x0000003918392211 */ /* 0x000fe400028f0c07 */
[----:B------:R-:W-:-:S02]  /*0630*/  CS2R R24, SRZ ;  /* 0x0000000000187805 */ /* 0x000fc4000001ff00 */
[----:B------:R-:W-:Y:S01]  /*0640*/  CS2R R26, SRZ ;  /* 0x00000000001a7805 */ /* 0x000fe2000001ff00 */
[----:B------:R-:W0:Y:S01]  /*0650*/  @P3 LDC.64 R36, c[0x0][0x248] ;  /* 0x00009200ff243b82 */ /* 0x000e220000000a00 */
[----:B------:R2:W4:Y:S04]  /*0660*/  @P2 LDG.E.128 R20, desc[UR6][R52.64] ;  /* 0x0000000634142981 */ /* 0x000528000c1e1d00 */
[----:B------:R1:W4:Y:S01]  /*0670*/  @P2 LDG.E.128 R24, desc[UR6][R56.64] ;  /* 0x0000000638182981 */ /* 0x000322000c1e1d00 */
[C---:B------:R-:W-:Y:S02]  /*0680*/  @P3 IADD3 R55, P2, R48.reuse, 0x20, RZ ;  /* 0x0000002030373810 */ /* 0x040fe40007f5e0ff */
[----:B------:R-:W0:Y:S01]  /*0690*/  @P0 LDC.64 R38, c[0x0][0x228] ;  /* 0x00008a00ff260b82 */ /* 0x000e220000000a00 */
[----:B------:R-:W-:-:S02]  /*06a0*/  @P0 IADD3 R51, P4, R48, 0x30, RZ ;  /* 0x0000003030330810 */ /* 0x000fc40007f9e0ff */
[C---:B------:R-:W-:Y:S01]  /*06b0*/  @P3 IADD3 R50, P5, R48.reuse, 0x20, RZ ;  /* 0x0000002030323810 */ /* 0x040fe20007fbe0ff */
[--C-:B------:R-:W-:Y:S01]  /*06c0*/  @P3 IMAD.X R59, RZ, RZ, R49.reuse, P2 ;  /* 0x000000ffff3b3224 */ /* 0x100fe200010e0631 */
[----:B------:R-:W-:Y:S01]  /*06d0*/  @P0 IADD3 R7, P6, R48, 0x30, RZ ;  /* 0x0000003030070810 */ /* 0x000fe20007fde0ff */
[----:B--2---:R-:W-:Y:S01]  /*06e0*/  @P0 IMAD.X R53, RZ, RZ, R49, P4 ;  /* 0x000000ffff350224 */ /* 0x004fe200020e0631 */
[-C--:B------:R-:W-:Y:S01]  /*06f0*/  @P3 IADD3.X R61, RZ, R49.reuse, RZ, P5, !PT ;  /* 0x00000031ff3d3210 */ /* 0x080fe20002ffe4ff */
[----:B-1----:R-:W-:Y:S01]  /*0700*/  @P3 IMAD R54, R59, R34, RZ ;  /* 0x000000223b363224 */ /* 0x002fe200078e02ff */
[----:B------:R-:W-:Y:S01]  /*0710*/  @P0 IADD3.X R9, RZ, R49, RZ, P6, !PT ;  /* 0x00000031ff090210 */ /* 0x000fe200037fe4ff */
[----:B------:R-:W1:Y:S01]  /*0720*/  @P3 LDC.64 R10, c[0x0][0x210] ;  /* 0x00008400ff0a3b82 */ /* 0x000e620000000a00 */
[----:B------:R-:W-:Y:S01]  /*0730*/  @P3 MOV R49, R41 ;  /* 0x0000002900313202 */ /* 0x000fe20000000f00 */
[----:B------:R-:W-:Y:S02]  /*0740*/  @P3 IMAD.MOV.U32 R48, RZ, RZ, R40 ;  /* 0x000000ffff303224 */ /* 0x000fe400078e0028 */
[----:B------:R-:W-:-:S04]  /*0750*/  @P3 IMAD R57, R55, R35, R54 ;  /* 0x0000002337393224 */ /* 0x000fc800078e0236 */
[----:B------:R-:W2:Y:S01]  /*0760*/  @P0 LDC.64 R28, c[0x0][0x210] ;  /* 0x00008400ff1c0b82 */ /* 0x000ea20000000a00 */
[----:B------:R-:W-:Y:S01]  /*0770*/  @P3 IMAD.WIDE.U32 R34, R55, R34, R48 ;  /* 0x0000002237223225 */ /* 0x000fe200078e0030 */
[----:B------:R-:W-:-:S06]  /*0780*/  @P3 MOV R49, R43 ;  /* 0x0000002b00313202 */ /* 0x000fcc0000000f00 */
[----:B------:R-:W2:Y:S01]  /*0790*/  @P0 LDC.64 R32, c[0x0][0x248] ;  /* 0x00009200ff200b82 */ /* 0x000ea20000000a00 */
[----:B0-----:R-:W-:Y:S02]  /*07a0*/  @P3 IMAD R52, R61, R36, RZ ;  /* 0x000000243d343224 */ /* 0x001fe400078e02ff */
[----:B------:R-:W-:Y:S02]  /*07b0*/  @P3 IMAD.MOV.U32 R48, RZ, RZ, R42 ;  /* 0x000000ffff303224 */ /* 0x000fe400078e002a */
[----:B------:R-:W-:-:S03]  /*07c0*/  @P3 IMAD R55, R50, R37, R52 ;  /* 0x0000002532373224 */ /* 0x000fc600078e0234 */
[----:B------:R-:W0:Y:S01]  /*07d0*/  @P3 LDC.64 R30, c[0x0][0x240] ;  /* 0x00009000ff1e3b82 */ /* 0x000e220000000a00 */
[----:B------:R-:W-:-:S07]  /*07e0*/  @P3 IMAD.WIDE.U32 R48, R50, R36, R48 ;  /* 0x0000002432303225 */ /* 0x000fce00078e0030 */
[----:B------:R-:W0:Y:S01]  /*07f0*/  @P0 LDC.64 R36, c[0x0][0x240] ;  /* 0x00009000ff240b82 */ /* 0x000e220000000a00 */
[-C--:B------:R-:W-:Y:S02]  /*0800*/  @P0 IMAD R52, R53, R38.reuse, RZ ;  /* 0x0000002635340224 */ /* 0x080fe400078e02ff */
[----:B------:R-:W-:-:S04]  /*0810*/  @P0 IMAD.WIDE.U32 R40, R51, R38, R40 ;  /* 0x0000002633280225 */ /* 0x000fc800078e0028 */
[----:B------:R-:W-:Y:S01]  /*0820*/  @P0 IMAD R39, R51, R39, R52 ;  /* 0x0000002733270224 */ /* 0x000fe200078e0234 */
[----:B-1----:R-:W-:Y:S02]  /*0830*/  @P3 LEA R52, P2, R34, R10, 0x1 ;  /* 0x0000000a22343211 */ /* 0x002fe400078408ff */
[----:B--2---:R-:W-:Y:S01]  /*0840*/  @P0 LEA R10, P4, R40, R28, 0x1 ;  /* 0x0000001c280a0211 */ /* 0x004fe200078808ff */
[-C--:B------:R-:W-:Y:S02]  /*0850*/  @P0 IMAD R28, R9, R32.reuse, RZ ;  /* 0x00000020091c0224 */ /* 0x080fe400078e02ff */
[----:B------:R-:W-:Y:S02]  /*0860*/  @P3 IMAD.IADD R57, R35, 0x1, R57 ;  /* 0x0000000123393824 */ /* 0x000fe400078e0239 */
[C---:B------:R-:W-:Y:S02]  /*0870*/  @P0 IMAD R9, R7.reuse, R33, R28 ;  /* 0x0000002107090224 */ /* 0x040fe400078e021c */
[----:B------:R-:W-:Y:S01]  /*0880*/  @P0 IMAD.WIDE.U32 R42, R7, R32, R42 ;  /* 0x00000020072a0225 */ /* 0x000fe200078e002a */
[----:B------:R-:W-:-:S02]  /*0890*/  @P3 IADD3 R55, R49, R55, RZ ;  /* 0x0000003731373210 */ /* 0x000fc40007ffe0ff */
[----:B0-----:R-:W-:Y:S01]  /*08a0*/  @P3 LEA R50, P5, R48, R30, 0x1 ;  /* 0x0000001e30323211 */ /* 0x001fe200078a08ff */
[----:B------:R-:W-:Y:S01]  /*08b0*/  @P0 IMAD.IADD R39, R41, 0x1, R39 ;  /* 0x0000000129270824 */ /* 0x000fe200078e0227 */
[----:B------:R-:W-:Y:S02]  /*08c0*/  @P3 LEA.HI.X R53, R34, R11, R57, 0x1, P2 ;  /* 0x0000000b22353211 */ /* 0x000fe400010f0c39 */
[----:B------:R-:W-:Y:S02]  /*08d0*/  @P0 IADD3 R7, R43, R9, RZ ;  /* 0x000000092b070210 */ /* 0x000fe40007ffe0ff */
[----:B------:R-:W-:Y:S02]  /*08e0*/  @P0 LEA R54, P2, R42, R36, 0x1 ;  /* 0x000000242a360211 */ /* 0x000fe400078408ff */
[----:B------:R-:W-:Y:S02]  /*08f0*/  @P0 LEA.HI.X R11, R40, R29, R39, 0x1, P4 ;  /* 0x0000001d280b0211 */ /* 0x000fe400020f0c27 */
[----:B------:R-:W-:-:S02]  /*0900*/  CS2R R28, SRZ ;  /* 0x00000000001c7805 */ /* 0x000fc4000001ff00 */
[----:B------:R-:W-:Y:S02]  /*0910*/  @P3 LEA.HI.X R51, R48, R31, R55, 0x1, P5 ;  /* 0x0000001f30333211 */ /* 0x000fe400028f0c37 */
[----:B------:R-:W-:Y:S02]  /*0920*/  CS2R R30, SRZ ;  /* 0x00000000001e7805 */ /* 0x000fe4000001ff00 */
[----:B------:R-:W-:Y:S02]  /*0930*/  CS2R R32, SRZ ;  /* 0x0000000000207805 */ /* 0x000fe4000001ff00 */
[----:B------:R-:W-:Y:S02]  /*0940*/  CS2R R34, SRZ ;  /* 0x0000000000227805 */ /* 0x000fe4000001ff00 */
[----:B------:R-:W-:Y:S02]  /*0950*/  @P0 LEA.HI.X R55, R42, R37, R7, 0x1, P2 ;  /* 0x000000252a370211 */ /* 0x000fe400010f0c07 */
[----:B------:R-:W-:-:S02]  /*0960*/  CS2R R36, SRZ ;  /* 0x0000000000247805 */ /* 0x000fc4000001ff00 */
[----:B------:R-:W-:Y:S02]  /*0970*/  CS2R R38, SRZ ;  /* 0x0000000000267805 */ /* 0x000fe4000001ff00 */
[----:B------:R-:W-:Y:S02]  /*0980*/  CS2R R40, SRZ ;  /* 0x0000000000287805 */ /* 0x000fe4000001ff00 */
[----:B------:R-:W-:Y:S01]  /*0990*/  CS2R R42, SRZ ;  /* 0x00000000002a7805 */ /* 0x000fe2000001ff00 */
[----:B------:R-:W2:Y:S04]  /*09a0*/  @P3 LDG.E.128 R28, desc[UR6][R52.64] ;  /* 0x00000006341c3981 */ /* 0x000ea8000c1e1d00 */
[----:B------:R-:W2:Y:S04]  /*09b0*/  @P3 LDG.E.128 R32, desc[UR6][R50.64] ;  /* 0x0000000632203981 */ /* 0x000ea8000c1e1d00 */
[----:B------:R-:W2:Y:S04]  /*09c0*/  @P0 LDG.E.128 R36, desc[UR6][R10.64] ;  /* 0x000000060a240981 */ /* 0x000ea8000c1e1d00 */
[----:B------:R0:W2:Y:S01]  /*09d0*/  @P0 LDG.E.128 R40, desc[UR6][R54.64] ;  /* 0x0000000636280981 */ /* 0x0000a2000c1e1d00 */
[----:B------:R-:W-:-:S04]  /*09e0*/  ISETP.GT.AND P0, PT, R0, 0x3f, PT ;  /* 0x0000003f0000780c */ /* 0x000fc80003f04270 */
[----:B------:R-:W-:-:S13]  /*09f0*/  ISETP.GE.OR P2, PT, R0, R3, P0 ;  /* 0x000000030000720c */ /* 0x000fda0000746670 */
[----:B0-----:R-:W-:Y:S02]  /*0a00*/  @!P2 SHF.R.S32.HI R55, RZ, 0x1f, R0 ;  /* 0x0000001fff37a819 */ /* 0x001fe40000011400 */
[----:B---3--:R-:W-:Y:S02]  /*0a10*/  LOP3.LUT R48, R16, 0xffff0000, RZ, 0xc0, !PT ;  /* 0xffff000010307812 */ /* 0x008fe400078ec0ff */
[C---:B----4-:R-:W-:Y:S01]  /*0a20*/  LOP3.LUT R7, R12.reuse, 0xffff0000, RZ, 0xc0, !PT ;  /* 0xffff00000c077812 */ /* 0x050fe200078ec0ff */
[----:B------:R-:W-:Y:S01]  /*0a30*/  IMAD.U32 R12, R12, 0x10000, RZ ;  /* 0x000100000c0c7824 */ /* 0x000fe200078e00ff */
[----:B------:R-:W-:-:S03]  /*0a40*/  SHF.L.U32 R9, R16, 0x10, RZ ;  /* 0x0000001010097819 */ /* 0x000fc600000006ff */
[----:B------:R-:W-:Y:S02]  /*0a50*/  FMUL.FTZ R51, R7, R48 ;  /* 0x0000003007337220 */ /* 0x000fe40000410000 */
[----:B------:R-:W0:Y:S01]  /*0a60*/  @!P2 LDC.64 R48, c[0x0][0x290] ;  /* 0x0000a400ff30ab82 */ /* 0x000e220000000a00 */
        /* <DEDUP_REMOVED lines=9> */
[C---:B------:R-:W-:Y:S01]  /*0b00*/  IMAD.U32 R9, R15.reuse, 0x10000, RZ ;  /* 0x000100000f097824 */ /* 0x040fe200078e00ff */
[----:B------:R-:W-:Y:S02]  /*0b10*/  LOP3.LUT R7, R15, 0xffff0000, RZ, 0xc0, !PT ;  /* 0xffff00000f077812 */ /* 0x000fe400078ec0ff */
[----:B------:R-:W-:Y:S01]  /*0b20*/  FFMA.FTZ R51, R10, R11, R13 ;  /* 0x0000000b0a337223 */ /* 0x000fe2000001000d */
[----:B------:R-:W-:Y:S01]  /*0b30*/  LOP3.LUT R10, R20, 0xffff0000, RZ, 0xc0, !PT ;  /* 0xffff0000140a7812 */ /* 0x000fe200078ec0ff */
[----:B------:R-:W1:Y:S01]  /*0b40*/  @!P2 LDC.64 R12, c[0x0][0x298] ;  /* 0x0000a600ff0cab82 */ /* 0x000e620000000a00 */
[C---:B------:R-:W-:Y:S01]  /*0b50*/  LOP3.LUT R15, R24.reuse, 0xffff0000, RZ, 0xc0, !PT ;  /* 0xffff0000180f7812 */ /* 0x040fe200078ec0ff */
[----:B------:R-:W-:Y:S01]  /*0b60*/  IMAD.U32 R11, R24, 0x10000, RZ ;  /* 0x00010000180b7824 */ /* 0x000fe200078e00ff */
[----:B------:R-:W-:-:S03]  /*0b70*/  SHF.L.U32 R20, R20, 0x10, RZ ;  /* 0x0000001014147819 */ /* 0x000fc600000006ff */
[----:B------:R-:W-:Y:S01]  /*0b80*/  FMUL.FTZ R53, R10, R15 ;  /* 0x0000000f0a357220 */ /* 0x000fe20000410000 */
[----:B0-----:R-:W-:Y:S01]  /*0b90*/  @!P2 IMAD R10, R48, UR10, RZ ;  /* 0x0000000a300aac24 */ /* 0x001fe2000f8e02ff */
[----:B------:R-:W-:Y:S02]  /*0ba0*/  LOP3.LUT R16, R14, 0xffff0000, RZ, 0xc0, !PT ;  /* 0xffff00000e107812 */ /* 0x000fe400078ec0ff */
[----:B------:R-:W-:Y:S01]  /*0bb0*/  FFMA.FTZ R50, R20, R11, R53 ;  /* 0x0000000b14327223 */ /* 0x000fe20000010035 */
[----:B------:R-:W-:Y:S02]  /*0bc0*/  @!P2 IMAD R49, R49, UR8, R10 ;  /* 0x000000083131ac24 */ /* 0x000fe4000f8e020a */
[----:B------:R-:W0:Y:S01]  /*0bd0*/  @!P2 LDC.64 R10, c[0x0][0x288] ;  /* 0x0000a200ff0aab82 */ /* 0x000e220000000a00 */
[----:B------:R-:W-:Y:S02]  /*0be0*/  @!P2 IADD3 R14, P3, R44, R0, RZ ;  /* 0x000000002c0ea210 */ /* 0x000fe40007f7e0ff */
[----:B------:R-:W-:-:S02]  /*0bf0*/  LOP3.LUT R17, R18, 0xffff0000, RZ, 0xc0, !PT ;  /* 0xffff000012117812 */ /* 0x000fc400078ec0ff */
[----:B------:R-:W-:Y:S01]  /*0c00*/  @!P2 LEA.HI.X.SX32 R15, R44, R55, 0x1, P3 ;  /* 0x000000372c0fa211 */ /* 0x000fe200018f0eff */
[----:B------:R-:W-:Y:S02]  /*0c10*/  IMAD.U32 R18, R25, 0x10000, RZ ;  /* 0x0001000019127824 */ /* 0x000fe400078e00ff */
[----:B------:R-:W-:Y:S01]  /*0c20*/  FFMA.FTZ R16, R16, R17, R51 ;  /* 0x0000001110107223 */ /* 0x000fe20000010033 */
[----:B------:R-:W-:Y:S01]  /*0c30*/  SHF.L.U32 R17, R21, 0x10, RZ ;  /* 0x0000001015117819 */ /* 0x000fe200000006ff */
[----:B------:R-:W-:Y:S01]  /*0c40*/  @!P2 IMAD.WIDE.U32 R14, R48, UR8, R14 ;  /* 0x00000008300eac25 */ /* 0x000fe2000f8e000e */
[----:B------:R-:W-:Y:S02]  /*0c50*/  SHF.L.U32 R24, R19, 0x10, RZ ;  /* 0x0000001013187819 */ /* 0x000fe400000006ff */
[----:B------:R-:W-:Y:S01]  /*0c60*/  LOP3.LUT R21, R21, 0xffff0000, RZ, 0xc0, !PT ;  /* 0xffff000015157812 */ /* 0x000fe200078ec0ff */
[----:B-1----:R-:W-:Y:S01]  /*0c70*/  @!P2 IMAD R48, R12, UR11, RZ ;  /* 0x0000000b0c30ac24 */ /* 0x002fe2000f8e02ff */
[----:B------:R-:W-:Y:S01]  /*0c80*/  LOP3.LUT R20, R25, 0xffff0000, RZ, 0xc0, !PT ;  /* 0xffff000019147812 */ /* 0x000fe200078ec0ff */
[----:B------:R-:W-:Y:S01]  /*0c90*/  FFMA.FTZ R50, R17, R18, R50 ;  /* 0x0000001211327223 */ /* 0x000fe20000010032 */
[----:B------:R-:W-:-:S02]  /*0ca0*/  @!P2 IMAD.IADD R15, R15, 0x1, R49 ;  /* 0x000000010f0fa824 */ /* 0x000fc400078e0231 */
[----:B------:R-:W-:Y:S01]  /*0cb0*/  FFMA.FTZ R24, R9, R24, R16 ;  /* 0x0000001809187223 */ /* 0x000fe20000010010 */
[----:B------:R-:W-:Y:S01]  /*0cc0*/  SHF.L.U32 R9, R22, 0x10, RZ ;  /* 0x0000001016097819 */ /* 0x000fe200000006ff */
[----:B------:R-:W-:Y:S02]  /*0cd0*/  @!P2 IMAD R17, R13, UR9, R48 ;  /* 0x000000090d11ac24 */ /* 0x000fe4000f8e0230 */
[----:B------:R-:W-:Y:S01]  /*0ce0*/  FFMA.FTZ R20, R21, R20, R50 ;  /* 0x0000001415147223 */ /* 0x000fe20000010032 */
[----:B------:R-:W-:Y:S02]  /*0cf0*/  IMAD.U32 R16, R26, 0x10000, RZ ;  /* 0x000100001a107824 */ /* 0x000fe400078e00ff */
[----:B------:R-:W-:Y:S01]  /*0d00*/  @!P2 IMAD.WIDE.U32 R12, R12, UR9, R14 ;  /* 0x000000090c0cac25 */ /* 0x000fe2000f8e000e */
[----:B------:R-:W-:-:S03]  /*0d10*/  LOP3.LUT R22, R22, 0xffff0000, RZ, 0xc0, !PT ;  /* 0xffff000016167812 */ /* 0x000fc600078ec0ff */
[----:B------:R-:W-:Y:S01]  /*0d20*/  FFMA.FTZ R9, R9, R16, R20 ;  /* 0x0000001009097223 */ /* 0x000fe20000010014 */
[----:B------:R-:W-:Y:S02]  /*0d30*/  LOP3.LUT R15, R26, 0xffff0000, RZ, 0xc0, !PT ;  /* 0xffff00001a0f7812 */ /* 0x000fe400078ec0ff */
[----:B------:R-:W-:Y:S02]  /*0d40*/  @!P2 IADD3 R13, R13, R17, RZ ;  /* 0x000000110d0da210 */ /* 0x000fe40007ffe0ff */
[----:B0-----:R-:W-:Y:S02]  /*0d50*/  @!P2 LEA R14, P3, R12, R10, 0x2 ;  /* 0x0000000a0c0ea211 */ /* 0x001fe400078610ff */
[----:B------:R-:W-:Y:S01]  /*0d60*/  LOP3.LUT R18, R19, 0xffff0000, RZ, 0xc0, !PT ;  /* 0xffff000013127812 */ /* 0x000fe200078ec0ff */
[----:B------:R-:W-:Y:S01]  /*0d70*/  FFMA.FTZ R22, R22, R15, R9 ;  /* 0x0000000f16167223 */ /* 0x000fe20000010009 */
[----:B------:R-:W-:Y:S01]  /*0d80*/  IMAD.MOV.U32 R17, RZ, RZ, 0x7f800000 ;  /* 0x7f800000ff117424 */ /* 0x000fe200078e00ff */
[----:B------:R-:W-:-:S02]  /*0d90*/  @!P2 LEA.HI.X R15, R12, R11, R13, 0x2, P3 ;  /* 0x0000000b0c0fa211 */ /* 0x000fc400018f140d */
[----:B------:R-:W-:Y:S01]  /*0da0*/  FFMA.FTZ R7, R7, R18, R24 ;  /* 0x0000001207077223 */ /* 0x000fe20000010018 */
[----:B------:R-:W-:Y:S01]  /*0db0*/  SHF.L.U32 R16, R27, 0x10, RZ ;  /* 0x000000101b107819 */ /* 0x000fe200000006ff */
[----:B------:R-:W-:Y:S01]  /*0dc0*/  IMAD.U32 R9, R23, 0x10000, RZ ;  /* 0x0001000017097824 */ /* 0x000fe200078e00ff */
[----:B------:R0:W5:Y:S01]  /*0dd0*/  @!P2 LDG.E R17, desc[UR6][R14.64] ;  /* 0x000000060e11a981 */ /* 0x000162000c1e1900 */
[----:B------:R-:W-:Y:S02]  /*0de0*/  LOP3.LUT R10, R27, 0xffff0000, RZ, 0xc0, !PT ;  /* 0xffff00001b0a7812 */ /* 0x000fe400078ec0ff */
[----:B------:R-:W-:Y:S01]  /*0df0*/  FFMA.FTZ R12, R9, R16, R22 ;  /* 0x00000010090c7223 */ /* 0x000fe20000010016 */
[C---:B--2---:R-:W-:Y:S02]  /*0e00*/  SHF.L.U32 R18, R28.reuse, 0x10, RZ ;  /* 0x000000101c127819 */ /* 0x044fe400000006ff */
[----:B------:R-:W-:Y:S02]  /*0e10*/  LOP3.LUT R28, R28, 0xffff0000, RZ, 0xc0, !PT ;  /* 0xffff00001c1c7812 */ /* 0x000fe400078ec0ff */
[----:B------:R-:W-:-:S02]  /*0e20*/  LOP3.LUT R25, R32, 0xffff0000, RZ, 0xc0, !PT ;  /* 0xffff000020197812 */ /* 0x000fc400078ec0ff */
[----:B------:R-:W-:Y:S02]  /*0e30*/  SHF.L.U32 R21, R32, 0x10, RZ ;  /* 0x0000001020157819 */ /* 0x000fe400000006ff */
[----:B0-----:R-:W-:Y:S01]  /*0e40*/  LOP3.LUT R15, R36, 0xffff0000, RZ, 0xc0, !PT ;  /* 0xffff0000240f7812 */ /* 0x001fe200078ec0ff */
[----:B------:R-:W-:Y:S01]  /*0e50*/  FMUL.FTZ R27, R28, R25 ;  /* 0x000000191c1b7220 */ /* 0x000fe20000410000 */
[C---:B------:R-:W-:Y:S01]  /*0e60*/  LOP3.LUT R20, R40.reuse, 0xffff0000, RZ, 0xc0, !PT ;  /* 0xffff000028147812 */ /* 0x040fe200078ec0ff */
[C---:B------:R-:W-:Y:S01]  /*0e70*/  IMAD.U32 R22, R33.reuse, 0x10000, RZ ;  /* 0x0001000021167824 */ /* 0x040fe200078e00ff */
[----:B------:R-:W-:Y:S01]  /*0e80*/  LOP3.LUT R24, R33, 0xffff0000, RZ, 0xc0, !PT ;  /* 0xffff000021187812 */ /* 0x000fe200078ec0ff */
[----:B------:R-:W-:Y:S01]  /*0e90*/  IMAD.U32 R25, R40, 0x10000, RZ ;  /* 0x0001000028197824 */ /* 0x000fe200078e00ff */
[----:B------:R-:W-:Y:S01]  /*0ea0*/  SHF.L.U32 R36, R36, 0x10, RZ ;  /* 0x0000001024247819 */ /* 0x000fe200000006ff */
[----:B------:R-:W-:Y:S01]  /*0eb0*/  FMUL.FTZ R33, R15, R20 ;  /* 0x000000140f217220 */ /* 0x000fe20000410000 */
[----:B------:R-:W-:-:S02]  /*0ec0*/  IMAD.U32 R19, R29, 0x10000, RZ ;  /* 0x000100001d137824 */ /* 0x000fc400078e00ff */
[----:B------:R-:W-:Y:S01]  /*0ed0*/  FFMA.FTZ R20, R18, R21, R27 ;  /* 0x0000001512147223 */ /* 0x000fe2000001001b */
[----:B------:R-:W-:Y:S01]  /*0ee0*/  SHF.L.U32 R15, R37, 0x10, RZ ;  /* 0x00000010250f7819 */ /* 0x000fe200000006ff */
[----:B------:R-:W-:Y:S02]  /*0ef0*/  IMAD.U32 R18, R41, 0x10000, RZ ;  /* 0x0001000029127824 */ /* 0x000fe400078e00ff */
[----:B------:R-:W-:Y:S01]  /*0f00*/  FFMA.FTZ R36, R36, R25, R33 ;  /* 0x0000001924247223 */ /* 0x000fe20000010021 */
[----:B------:R-:W-:Y:S01]  /*0f10*/  LOP3.LUT R29, R29, 0xffff0000, RZ, 0xc0, !PT ;  /* 0xffff00001d1d7812 */ /* 0x000fe200078ec0ff */
[----:B------:R-:W-:Y:S01]  /*0f20*/  FFMA.FTZ R22, R19, R22, R20 ;  /* 0x0000001613167223 */ /* 0x000fe20000010014 */
[----:B------:R-:W-:Y:S01]  /*0f30*/  LOP3.LUT R37, R37, 0xffff0000, RZ, 0xc0, !PT ;  /* 0xffff000025257812 */ /* 0x000fe200078ec0ff */
[----:B------:R-:W-:Y:S01]  /*0f40*/  FFMA.FTZ R36, R15, R18, R36 ;  /* 0x000000120f247223 */ /* 0x000fe20000010024 */
[----:B------:R-:W-:Y:S01]  /*0f50*/  LOP3.LUT R20, R41, 0xffff0000, RZ, 0xc0, !PT ;  /* 0xffff000029147812 */ /* 0x000fe200078ec0ff */
[----:B------:R-:W-:Y:S01]  /*0f60*/  FFMA.FTZ R22, R29, R24, R22 ;  /* 0x000000181d167223 */ /* 0x000fe20000010016 */
[----:B------:R-:W-:-:S02]  /*0f70*/  SHF.L.U32 R11, R30, 0x10, RZ ;  /* 0x000000101e0b7819 */ /* 0x000fc400000006ff */
        /* <DEDUP_REMOVED lines=8> */
[----:B------:R-:W-:Y:S02]  /*1000*/  LOP3.LUT R38, R38, 0xffff0000, RZ, 0xc0, !PT ;  /* 0xffff000026267812 */ /* 0x000fe400078ec0ff */
[----:B------:R-:W-:Y:S01]  /*1010*/  LOP3.LUT R19, R42, 0xffff0000, RZ, 0xc0, !PT ;  /* 0xffff00002a137812 */ /* 0x000fe200078ec0ff */
[----:B------:R-:W-:-:S02]  /*1020*/  IMAD.U32 R9, R31, 0x10000, RZ ;  /* 0x000100001f097824 */ /* 0x000fc400078e00ff */
        /* <DEDUP_REMOVED lines=11> */
[----:B------:R-:W-:Y:S01]  /*10e0*/  LOP3.LUT R16, R43, 0xffff0000, RZ, 0xc0, !PT ;  /* 0xffff00002b107812 */ /* 0x000fe200078ec0ff */
[----:B------:R-:W-:Y:S01]  /*10f0*/  FFMA.FTZ R12, R23, R10, R12 ;  /* 0x0000000a170c7223 */ /* 0x000fe2000001000c */
[----:B------:R-:W-:-:S03]  /*1100*/  FFMA.FTZ R30, R31, R14, R30 ;  /* 0x0000000e1f1e7223 */ /* 0x000fc6000001001e */
[----:B------:R-:W-:Y:S01]  /*1110*/  FFMA.FTZ R18, R39, R16, R18 ;  /* 0x0000001027127223 */ /* 0x000fe20000010012 */
[----:B------:R-:W0:Y:S04]  /*1120*/  SHFL.BFLY PT, R9, R12, 0x8, 0x1f ;  /* 0x0d001f000c097f89 */ /* 0x000e2800000e0000 */
[----:B------:R-:W1:Y:S04]  /*1130*/  SHFL.BFLY PT, R10, R7, 0x8, 0x1f ;  /* 0x0d001f00070a7f89 */ /* 0x000e6800000e0000 */
[----:B------:R-:W2:Y:S04]  /*1140*/  SHFL.BFLY PT, R13, R30, 0x8, 0x1f ;  /* 0x0d001f001e0d7f89 */ /* 0x000ea800000e0000 */
[----:B------:R-:W3:Y:S01]  /*1150*/  SHFL.BFLY PT, R19, R18, 0x8, 0x1f ;  /* 0x0d001f0012137f89 */ /* 0x000ee200000e0000 */
[----:B0-----:R-:W-:Y:S01]  /*1160*/  FADD.FTZ R11, R12, R9 ;  /* 0x000000090c0b7221 */ /* 0x001fe20000010000 */
[----:B-1----:R-:W-:Y:S01]  /*1170*/  FADD.FTZ R10, R7, R10 ;  /* 0x0000000a070a7221 */ /* 0x002fe20000010000 */
[----:B--2---:R-:W-:Y:S01]  /*1180*/  FADD.FTZ R15, R30, R13 ;  /* 0x0000000d1e0f7221 */ /* 0x004fe20000010000 */
[----:B---3--:R-:W-:-:S02]  /*1190*/  FADD.FTZ R20, R18, R19 ;  /* 0x0000001312147221 */ /* 0x008fc40000010000 */
        /* <DEDUP_REMOVED lines=16> */
[----:B------:R-:W0:Y:S01]  /*12a0*/  SHFL.BFLY PT, R16, R15, 0x1, 0x1f ;  /* 0x0c201f000f107f89 */ /* 0x000e2200000e0000 */
[----:B------:R-:W1:Y:S03]  /*12b0*/  LDC.64 R12, c[0x0][0x2d0] ;  /* 0x0000b400ff0c7b82 */ /* 0x000e660000000a00 */
[----:B------:R-:W2:Y:S04]  /*12c0*/  SHFL.BFLY PT, R14, R7, 0x1, 0x1f ;  /* 0x0c201f00070e7f89 */ /* 0x000ea800000e0000 */
[----:B------:R-:W3:Y:S01]  /*12d0*/  SHFL.BFLY PT, R20, R19, 0x1, 0x1f ;  /* 0x0c201f0013147f89 */ /* 0x000ee200000e0000 */
[----:B------:R-:W4:Y:S03]  /*12e0*/  LDC.64 R10, c[0x0][0x2d8] ;  /* 0x0000b600ff0a7b82 */ /* 0x000f260000000a00 */
[----:B------:R-:W3:Y:S01]  /*12f0*/  SHFL.BFLY PT, R9, R22, 0x1, 0x1f ;  /* 0x0c201f0016097f89 */ /* 0x000ee200000e0000 */
[----:B------:R-:W-:Y:S01]  /*1300*/  ISETP.NE.AND P2, PT, R5, RZ, PT ;  /* 0x000000ff0500720c */ /* 0x000fe20003f45270 */
[----:B------:R-:W-:Y:S01]  /*1310*/  BSSY B0, `(.L_x_2951) ;  /* 0x0000022000007945 */ /* 0x000fe20003800000 */
[----:B------:R-:W-:Y:S01]  /*1320*/  SHF.L.U32 R21, R0, 0x2, RZ ;  /* 0x0000000200157819 */ /* 0x000fe200000006ff */
[----:B0-----:R-:W-:Y:S01]  /*1330*/  FADD.FTZ R27, R15, R16 ;  /* 0x000000100f1b7221 */ /* 0x001fe20000010000 */
[----:B------:R-:W-:-:S02]  /*1340*/  IMAD.SHL.U32 R16, R2, 0x2000, RZ ;  /* 0x0000200002107824 */ /* 0x000fc400078e00ff */
[----:B--2---:R-:W-:Y:S01]  /*1350*/  FADD.FTZ R26, R7, R14 ;  /* 0x0000000e071a7221 */ /* 0x004fe20000010000 */
[----:B---3--:R-:W-:Y:S01]  /*1360*/  FADD.FTZ R20, R19, R20 ;  /* 0x0000001413147221 */ /* 0x008fe20000010000 */
[----:B------:R-:W-:-:S05]  /*1370*/  FADD.FTZ R9, R22, R9 ;  /* 0x0000000916097221 */ /* 0x000fca0000010000 */
[----:B------:R-:W-:Y:S05]  /*1380*/  @P2 BRA `(.L_x_2952) ;  /* 0x0000000000682947 */ /* 0x000fea0003800000 */
[----:B------:R-:W0:Y:S01]  /*1390*/  LDC.64 R22, c[0x0][0x278] ;  /* 0x00009e00ff167b82 */ /* 0x000e220000000a00 */
[----:B------:R-:W-:Y:S01]  /*13a0*/  SHF.R.S32.HI R45, RZ, 0x1f, R44 ;  /* 0x0000001fff2d7819 */ /* 0x000fe2000001142c */
[----:B------:R-:W-:Y:S01]  /*13b0*/  ULDC.64 UR12, c[0x0][0x260] ;  /* 0x00009800000c7ab9 */ /* 0x000fe20000000a00 */
[-C--:B------:R-:W-:Y:S02]  /*13c0*/  ISETP.GE.AND P4, PT, R4, R3.reuse, PT ;  /* 0x000000030400720c */ /* 0x080fe40003f86270 */
[----:B------:R-:W-:-:S03]  /*13d0*/  ISETP.GE.AND P3, PT, R6, R3, PT ;  /* 0x000000030600720c */ /* 0x000fc60003f66270 */
[----:B------:R-:W2:Y:S01]  /*13e0*/  LDC.64 R24, c[0x0][0x280] ;  /* 0x0000a000ff187b82 */ /* 0x000ea20000000a00 */
[C---:B0-----:R-:W-:Y:S02]  /*13f0*/  IMAD R18, R22.reuse, UR10, RZ ;  /* 0x0000000a16127c24 */ /* 0x041fe4000f8e02ff */
[----:B------:R-:W-:-:S04]  /*1400*/  IMAD.WIDE.U32 R14, R22, UR8, R44 ;  /* 0x00000008160e7c25 */ /* 0x000fc8000f8e002c */
[----:B------:R-:W-:Y:S02]  /*1410*/  IMAD R5, R23, UR8, R18 ;  /* 0x0000000817057c24 */ /* 0x000fe4000f8e0212 */
[----:B--2---:R-:W-:-:S03]  /*1420*/  IMAD R18, R24, UR11, RZ ;  /* 0x0000000b18127c24 */ /* 0x004fc6000f8e02ff */
        /* <DEDUP_REMOVED lines=12> */
[----:B------:R-:W-:-:S03]  /*14f0*/  FSEL R9, R9, RZ, !P2 ;  /* 0x000000ff09097208 */ /* 0x000fc60005000000 */
[----:B------:R0:W-:Y:S04]  /*1500*/  STG.E desc[UR6][R14.64+0x40], R5 ;  /* 0x000040050e007986 */ /* 0x0001e8000c101906 */
[----:B------:R0:W-:Y:S04]  /*1510*/  STG.E desc[UR6][R14.64+0x80], R7 ;  /* 0x000080070e007986 */ /* 0x0001e8000c101906 */
[----:B------:R0:W-:Y:S02]  /*1520*/  STG.E desc[UR6][R14.64+0xc0], R9 ;  /* 0x0000c0090e007986 */ /* 0x0001e4000c101906 */
.L_x_2952:
[----:B------:R-:W-:Y:S05]  /*1530*/  BSYNC B0 ;  /* 0x0000000000007941 */ /* 0x000fea0003800000 */
.L_x_2951:
[----:B------:R-:W-:Y:S01]  /*1540*/  UIADD3 UR4, UR4, 0x3f, URZ ;  /* 0x0000003f04047890 */ /* 0x000fe2000fffe03f */
[----:B0-----:R-:W-:Y:S01]  /*1550*/  SHF.R.S32.HI R3, RZ, 0x1f, R21 ;  /* 0x0000001fff037819 */ /* 0x001fe20000011415 */
[----:B-1----:R-:W-:Y:S01]  /*1560*/  IMAD R6, R12, UR10, RZ ;  /* 0x0000000a0c067c24 */ /* 0x002fe2000f8e02ff */
[C---:B------:R-:W-:Y:S01]  /*1570*/  IADD3 R4, P1, R16.reuse, R21, RZ ;  /* 0x0000001510047210 */ /* 0x040fe20007f3e0ff */
[----:B------:R-:W-:Y:S01]  /*1580*/  USHF.R.S32.HI UR5, URZ, 0x1f, UR4 ;  /* 0x0000001f3f057899 */ /* 0x000fe20008011404 */
[----:B------:R-:W-:Y:S02]  /*1590*/  BSSY B0, `(.L_x_2953) ;  /* 0x0000022000007945 */ /* 0x000fe40003800000 */
[----:B------:R-:W-:Y:S01]  /*15a0*/  LEA.HI.X.SX32 R5, R16, R3, 0x1, P1 ;  /* 0x0000000310057211 */ /* 0x000fe200008f0eff */
[----:B------:R-:W-:Y:S01]  /*15b0*/  ULEA.HI UR5, UR5, UR4, URZ, 0x6 ;  /* 0x0000000405057291 */ /* 0x000fe2000f8f303f */
[----:B------:R-:W-:-:S03]  /*15c0*/  IMAD R3, R13, UR8, R6 ;  /* 0x000000080d037c24 */ /* 0x000fc6000f8e0206 */
[----:B------:R-:W-:Y:S01]  /*15d0*/  ULOP3.LUT UR5, UR5, 0xffffffc0, URZ, 0xc0, !UPT ;  /* 0xffffffc005057892 */ /* 0x000fe2000f8ec03f */
[----:B------:R-:W-:-:S04]  /*15e0*/  IMAD.WIDE.U32 R12, R12, UR8, R4 ;  /* 0x000000080c0c7c25 */ /* 0x000fc8000f8e0004 */
[----:B------:R-:W-:Y:S01]  /*15f0*/  IMAD.IADD R13, R13, 0x1, R3 ;  /* 0x000000010d0d7824 */ /* 0x000fe200078e0203 */
[----:B------:R-:W-:Y:S01]  /*1600*/  IADD3 R3, -R44, UR5, RZ ;  /* 0x000000052c037c10 */ /* 0x000fe2000fffe1ff */
[----:B----4-:R-:W-:-:S03]  /*1610*/  IMAD R4, R10, UR11, RZ ;  /* 0x0000000b0a047c24 */ /* 0x010fc6000f8e02ff */
[----:B------:R-:W-:Y:S01]  /*1620*/  ISETP.GE.OR P0, PT, R0, R3, P0 ;  /* 0x000000030000720c */ /* 0x000fe20000706670 */
[----:B------:R-:W-:Y:S02]  /*1630*/  IMAD R9, R11, UR9, R4 ;  /* 0x000000090b097c24 */ /* 0x000fe4000f8e0204 */
[----:B------:R-:W-:-:S05]  /*1640*/  IMAD.WIDE.U32 R10, R10, UR9, R12 ;  /* 0x000000090a0a7c25 */ /* 0x000fca000f8e000c */
[----:B------:R-:W-:-:S05]  /*1650*/  IADD3 R9, R11, R9, RZ ;  /* 0x000000090b097210 */ /* 0x000fca0007ffe0ff */
[----:B------:R-:W-:Y:S05]  /*1660*/  @P0 BRA `(.L_x_2954) ;  /* 0x0000000000500947 */ /* 0x000fea0003800000 */
[----:B------:R-:W0:Y:S01]  /*1670*/  LDC.64 R12, c[0x0][0x2a8] ;  /* 0x0000aa00ff0c7b82 */ /* 0x000e220000000a00 */
[----:B------:R-:W-:Y:S01]  /*1680*/  SHF.R.S32.HI R3, RZ, 0x1f, R0 ;  /* 0x0000001fff037819 */ /* 0x000fe20000011400 */
[----:B------:R-:W-:Y:S01]  /*1690*/  ULDC.64 UR4, c[0x0][0x2a0] ;  /* 0x0000a80000047ab9 */ /* 0x000fe20000000a00 */
[----:B------:R-:W-:-:S04]  /*16a0*/  IADD3 R4, P0, R44, R0, RZ ;  /* 0x000000002c047210 */ /* 0x000fc80007f1e0ff */
[----:B------:R-:W-:Y:S01]  /*16b0*/  LEA.HI.X.SX32 R5, R44, R3, 0x1, P0 ;  /* 0x000000032c057211 */ /* 0x000fe200000f0eff */
[----:B------:R-:W1:Y:S01]  /*16c0*/  LDC.64 R14, c[0x0][0x2b0] ;  /* 0x0000ac00ff0e7b82 */ /* 0x000e620000000a00 */
[----:B-----5:R-:W-:Y:S01]  /*16d0*/  FSETP.NEU.FTZ.AND P0, PT, R17, -INF , PT ;  /* 0xff8000001100780b */ /* 0x020fe20003f1d000 */
[C---:B0-----:R-:W-:Y:S02]  /*16e0*/  IMAD R6, R12.reuse, UR10, RZ ;  /* 0x0000000a0c067c24 */ /* 0x041fe4000f8e02ff */
[----:B------:R-:W-:-:S04]  /*16f0*/  IMAD.WIDE.U32 R4, R12, UR8, R4 ;  /* 0x000000080c047c25 */ /* 0x000fc8000f8e0004 */
[----:B------:R-:W-:Y:S02]  /*1700*/  IMAD R3, R13, UR8, R6 ;  /* 0x000000080d037c24 */ /* 0x000fe4000f8e0206 */
[C---:B-1----:R-:W-:Y:S02]  /*1710*/  IMAD R6, R14.reuse, UR11, RZ ;  /* 0x0000000b0e067c24 */ /* 0x042fe4000f8e02ff */
        /* <DEDUP_REMOVED lines=9> */
.L_x_2954:
[----:B------:R-:W-:Y:S05]  /*17b0*/  BSYNC B0 ;  /* 0x0000000000007941 */ /* 0x000fea0003800000 */
.L_x_2953:
[----:B------:R-:W-:Y:S01]  /*17c0*/  ULDC.64 UR12, c[0x0][0x2e8] ;  /* 0x0000ba00000c7ab9 */ /* 0x000fe20000000a00 */
[----:B------:R-:W-:Y:S01]  /*17d0*/  ULDC.64 UR4, c[0x0][0x2b8] ;  /* 0x0000ae0000047ab9 */ /* 0x000fe20000000a00 */
[----:B------:R-:W-:Y:S02]  /*17e0*/  ISETP.NE.U32.AND P0, PT, RZ, UR12, PT ;  /* 0x0000000cff007c0c */ /* 0x000fe4000bf05070 */
[C---:B------:R-:W-:Y:S02]  /*17f0*/  LEA R4, P1, R10.reuse, UR4, 0x2 ;  /* 0x000000040a047c11 */ /* 0x040fe4000f8210ff */
        /* <DEDUP_REMOVED lines=12> */
[----:B0-----:R-:W0:Y:S08]  /*18c0*/  LDC R3, c[0x0][0x2e0] ;  /* 0x0000b800ff037b82 */ /* 0x001e300000000800 */
[----:B------:R-:W2:Y:S08]  /*18d0*/  LDC R7, c[0x0][0x220] ;  /* 0x00008800ff077b82 */ /* 0x000eb00000000800 */
[----:B-1----:R-:W1:Y:S01]  /*18e0*/  LDC.64 R4, c[0x0][0x2e8] ;  /* 0x0000ba00ff047b82 */ /* 0x002e620000000a00 */
[----:B0-----:R-:W-:-:S04]  /*18f0*/  IMAD R2, R2, R3, UR9 ;  /* 0x0000000902027e24 */ /* 0x001fc8000f8e0203 */
[----:B--2---:R-:W-:-:S04]  /*1900*/  IMAD R3, R2, R7, UR8 ;  /* 0x0000000802037e24 */ /* 0x004fc8000f8e0207 */
[----:B-1----:R-:W-:-:S05]  /*1910*/  IMAD.WIDE R2, R3, 0x4, R4 ;  /* 0x0000000403027825 */ /* 0x002fca00078e0204 */
[----:B------:R-:W-:Y:S01]  /*1920*/  STG.E desc[UR6][R2.64], RZ ;  /* 0x000000ff02007986 */ /* 0x000fe2000c101906 */
[----:B------:R-:W-:Y:S05]  /*1930*/  EXIT ;  /* 0x000000000000794d */ /* 0x000fea0003800000 */
.L_x_2955:
        /* <DEDUP_REMOVED lines=12> */
.L_x_3705:


//--------------------- .text._ZN7cutlass13device_kernelIN5flash11enable_sm90INS1_16FlashAttnBwdSm90INS1_25CollectiveMainloopBwdSm90ILi2ELi2ELi2EN4cute5tupleIJNS5_1CILi1EEES8_S8_EEENS6_IJNS7_ILi64EEENS7_ILi128EEESB_EEENS_10bfloat16_tEfNS_4arch4Sm90ELb1ELb0ELb0ELb1ELb0ELb1ELb0ELb0ELi2ELi1ELi2ELi1ELb0EEENS1_21CollectiveEpilogueBwdISC_SD_SF_Li256ELb1ELb0ELi1EEENS1_25SingleTileBwdLPTSchedulerILb1ELi128ELb0EEEEEEEEEvNT_6ParamsE --------------------------
	.section	.text._ZN7cutlass13device_kernelIN5flash11enable_sm90INS1_16FlashAttnBwdSm90INS1_25CollectiveMainloopBwdSm90ILi2ELi2ELi2EN4cute5tupleIJNS5_1CILi1EEES8_S8_EEENS6_IJNS7_ILi64EEENS7_ILi128EEESB_EEENS_10bfloat16_tEfNS_4arch4Sm90ELb1ELb0ELb0ELb1ELb0ELb1ELb0ELb0ELi2ELi1ELi2ELi1ELb0EEENS1_21CollectiveEpilogueBwdISC_SD_SF_Li256ELb1ELb0ELi1EEENS1_25SingleTileBwdLPTSchedulerILb1ELi128ELb0EEEEEEEEEvNT_6ParamsE,"ax",@progbits
	.align	128
.text._ZN7cutlass13device_kernelIN5flash11enable_sm90INS1_16FlashAttnBwdSm90INS1_25CollectiveMainloopBwdSm90ILi2ELi2ELi2EN4cute5tupleIJNS5_1CILi1EEES8_S8_EEENS6_IJNS7_ILi64EEENS7_ILi128EEESB_EEENS_10bfloat16_tEfNS_4arch4Sm90ELb1ELb0ELb0ELb1ELb0ELb1ELb0ELb0ELi2ELi1ELi2ELi1ELb0EEENS1_21CollectiveEpilogueBwdISC_SD_SF_Li256ELb1ELb0ELi1EEENS1_25SingleTileBwdLPTSchedulerILb1ELi128ELb0EEEEEEEEEvNT_6ParamsE:
        .type           _ZN7cutlass13device_kernelIN5flash11enable_sm90INS1_16FlashAttnBwdSm90INS1_25CollectiveMainloopBwdSm90ILi2ELi2ELi2EN4cute5tupleIJNS5_1CILi1EEES8_S8_EEENS6_IJNS7_ILi64EEENS7_ILi128EEESB_EEENS_10bfloat16_tEfNS_4arch4Sm90ELb1ELb0ELb0ELb1ELb0ELb1ELb0ELb0ELi2ELi1ELi2ELi1ELb0EEENS1_21CollectiveEpilogueBwdISC_SD_SF_Li256ELb1ELb0ELi1EEENS1_25SingleTileBwdLPTSchedulerILb1ELi128ELb0EEEEEEEEEvNT_6ParamsE,@function
        .size           _ZN7cutlass13device_kernelIN5flash11enable_sm90INS1_16FlashAttnBwdSm90INS1_25CollectiveMainloopBwdSm90ILi2ELi2ELi2EN4cute5tupleIJNS5_1CILi1EEES8_S8_EEENS6_IJNS7_ILi64EEENS7_ILi128EEESB_EEENS_10bfloat16_tEfNS_4arch4Sm90ELb1ELb0ELb0ELb1ELb0ELb1ELb0ELb0ELi2ELi1ELi2ELi1ELb0EEENS1_21CollectiveEpilogueBwdISC_SD_SF_Li256ELb1ELb0ELi1EEENS1_25SingleTileBwdLPTSchedulerILb1ELi128ELb0EEEEEEEEEvNT_6ParamsE,(.L_x_3706 - _ZN7cutlass13device_kernelIN5flash11enable_sm90INS1_16FlashAttnBwdSm90INS1_25CollectiveMainloopBwdSm90ILi2ELi2ELi2EN4cute5tupleIJNS5_1CILi1EEES8_S8_EEENS6_IJNS7_ILi64EEENS7_ILi128EEESB_EEENS_10bfloat16_tEfNS_4arch4Sm90ELb1ELb0ELb0ELb1ELb0ELb1ELb0ELb0ELi2ELi1ELi2ELi1ELb0EEENS1_21CollectiveEpilogueBwdISC_SD_SF_Li256ELb1ELb0ELi1EEENS1_25SingleTileBwdLPTSchedulerILb1ELi128ELb0EEEEEEEEEvNT_6ParamsE)
        .other          _ZN7cutlass13device_kernelIN5flash11enable_sm90INS1_16FlashAttnBwdSm90INS1_25CollectiveMainloopBwdSm90ILi2ELi2ELi2EN4cute5tupleIJNS5_1CILi1EEES8_S8_EEENS6_IJNS7_ILi64EEENS7_ILi128EEESB_EEENS_10bfloat16_tEfNS_4arch4Sm90ELb1ELb0ELb0ELb1ELb0ELb1ELb0ELb0ELi2ELi1ELi2ELi1ELb0EEENS1_21CollectiveEpilogueBwdISC_SD_SF_Li256ELb1ELb0ELi1EEENS1_25SingleTileBwdLPTSchedulerILb1ELi128ELb0EEEEEEEEEvNT_6ParamsE,@"STO_CUDA_ENTRY STV_DEFAULT"
_ZN7cutlass13device_kernelIN5flash11enable_sm90INS1_16FlashAttnBwdSm90INS1_25CollectiveMainloopBwdSm90ILi2ELi2ELi2EN4cute5tupleIJNS5_1CILi1EEES8_S8_EEENS6_IJNS7_ILi64EEENS7_ILi128EEESB_EEENS_10bfloat16_tEfNS_4arch4Sm90ELb1ELb0ELb0ELb1ELb0ELb1ELb0ELb0ELi2ELi1ELi2ELi1ELb0EEENS1_21CollectiveEpilogueBwdISC_SD_SF_Li256ELb1ELb0ELi1EEENS1_25SingleTileBwdLPTSchedulerILb1ELi128ELb0EEEEEEEEEvNT_6ParamsE:
        /* <DEDUP_REMOVED lines=24> */
.L_x_2957:
[----:B------:R-:W-:Y:S05]  /*0180*/  BSYNC B0 ;  /* 0x0000000000007941 */ /* 0x000fea0003800000 */
.L_x_2956:
        /* <DEDUP_REMOVED lines=37> */
.L_x_2958:
        /* <DEDUP_REMOVED lines=22> */
.L_x_2959:
[----:B------:R-:W-:Y:S01]  /*0540*/  PLOP3.LUT P0, PT, PT, PT, UP0, 0x80, 0x0 ;  /* 0x000000000000781c */ /* 0x000fe20003f0f008 */
[----:B------:R-:W-:Y:S01]  /*0550*/  NOP ;  /* 0x0000000000007918 */ /* 0x000fe20000000000 */
[----:B------:R-:W-:Y:S01]  /*0560*/  ULDC.64 UR46, c[0x0][0x208] ;  /* 0x00008200002e7ab9 */ /* 0x000fe20000000a00 */
[----:B------:R-:W-:Y:S01]  /*0570*/  BSSY B6, `(.L_x_2960) ;  /* 0x0000b72000067945 */ /* 0x000fe20003800000 */
[----:B-12-4-:R-:W-:Y:S09]  /*0580*/  BAR.SYNC.DEFER_BLOCKING 0x0 ;  /* 0x0000000000007b1d */ /* 0x016ff20000010000 */
[----:B------:R-:W-:Y:S05]  /*0590*/  @!P0 BRA `(.L_x_2961) ;  /* 0x0000007800048947 */ /* 0x000fea0003800000 */
.L_x_2962:
        /* <DEDUP_REMOVED lines=32> */
.L_x_2963:
[----:B------:R-:W-:Y:S01]  /*07a0*/  ULDC UR7, c[0x0][0x8c4] ;  /* 0x0002310000077ab9 */ /* 0x000fe20000000800 */
[----:B------:R-:W-:Y:S01]  /*07b0*/  UMOV UR36, UR10 ;  /* 0x0000000a00247c82 */ /* 0x000fe20008000000 */
[----:B------:R-:W-:-:S11]  /*07c0*/  UISETP.NE.AND UP0, UPT, UR7, 0x1, UPT ;  /* 0x000000010700788c */ /* 0x000fd6000bf05270 */
[----:B------:R-:W-:Y:S02]  /*07d0*/  @UP0 ULDC.64 UR8, c[0x0][0x8c8] ;  /* 0x0002320000080ab9 */ /* 0x000fe40000000a00 */
[----:B------:R-:W-:-:S04]  /*07e0*/  UIMAD.WIDE.U32 UR4, UR10, UR8, URZ ;  /* 0x000000080a0472a5 */ /* 0x000fc8000f8e003f */
[----:B------:R-:W-:-:S04]  /*07f0*/  @UP0 USHF.R.U32.HI UR36, URZ, UR9, UR5 ;  /* 0x000000093f240299 */ /* 0x000fc80008011605 */
[----:B------:R-:W-:-:S12]  /*0800*/  UIMAD UR4, UR36, UR7, URZ ;  /* 0x00000007240472a4 */ /* 0x000fd8000f8e023f */
.L_x_2964:
        /* <DEDUP_REMOVED lines=9> */
[----:B------:R-:W-:-:S03]  /*08a0*/  @UP0 USHF.R.U32.HI UR39, URZ, UR7, UR5 ;  /* 0x000000073f270299 */ /* 0x000fc60008011605 */
[----:B------:R-:W-:Y:S02]  /*08b0*/  ULDC.64 UR4, c[0x0][0x8f8] ;  /* 0x00023e0000047ab9 */ /* 0x000fe40000000a00 */
[----:B------:R-:W-:Y:S01]  /*08c0*/  ISETP.NE.U32.AND P0, PT, RZ, UR4, PT ;  /* 0x00000004ff007c0c */ /* 0x000fe2000bf05070 */
[----:B------:R-:W-:-:S03]  /*08d0*/  UIADD3 UR4, -UR39, URZ, URZ ;  /* 0x0000003f27047290 */ /* 0x000fc6000fffe13f */
[----:B------:R-:W-:Y:S01]  /*08e0*/  ISETP.NE.AND.EX P0, PT, RZ, UR5, PT, P0 ;  /* 0x00000005ff007c0c */ /* 0x000fe2000bf05300 */
[----:B------:R-:W-:-:S12]  /*08f0*/  UIMAD UR37, UR37, UR4, UR6 ;  /* 0x00000004252572a4 */ /* 0x000fd8000f8e0206 */
        /* <DEDUP_REMOVED lines=8> */
.L_x_2965:
        /* <DEDUP_REMOVED lines=14> */
.L_x_2967:
[----:B------:R-:W-:-:S05]  /*0a60*/  ULDC UR4, c[0x0][0x8ec] ;  /* 0x00023b0000047ab9 */ /* 0x000fca0000000800 */
.L_x_2966:
[----:B------:R-:W-:-:S04]  /*0a70*/  UIADD3 UR4, UR4, 0x7f, URZ ;  /* 0x0000007f04047890 */ /* 0x000fc8000fffe03f */
[----:B------:R-:W-:-:S04]  /*0a80*/  USHF.R.S32.HI UR5, URZ, 0x1f, UR4 ;  /* 0x0000001f3f057899 */ /* 0x000fc80008011404 */
[----:B------:R-:W-:-:S04]  /*0a90*/  ULEA.HI UR5, UR5, UR4, URZ, 0x7 ;  /* 0x0000000405057291 */ /* 0x000fc8000f8f383f */
[----:B------:R-:W-:-:S04]  /*0aa0*/  USHF.R.S32.HI UR5, URZ, 0x7, UR5 ;  /* 0x000000073f057899 */ /* 0x000fc80008011405 */
[----:B------:R-:W-:-:S04]  /*0ab0*/  UISETP.GE.AND UP0, UPT, UR36, UR5, UPT ;  /* 0x000000052400728c */ /* 0x000fc8000bf06270 */
[----:B------:R-:W-:-:S06]  /*0ac0*/  USEL UR39, UR39, 0xffffffff, !UP0 ;  /* 0xffffffff27277887 */ /* 0x000fcc000c000000 */
[----:B------:R-:W-:-:S13]  /*0ad0*/  ISETP.LE.AND P0, PT, RZ, UR39, PT ;  /* 0x00000027ff007c0c */ /* 0x000fda000bf03270 */
[----:B------:R-:W-:Y:S05]  /*0ae0*/  @!P0 BRA `(.L_x_2968) ;  /* 0x000000b000688947 */ /* 0x000fea0003800000 */
[----:B------:R-:W-:Y:S01]  /*0af0*/  ULDC.64 UR4, c[0x0][0x780] ;  /* 0x0001e00000047ab9 */ /* 0x000fe20000000a00 */
[----:B------:R-:W-:Y:S01]  /*0b00*/  USHF.R.S32.HI UR40, URZ, 0x1f, UR37 ;  /* 0x0000001f3f287899 */ /* 0x000fe20008011425 */
[----:B------:R-:W-:Y:S01]  /*0b10*/  ISETP.NE.U32.AND P0, PT, RZ, UR4, PT ;  /* 0x00000004ff007c0c */ /* 0x000fe2000bf05070 */
[----:B------:R-:W-:-:S03]  /*0b20*/  ULDC UR41, c[0x0][0x290] ;  /* 0x0000a40000297ab9 */ /* 0x000fc60000000800 */
        /* <DEDUP_REMOVED lines=9> */
.L_x_2969:
        /* <DEDUP_REMOVED lines=14> */
.L_x_2970:
        /* <DEDUP_REMOVED lines=11> */
.L_x_2971:
        /* <DEDUP_REMOVED lines=13> */
.L_x_2972:
[----:B------:R-:W-:Y:S01]  /*0e20*/  UIADD3 UR5, UR42, -UR41, URZ ;  /* 0x800000292a057290 */ /* 0x000fe2000fffe03f */
[----:B------:R-:W-:Y:S01]  /*0e30*/  PLOP3.LUT P0, PT, PT, PT, PT, 0x80, 0x0 ;  /* 0x000000000000781c */ /* 0x000fe20003f0f070 */
[----:B------:R-:W-:Y:S01]  /*0e40*/  ULDC UR6, c[0x0][0x74c] ;  /* 0x0001d30000067ab9 */ /* 0x000fe20000000800 */
[----:B------:R-:W-:Y:S01]  /*0e50*/  UIADD3 UR4, UR42, 0x3f, URZ ;  /* 0x0000003f2a047890 */ /* 0x000fe2000fffe03f */
[----:B------:R-:W-:Y:S01]  /*0e60*/  CS2R R86, SRZ ;  /* 0x0000000000567805 */ /* 0x000fe2000001ff00 */
[----:B------:R-:W-:Y:S01]  /*0e70*/  ULEA UR5, UR36, UR5, 0x7 ;  /* 0x0000000524057291 */ /* 0x000fe2000f8e383f */
[----:B------:R-:W-:Y:S02]  /*0e80*/  CS2R R84, SRZ ;  /* 0x0000000000547805 */ /* 0x000fe4000001ff00 */
[----:B------:R-:W-:Y:S02]  /*0e90*/  CS2R R82, SRZ ;  /* 0x0000000000527805 */ /* 0x000fe4000001ff00 */
[----:B------:R-:W-:Y:S01]  /*0ea0*/  CS2R R80, SRZ ;  /* 0x0000000000507805 */ /* 0x000fe2000001ff00 */
[----:B------:R-:W-:Y:S01]  /*0eb0*/  UIADD3 UR5, UR5, -UR6, URZ ;  /* 0x8000000605057290 */ /* 0x000fe2000fffe03f */
[----:B------:R-:W-:-:S02]  /*0ec0*/  CS2R R78, SRZ ;  /* 0x00000000004e7805 */ /* 0x000fc4000001ff00 */
[----:B------:R-:W-:Y:S02]  /*0ed0*/  CS2R R76, SRZ ;  /* 0x00000000004c7805 */ /* 0x000fe4000001ff00 */
[----:B------:R-:W-:Y:S01]  /*0ee0*/  CS2R R74, SRZ ;  /* 0x00000000004a7805 */ /* 0x000fe2000001ff00 */
[----:B------:R-:W-:Y:S01]  /*0ef0*/  USHF.R.S32.HI UR6, URZ, 0x1f, UR5 ;  /* 0x0000001f3f067899 */ /* 0x000fe20008011405 */
[----:B------:R-:W-:Y:S02]  /*0f00*/  CS2R R72, SRZ ;  /* 0x0000000000487805 */ /* 0x000fe4000001ff00 */
        /* <DEDUP_REMOVED lines=24> */
[----:B------:R-:W-:Y:S01]  /*1090*/  PLOP3.LUT P1, PT, PT, PT, UP0, 0x80, 0x0 ;  /* 0x000000000000781c */ /* 0x000fe20003f2f008 */
[----:B------:R-:W-:Y:S01]  /*10a0*/  IMAD.MOV.U32 R12, RZ, RZ, RZ ;  /* 0x000000ffff0c7224 */ /* 0x000fe200078e00ff */
[----:B------:R-:W-:Y:S02]  /*10b0*/  CS2R R10, SRZ ;  /* 0x00000000000a7805 */ /* 0x000fe4000001ff00 */
[----:B------:R-:W-:Y:S02]  /*10c0*/  CS2R R36, SRZ ;  /* 0x0000000000247805 */ /* 0x000fe4000001ff00 */
[----:B------:R-:W-:Y:S02]  /*10d0*/  CS2R R8, SRZ ;  /* 0x0000000000087805 */ /* 0x000fe4000001ff00 */
[----:B------:R-:W-:-:S02]  /*10e0*/  CS2R R32, SRZ ;  /* 0x0000000000207805 */ /* 0x000fc4000001ff00 */
[----:B------:R-:W-:Y:S01]  /*10f0*/  CS2R R6, SRZ ;  /* 0x0000000000067805 */ /* 0x000fe2000001ff00 */
[----:B------:R-:W-:Y:S01]  /*1100*/  IMAD.MOV.U32 R29, RZ, RZ, RZ ;  /* 0x000000ffff1d7224 */ /* 0x000fe200078e00ff */
[----:B------:R-:W-:Y:S01]  /*1110*/  CS2R R4, SRZ ;  /* 0x0000000000047805 */ /* 0x000fe2000001ff00 */
[----:B------:R-:W-:Y:S01]  /*1120*/  IMAD.MOV.U32 R2, RZ, RZ, RZ ;  /* 0x000000ffff027224 */ /* 0x000fe200078e00ff */
[----:B------:R-:W-:Y:S01]  /*1130*/  CS2R R150, SRZ ;  /* 0x0000000000967805 */ /* 0x000fe2000001ff00 */
[----:B------:R-:W-:Y:S01]  /*1140*/  IMAD.MOV.U32 R25, RZ, RZ, RZ ;  /* 0x000000ffff197224 */ /* 0x000fe200078e00ff */
        /* <DEDUP_REMOVED lines=52> */
.L_x_2975:
        /* <DEDUP_REMOVED lines=15> */
.L_x_2974:
        /* <DEDUP_REMOVED lines=22> */
.L_x_2977:
        /* <DEDUP_REMOVED lines=15> */
.L_x_2976:
        /* <DEDUP_REMOVED lines=8> */
.L_x_3122:
        /* <DEDUP_REMOVED lines=15> */
.L_x_2979:
[----:B------:R-:W-:Y:S01]  /*1940*/  SHF.R.S32.HI R8, RZ, 0x4, R3 ;  /* 0x00000004ff087819 */ /* 0x000fe20000011403 */
[----:B------:R-:W-:Y:S01]  /*1950*/  UIMAD UR4, UR36, -0x80, UR41 ;  /* 0xffffff80240478a4 */ /* 0x000fe2000f8e0229 */
[----:B------:R-:W-:Y:S01]  /*1960*/  SHF.R.S32.HI R0, RZ, 0x1f, R5 ;  /* 0x0000001fff007819 */ /* 0x000fe20000011405 */
[----:B------:R-:W-:Y:S01]  /*1970*/  IMAD.U32 R231, RZ, RZ, UR38 ;  /* 0x00000026ffe77e24 */ /* 0x000fe2000f8e00ff */
[----:B---3--:R-:W-:Y:S02]  /*1980*/  LOP3.LUT R9, R7, 0x8, R2, 0xf8, !PT ;  /* 0x0000000807097812 */ /* 0x008fe400078ef802 */
[----:B------:R-:W-:Y:S02]  /*1990*/  CS2R R86, SRZ ;  /* 0x0000000000567805 */ /* 0x000fe4000001ff00 */
[----:B------:R-:W-:Y:S01]  /*19a0*/  LEA.HI R3, R3, R8, RZ, 0x1 ;  /* 0x0000000803037211 */ /* 0x000fe200078f08ff */
[----:B------:R-:W-:Y:S01]  /*19b0*/  IMAD.U32 R15, RZ, RZ, UR4 ;  /* 0x00000004ff0f7e24 */ /* 0x000fe2000f8e00ff */
[----:B------:R-:W-:-:S02]  /*19c0*/  LEA.HI R2, R0, R5, RZ, 0x2 ;  /* 0x0000000500027211 */ /* 0x000fc400078f10ff */
[----:B------:R-:W-:Y:S02]  /*19d0*/  CS2R R84, SRZ ;  /* 0x0000000000547805 */ /* 0x000fe4000001ff00 */
[----:B------:R-:W-:Y:S02]  /*19e0*/  LEA.HI R0, R0, R5, RZ, 0x5 ;  /* 0x0000000500007211 */ /* 0x000fe400078f28ff */
[----:B------:R-:W-:Y:S02]  /*19f0*/  CS2R R82, SRZ ;  /* 0x0000000000527805 */ /* 0x000fe4000001ff00 */
[----:B------:R-:W-:Y:S02]  /*1a00*/  SHF.R.U32.HI R4, RZ, 0x3, R4 ;  /* 0x00000003ff047819 */ /* 0x000fe40000011604 */
[----:B------:R-:W-:Y:S02]  /*1a10*/  CS2R R80, SRZ ;  /* 0x0000000000507805 */ /* 0x000fe4000001ff00 */
[----:B------:R-:W-:-:S02]  /*1a20*/  LEA.HI R7, R13, R13, RZ, 0x1 ;  /* 0x0000000d0d077211 */ /* 0x000fc400078f08ff */
[----:B------:R-:W-:Y:S02]  /*1a30*/  CS2R R78, SRZ ;  /* 0x00000000004e7805 */ /* 0x000fe4000001ff00 */
[----:B------:R-:W-:Y:S02]  /*1a40*/  LOP3.LUT R11, R3, 0x7ffffe, RZ, 0xc0, !PT ;  /* 0x007ffffe030b7812 */ /* 0x000fe400078ec0ff */
[----:B------:R-:W-:Y:S02]  /*1a50*/  CS2R R76, SRZ ;  /* 0x00000000004c7805 */ /* 0x000fe4000001ff00 */
[--C-:B------:R-:W-:Y:S02]  /*1a60*/  SHF.R.S32.HI R6, RZ, 0x2, R2.reuse ;  /* 0x00000002ff067819 */ /* 0x100fe40000011402 */
[----:B------:R-:W-:Y:S02]  /*1a70*/  CS2R R74, SRZ ;  /* 0x00000000004a7805 */ /* 0x000fe4000001ff00 */
[----:B------:R-:W-:Y:S01]  /*1a80*/  SHF.R.S32.HI R3, RZ, 0x1f, R2 ;  /* 0x0000001fff037819 */ /* 0x000fe20000011402 */
[----:B------:R-:W-:Y:S01]  /*1a90*/  IMAD.IADD R11, R8, 0x1, -R11 ;  /* 0x00000001080b7824 */ /* 0x000fe200078e0a0b */
[----:B------:R-:W-:-:S02]  /*1aa0*/  SHF.R.S32.HI R0, RZ, 0x5, R0 ;  /* 0x00000005ff007819 */ /* 0x000fc40000011400 */
[----:B------:R-:W-:Y:S02]  /*1ab0*/  CS2R R72, SRZ ;  /* 0x0000000000487805 */ /* 0x000fe4000001ff00 */
[----:B------:R-:W-:Y:S02]  /*1ac0*/  LOP3.LUT R229, R9, R4, RZ, 0x3c, !PT ;  /* 0x0000000409e57212 */ /* 0x000fe400078e3cff */
[----:B------:R-:W-:Y:S02]  /*1ad0*/  CS2R R70, SRZ ;  /* 0x0000000000467805 */ /* 0x000fe4000001ff00 */
[----:B------:R-:W-:Y:S01]  /*1ae0*/  LOP3.LUT R4, R7, 0xfffffffe, RZ, 0xc0, !PT ;  /* 0xfffffffe07047812 */ /* 0x000fe200078ec0ff */
[----:B------:R-:W-:Y:S01]  /*1af0*/  IMAD R9, R0, -0x10, R15 ;  /* 0xfffffff000097824 */ /* 0x000fe200078e020f */
[----:B------:R-:W-:Y:S02]  /*1b00*/  LEA.HI R3, R3, R6, RZ, 0x3 ;  /* 0x0000000603037211 */ /* 0x000fe400078f18ff */
[----:B------:R-:W-:-:S02]  /*1b10*/  CS2R R68, SRZ ;  /* 0x0000000000447805 */ /* 0x000fc4000001ff00 */
[----:B--2---:R-:W-:Y:S01]  /*1b20*/  LEA.HI R0, R14, R14, RZ, 0x1 ;  /* 0x0000000e0e007211 */ /* 0x004fe200078f08ff */
[----:B------:R-:W-:Y:S01]  /*1b30*/  IMAD.IADD R8, R13, 0x1, -R4 ;  /* 0x000000010d087824 */ /* 0x000fe200078e0a04 */
[----:B------:R-:W-:Y:S01]  /*1b40*/  LOP3.LUT R7, R3, 0xfffffff8, RZ, 0xc0, !PT ;  /* 0xfffffff803077812 */ /* 0x000fe200078ec0ff */
[----:B------:R-:W-:Y:S01]  /*1b50*/  IMAD.SHL.U32 R4, R13, 0x1000, RZ ;  /* 0x000010000d047824 */ /* 0x000fe200078e00ff */
[----:B------:R-:W-:Y:S02]  /*1b60*/  LOP3.LUT R2, R2, 0xfffffffc, RZ, 0xc0, !PT ;  /* 0xfffffffc02027812 */ /* 0x000fe400078ec0ff */
        /* <DEDUP_REMOVED lines=65> */
[----:B------:R-:W-:Y:S02]  /*1f80*/  IMAD R2, R9, 0x4, R228 ;  /* 0x0000000409027824 */ /* 0x000fe400078e02e4 */
[----:B------:R-:W-:-:S07]  /*1f90*/  IMAD.SHL.U32 R227, R227, 0x2, RZ ;  /* 0x00000002e3e37824 */ /* 0x000fce00078e00ff */
.L_x_2991:
[----:B------:R-:W-:-:S13]  /*1fa0*/  ISETP.NE.AND P0, PT, R231, 0x3, PT ;  /* 0x00000003e700780c */ /* 0x000fda0003f05270 */
[----:B------:R-:W-:Y:S05]  /*1fb0*/  @!P0 BRA `(.L_x_2981) ;  /* 0x0000000000048947 */ /* 0x000fea0003800000 */
[----:B------:R-:W-:Y:S01]  /*1fc0*/  BPT.TRAP 0x1 ;  /* 0x000000040000795c */ /* 0x000fe20000300000 */
.L_x_2981:
[----:B------:R-:W-:Y:S01]  /*1fd0*/  IMAD R0, R3, 0x8, R228 ;  /* 0x0000000803007824 */ /* 0x000fe200078e02e4 */
[----:B------:R-:W-:-:S04]  /*1fe0*/  SHF.L.U32 R9, R4, 0x1f, RZ ;  /* 0x0000001f04097819 */ /* 0x000fc800000006ff */
[----:B------:R2:W3:Y:S01]  /*1ff0*/  SYNCS.PHASECHK.TRANS64.TRYWAIT P1, [R0+URZ+0x30810], R9 ;  /* 0x03081009000075a7 */ /* 0x0004e2000802017f */
[----:B------:R-:W-:Y:S05]  /*2000*/  @!P0 BRA `(.L_x_2982) ;  /* 0x0000000000048947 */ /* 0x000fea0003800000 */
[----:B------:R-:W-:Y:S01]  /*2010*/  BPT.TRAP 0x1 ;  /* 0x000000040000795c */ /* 0x000fe20000300000 */
.L_x_2982:
[----:B---3--:R-:W-:Y:S05]  /*2020*/  @P1 BRA `(.L_x_2983) ;  /* 0x0000000000081947 */ /* 0x008fea0003800000 */
[----:B------:R-:W3:Y:S02]  /*2030*/  SYNCS.PHASECHK.TRANS64.TRYWAIT P1, [R0+URZ+0x30810], R9 ;  /* 0x03081009000075a7 */ /* 0x000ee4000802017f */
[----:B---3--:R-:W-:Y:S05]  /*2040*/  @!P1 BRA `(.L_x_2984) ;  /* 0x0000009c00489947 */ /* 0x008fea0003800000 */
.L_x_2983:
        /* <DEDUP_REMOVED lines=81> */
.L_x_2985:
[----:B------:R1:W1:Y:S01]  /*2560*/  SYNCS.PHASECHK.TRANS64.TRYWAIT P1, [R0+URZ+0x30830], R9 ;  /* 0x03083009000075a7 */ /* 0x000262000802017f */
[----:B------:R-:W-:Y:S05]  /*2570*/  @!P0 BRA `(.L_x_2986) ;  /* 0x0000000000048947 */ /* 0x000fea0003800000 */
[----:B------:R-:W-:Y:S01]  /*2580*/  BPT.TRAP 0x1 ;  /* 0x000000040000795c */ /* 0x000fe20000300000 */
.L_x_2986:
[----:B------:R-:W-:-:S05]  /*2590*/  VIADD R6, R228, 0x20000 ;  /* 0x00020000e4067836 */ /* 0x000fca0000000000 */
[----:B------:R-:W-:-:S04]  /*25a0*/  SHF.R.U32.HI R6, RZ, 0x4, R6 ;  /* 0x00000004ff067819 */ /* 0x000fc80000011606 */
[----:B------:R-:W-:-:S04]  /*25b0*/  LOP3.LUT R225, R6, 0x3fff, RZ, 0xc0, !PT ;  /* 0x00003fff06e17812 */ /* 0x000fc800078ec0ff */
[----:B------:R-:W-:Y:S01]  /*25c0*/  LOP3.LUT R6, R225, 0x10000, RZ, 0xfc, !PT ;  /* 0x00010000e1067812 */ /* 0x000fe200078efcff */
[----:B-1----:R-:W-:Y:S06]  /*25d0*/  @P1 BRA `(.L_x_2987) ;  /* 0x0000000000081947 */ /* 0x002fec0003800000 */
[----:B------:R-:W1:Y:S02]  /*25e0*/  SYNCS.PHASECHK.TRANS64.TRYWAIT P1, [R0+URZ+0x30830], R9 ;  /* 0x03083009000075a7 */ /* 0x000e64000802017f */
[----:B-1----:R-:W-:Y:S05]  /*25f0*/  @!P1 BRA `(.L_x_2988) ;  /* 0x0000009400f09947 */ /* 0x002fea0003800000 */
.L_x_2987:
        /* <DEDUP_REMOVED lines=312> */
[----:B------:R-:W-:Y:S01]  /*3980*/  R2UR UR7, R7 ;  /* 0x00000000070772ca */ /* 0x000fe200000e0000 */
[----:B------:R-:W-:Y:S01]  /*3990*/  UIADD3 UR6, UR6, 0x180, URZ ;  /* 0x0000018006067890 */ /* 0x000fe2000fffe03f */
[----:B------:R-:W-:-:S04]  /*39a0*/  LOP3.LUT R6, R6, 0x3fff, RZ, 0xc0, !PT ;  /* 0x00003fff06067812 */ /* 0x000fc800078ec0ff */
[----:B------:R-:W-:-:S05]  /*39b0*/  LOP3.LUT R6, R6, 0x10000, RZ, 0xfc, !PT ;  /* 0x0001000006067812 */ /* 0x000fca00078efcff */
[----:B------:R-:W-:Y:S02]  /*39c0*/  IMAD R6, R3, 0x400, R6 ;  /* 0x0000040003067824 */ /* 0x000fe400078e0206 */
[----:B------:R-:W-:-:S03]  /*39d0*/  USHF.R.U32.HI UR7, URZ, 0x4, UR7 ;  /* 0x000000043f077899 */ /* 0x000fc60008011607 */
[----:B------:R-:W-:Y:S01]  /*39e0*/  R2UR UR5, R6 ;  /* 0x00000000060572ca */ /* 0x000fe200000e0000 */
[----:B------:R-:W-:-:S03]  /*39f0*/  ULOP3.LUT UR12, UR7, 0x3fff, URZ, 0xc0, !UPT ;  /* 0x00003fff070c7892 */ /* 0x000fc6000f8ec03f */
[----:B------:R-:W-:Y:S01]  /*3a00*/  UMOV UR7, 0x40000040 ;  /* 0x4000004000077882 */ /* 0x000fe20000000000 */
        /* <DEDUP_REMOVED lines=84> */
.L_x_2989:
        /* <DEDUP_REMOVED lines=49> */
.L_x_2990:
        /* <DEDUP_REMOVED lines=78> */
.L_x_2973:
        /* <DEDUP_REMOVED lines=8> */
[----:B------:R-:W-:Y:S01]  /*47c0*/  F2FP.BF16.F32.PACK_AB R90, R93, R92 ;  /* 0x0000005c5d5a723e */ /* 0x000fe200000010ff */
[----:B------:R-:W-:Y:S01]  /*47d0*/  ULDC.64 UR8, c[0x0][0x878] ;  /* 0x00021e0000087ab9 */ /* 0x000fe20000000a00 */
[----:B------:R-:W-:Y:S01]  /*47e0*/  F2FP.BF16.F32.PACK_AB R91, R95, R94 ;  /* 0x0000005e5f5b723e */ /* 0x000fe200000010ff */
[----:B------:R-:W-:Y:S01]  /*47f0*/  UISETP.NE.U32.AND UP1, UPT, UR8, URZ, UPT ;  /* 0x0000003f0800728c */ /* 0x000fe2000bf25070 */
[----:B------:R-:W-:Y:S02]  /*4800*/  F2FP.BF16.F32.PACK_AB R97, R99, R98 ;  /* 0x000000626361723e */ /* 0x000fe400000010ff */
[----:B------:R-:W-:Y:S01]  /*4810*/  F2FP.BF16.F32.PACK_AB R104, R105, R104 ;  /* 0x000000686968723e */ /* 0x000fe200000010ff */
[----:B------:R-:W-:Y:S01]  /*4820*/  UISETP.NE.AND.EX UP1, UPT, UR9, URZ, UPT, UP1 ;  /* 0x0000003f0900728c */ /* 0x000fe2000bf25310 */
[----:B------:R-:W-:-:S02]  /*4830*/  F2FP.BF16.F32.PACK_AB R98, R101, R100 ;  /* 0x000000646562723e */ /* 0x000fc400000010ff */
        /* <DEDUP_REMOVED lines=94> */
[----:B-1----:R-:W-:Y:S01]  /*4e20*/  IMAD.U32 R4, RZ, RZ, UR4 ;  /* 0x00000004ff047e24 */ /* 0x002fe2000f8e00ff */
[----:B------:R-:W-:Y:S01]  /*4e30*/  F2FP.BF16.F32.PACK_AB R65, R67, R66 ;  /* 0x000000424341723e */ /* 0x000fe200000010ff */
[----:B------:R-:W-:Y:S01]  /*4e40*/  IMAD.U32 R5, RZ, RZ, UR5 ;  /* 0x00000005ff057e24 */ /* 0x000fe2000f8e00ff */
[----:B------:R-:W-:Y:S01]  /*4e50*/  F2FP.BF16.F32.PACK_AB R72, R73, R72 ;  /* 0x000000484948723e */ /* 0x000fe200000010ff */
[----:B------:R3:W-:Y:S01]  /*4e60*/  STSM.16.M88.4 [R15+0x4000], R56 ;  /* 0x004000380f007844 */ /* 0x0007e20000000200 */
[----:B------:R-:W-:Y:S01]  /*4e70*/  F2FP.BF16.F32.PACK_AB R66, R69, R68 ;  /* 0x000000444542723e */ /* 0x000fe200000010ff */
[----:B------:R-:W-:Y:S01]  /*4e80*/  @UP1 ULDC.64 UR4, c[0x0][0x878] ;  /* 0x00021e0000041ab9 */ /* 0x000fe20000000a00 */
        /* <DEDUP_REMOVED lines=10> */
[----:B------:R-:W-:-:S03]  /*4f30*/  PLOP3.LUT P0, PT, PT, PT, UP0, 0x80, 0x0 ;  /* 0x000000000000781c */ /* 0x000fc60003f0f008 */
[----:B------:R3:W-:Y:S01]  /*4f40*/  STSM.16.M88.4 [R17+-0x4000], R80 ;  /* 0xffc0005011007844 */ /* 0x0007e20000000200 */
[----:B------:R-:W-:Y:S01]  /*4f50*/  BAR.SYNC.DEFER_BLOCKING 0x1, 0x100 ;  /* 0x0044000000007b1d */ /* 0x000fe20000010000 */
[----:B------:R-:W-:Y:S01]  /*4f60*/  PLOP3.LUT P1, PT, PT, PT, UP1, 0x80, 0x0 ;  /* 0x000000000000781c */ /* 0x000fe20003f2f018 */
[----:B------:R-:W-:-:S06]  /*4f70*/  @UP1 UIMAD.WIDE UR4, UR39, 0x4, UR4 ;  /* 0x00000004270418a5 */ /* 0x000fcc000f8e0204 */
[----:B------:R-:W-:Y:S01]  /*4f80*/  IMAD.U32 R6, RZ, RZ, UR4 ;  /* 0x00000004ff067e24 */ /* 0x000fe2000f8e00ff */
[----:B--2---:R-:W2:Y:S01]  /*4f90*/  @P0 LDG.E R9, desc[UR46][R4.64] ;  /* 0x0000002e04090981 */ /* 0x004ea2000c1e1900 */
[----:B------:R-:W-:-:S05]  /*4fa0*/  IMAD.U32 R7, RZ, RZ, UR5 ;  /* 0x00000005ff077e24 */ /* 0x000fca000f8e00ff */
[----:B------:R-:W4:Y:S01]  /*4fb0*/  @P1 LDG.E R6, desc[UR46][R6.64] ;  /* 0x0000002e06061981 */ /* 0x000f22000c1e1900 */
[----:B------:R-:W-:Y:S01]  /*4fc0*/  LEA.HI R8, R19, R20, RZ, 0x7 ;  /* 0x0000001413087211 */ /* 0x000fe200078f38ff */
[----:B------:R-:W-:Y:S01]  /*4fd0*/  IMAD.SHL.U32 R2, R0, 0x40, RZ ;  /* 0x0000004000027824 */ /* 0x000fe200078e00ff */
[----:B------:R-:W-:Y:S01]  /*4fe0*/  ULDC UR6, c[0x0][0x808] ;  /* 0x0002020000067ab9 */ /* 0x000fe20000000800 */
[----:B------:R-:W-:Y:S01]  /*4ff0*/  IMAD.SHL.U32 R14, R14, 0x8, RZ ;  /* 0x000000080e0e7824 */ /* 0x000fe200078e00ff */
[----:B------:R-:W-:Y:S01]  /*5000*/  UMOV UR4, URZ ;  /* 0x0000003f00047c82 */ /* 0x000fe20008000000 */
[----:B------:R-:W-:Y:S01]  /*5010*/  IMAD.SHL.U32 R8, R8, 0x4, RZ ;  /* 0x0000000408087824 */ /* 0x000fe200078e00ff */
[----:B------:R-:W-:-:S04]  /*5020*/  UMOV UR5, URZ ;  /* 0x0000003f00057c82 */ /* 0x000fc80008000000 */
[----:B------:R-:W-:-:S05]  /*5030*/  LOP3.LUT R8, R8, 0x7ffffe00, RZ, 0xc0, !PT ;  /* 0x7ffffe0008087812 */ /* 0x000fca00078ec0ff */
[----:B------:R-:W-:Y:S01]  /*5040*/  IMAD R8, R13, 0x2000, R8 ;  /* 0x000020000d087824 */ /* 0x000fe200078e0208 */
[----:B--2---:R-:W-:Y:S02]  /*5050*/  @P0 R2UR UR8, R9 ;  /* 0x00000000090802ca */ /* 0x004fe400000e0000 */
[----:B------:R-:W-:-:S04]  /*5060*/  LOP3.LUT R9, R2, 0x1c0, RZ, 0xc0, !PT ;  /* 0x000001c002097812 */ /* 0x000fc800078ec0ff */
[----:B------:R-:W-:Y:S02]  /*5070*/  LOP3.LUT R14, R9, 0x38, R14, 0xf8, !PT ;  /* 0x00000038090e7812 */ /* 0x000fe400078ef80e */
[----:B------:R-:W-:Y:S02]  /*5080*/  SHF.R.U32.HI R9, RZ, 0x3, R9 ;  /* 0x00000003ff097819 */ /* 0x000fe40000011609 */
[----:B----4-:R-:W-:Y:S02]  /*5090*/  @P1 R2UR UR6, R6 ;  /* 0x00000000060612ca */ /* 0x010fe400000e0000 */
[----:B------:R-:W-:Y:S01]  /*50a0*/  LOP3.LUT R9, R14, R9, RZ, 0x3c, !PT ;  /* 0x000000090e097212 */ /* 0x000fe200078e3cff */
[----:B------:R-:W-:Y:S02]  /*50b0*/  @UP0 USHF.R.S32.HI UR9, URZ, 0x1f, UR8 ;  /* 0x0000001f3f090899 */ /* 0x000fe40008011408 */
[----:B------:R-:W-:Y:S02]  /*50c0*/  @UP0 UMOV UR4, UR8 ;  /* 0x0000000800040c82 */ /* 0x000fe40008000000 */
[----:B------:R-:W-:-:S03]  /*50d0*/  IMAD.IADD R8, R8, 0x1, R9 ;  /* 0x0000000108087824 */ /* 0x000fc600078e0209 */
[----:B------:R-:W-:Y:S01]  /*50e0*/  @UP0 UMOV UR5, UR9 ;  /* 0x0000000900050c82 */ /* 0x000fe20008000000 */
[----:B---3--:R-:W-:Y:S05]  /*50f0*/  @P1 BRA `(.L_x_2993) ;  /* 0x0000000000181947 */ /* 0x008fea0003800000 */
[----:B------:R-:W-:Y:S05]  /*5100*/  @!P0 BRA `(.L_x_2993) ;  /* 0x0000000000148947 */ /* 0x000fea0003800000 */
[----:B------:R-:W2:Y:S04]  /*5110*/  LDG.E R6, desc[UR46][R4.64] ;  /* 0x0000002e04067981 */ /* 0x000ea8000c1e1900 */
[----:B------:R-:W3:Y:S01]  /*5120*/  LDG.E R2, desc[UR46][R4.64+0x4] ;  /* 0x0000042e04027981 */ /* 0x000ee2000c1e1900 */
[----:B--2---:R-:W-:Y:S02]  /*5130*/  R2UR UR8, R6 ;  /* 0x00000000060872ca */ /* 0x004fe400000e0000 */
[----:B---3--:R-:W-:-:S13]  /*5140*/  R2UR UR6, R2 ;  /* 0x00000000020672ca */ /* 0x008fda00000e0000 */
[----:B------:R-:W-:-:S12]  /*5150*/  UIADD3 UR6, -UR8, UR6, URZ ;  /* 0x0000000608067290 */ /* 0x000fd8000fffe13f */
.L_x_2993:
[----:B------:R-:W-:Y:S01]  /*5160*/  LEA R46, R8, UR7, 0x1 ;  /* 0x00000007082e7c11 */ /* 0x000fe2000f8e08ff */
[----:B------:R-:W-:Y:S01]  /*5170*/  UIMAD UR6, UR36, -0x80, UR6 ;  /* 0xffffff80240678a4 */ /* 0x000fe2000f8e0206 */
[----:B------:R-:W-:Y:S01]  /*5180*/  IMAD.SHL.U32 R36, R3, 0x8, RZ ;  /* 0x0000000803247824 */ /* 0x000fe200078e00ff */
[----:B------:R-:W-:Y:S01]  /*5190*/  ULDC.64 UR10, c[0x0][0x850] ;  /* 0x00021400000a7ab9 */ /* 0x000fe20000000a00 */
[C---:B------:R-:W-:Y:S01]  /*51a0*/  VIADD R32, R0.reuse, 0x20 ;  /* 0x0000002000207836 */ /* 0x040fe20000000000 */
[----:B------:R-:W-:Y:S01]  /*51b0*/  UISETP.LT.AND UP1, UPT, UR6, 0x80, UPT ;  /* 0x000000800600788c */ /* 0x000fe2000bf21270 */
[----:B------:R1:W2:Y:S01]  /*51c0*/  LDS.128 R28, [R46+0x8800] ;  /* 0x008800002e1c7984 */ /* 0x0002a20000000c00 */
[C---:B------:R-:W-:Y:S01]  /*51d0*/  VIADD R2, R0.reuse, 0x10 ;  /* 0x0000001000027836 */ /* 0x040fe20000000000 */
[----:B------:R-:W-:Y:S01]  /*51e0*/  UIMAD UR7, UR40, UR10, URZ ;  /* 0x0000000a280772a4 */ /* 0x000fe2000f8e023f */
[--C-:B------:R-:W-:Y:S01]  /*51f0*/  SHF.R.S32.HI R37, RZ, 0x1f, R36.reuse ;  /* 0x0000001fff257819 */ /* 0x100fe20000011424 */
[----:B------:R1:W3:Y:S01]  /*5200*/  LDS.128 R24, [R46+0x1000] ;  /* 0x001000002e187984 */ /* 0x0002e20000000c00 */
[----:B------:R-:W-:Y:S01]  /*5210*/  USEL UR8, UR6, 0x80, UP1 ;  /* 0x0000008006087887 */ /* 0x000fe20008800000 */
[----:B------:R-:W-:Y:S01]  /*5220*/  IMAD.U32 R3, RZ, RZ, UR10 ;  /* 0x0000000aff037e24 */ /* 0x000fe2000f8e00ff */
[----:B------:R-:W-:Y:S01]  /*5230*/  UIMAD UR7, UR37, UR11, UR7 ;  /* 0x0000000b250772a4 */ /* 0x000fe2000f8e0207 */
[----:B------:R1:W4:Y:S01]  /*5240*/  LDS.128 R20, [R46+0x1800] ;  /* 0x001800002e147984 */ /* 0x0003220000000c00 */
[----:B------:R-:W-:Y:S01]  /*5250*/  VIADD R33, R0, 0x30 ;  /* 0x0000003000217836 */ /* 0x000fe20000000000 */
[----:B------:R-:W-:Y:S01]  /*5260*/  USHF.R.S32.HI UR6, URZ, 0x1f, UR39 ;  /* 0x0000001f3f067899 */ /* 0x000fe20008011427 */
[----:B------:R-:W-:Y:S01]  /*5270*/  ISETP.GE.AND P0, PT, R32, UR8, PT ;  /* 0x0000000820007c0c */ /* 0x000fe2000bf06270 */
[----:B------:R1:W1:Y:S01]  /*5280*/  LDS.128 R16, [R46+0x2000] ;  /* 0x002000002e107984 */ /* 0x0002620000000c00 */
[----:B------:R-:W-:Y:S01]  /*5290*/  VIADD R32, R0, 0x40 ;  /* 0x0000004000207836 */ /* 0x000fe20000000000 */
[----:B------:R-:W-:Y:S01]  /*52a0*/  ISETP.GE.AND P6, PT, R2, UR8, PT ;  /* 0x0000000802007c0c */ /* 0x000fe2000bfc6270 */
[----:B------:R-:W-:Y:S01]  /*52b0*/  IMAD.WIDE.U32 R2, R3, UR37, R36 ;  /* 0x0000002503027c25 */ /* 0x000fe2000f8e0024 */
[----:B------:R1:W1:Y:S01]  /*52c0*/  LDS.128 R12, [R46+0x2800] ;  /* 0x002800002e0c7984 */ /* 0x0002620000000c00 */
[----:B------:R-:W-:Y:S01]  /*52d0*/  ISETP.GE.AND P5, PT, R33, UR8, PT ;  /* 0x0000000821007c0c */ /* 0x000fe2000bfa6270 */
[----:B------:R-:W-:Y:S01]  /*52e0*/  ULDC.64 UR10, c[0x0][0x858] ;  /* 0x00021600000a7ab9 */ /* 0x000fe20000000a00 */
[----:B------:R-:W-:Y:S01]  /*52f0*/  ISETP.GE.AND P1, PT, R32, UR8, PT ;  /* 0x0000000820007c0c */ /* 0x000fe2000bf26270 */
[----:B------:R1:W1:Y:S01]  /*5300*/  LDS.128 R8, [R46+0x3000] ;  /* 0x003000002e087984 */ /* 0x0002620000000c00 */
[----:B------:R-:W-:Y:S01]  /*5310*/  IMAD.MOV.U32 R32, RZ, RZ, R2 ;  /* 0x000000ffff207224 */ /* 0x000fe200078e0002 */
[C---:B------:R-:W-:Y:S01]  /*5320*/  ISETP.GE.AND P2, PT, R0.reuse, UR8, PT ;  /* 0x0000000800007c0c */ /* 0x040fe2000bf46270 */
[----:B------:R-:W-:Y:S01]  /*5330*/  VIADD R33, R3, UR7 ;  /* 0x0000000703217c36 */ /* 0x000fe20008000000 */
[----:B------:R1:W1:Y:S01]  /*5340*/  LDS.128 R4, [R46+0x3800] ;  /* 0x003800002e047984 */ /* 0x0002620000000c00 */
[----:B------:R-:W-:Y:S01]  /*5350*/  IADD3 R2, P3, R0, UR4, RZ ;  /* 0x0000000400027c10 */ /* 0x000fe2000ff7e0ff */
[----:B------:R-:W-:Y:S01]  /*5360*/  USEL UR7, UR6, URZ, !UP0 ;  /* 0x0000003f06077287 */ /* 0x000fe2000c000000 */
[----:B------:R-:W-:Y:S01]  /*5370*/  IMAD.U32 R45, RZ, RZ, UR10 ;  /* 0x0000000aff2d7e24 */ /* 0x000fe2000f8e00ff */
[----:B------:R-:W-:Y:S01]  /*5380*/  ULDC UR4, c[0x0][0x83c] ;  /* 0x00020f0000047ab9 */ /* 0x000fe20000000800 */
[----:B------:R-:W-:Y:S01]  /*5390*/  USEL UR39, UR39, URZ, !UP0 ;  /* 0x0000003f27277287 */ /* 0x000fe2000c000000 */
[----:B------:R-:W-:Y:S01]  /*53a0*/  ISETP.GE.OR P4, PT, R36, UR4, P2 ;  /* 0x0000000424007c0c */ /* 0x000fe20009786670 */
[----:B------:R-:W-:Y:S01]  /*53b0*/  UIMAD UR6, UR7, UR10, URZ ;  /* 0x0000000a070672a4 */ /* 0x000fe2000f8e023f */
[----:B------:R-:W-:Y:S01]  /*53c0*/  LEA.HI.X.SX32 R3, R0, UR5, 0x1, P3 ;  /* 0x0000000500037c11 */ /* 0x000fe200098f0eff */
[----:B------:R-:W-:Y:S01]  /*53d0*/  IMAD.U32 R35, RZ, RZ, UR36 ;  /* 0x00000024ff237e24 */ /* 0x000fe2000f8e00ff */
[----:B------:R-:W-:Y:S01]  /*53e0*/  BSSY B0, `(.L_x_2994) ;  /* 0x0000014000007945 */ /* 0x000fe20003800000 */
[----:B------:R-:W-:-:S02]  /*53f0*/  UIMAD UR6, UR39, UR11, UR6 ;  /* 0x0000000b270672a4 */ /* 0x000fc4000f8e0206 */
[----:B------:R-:W-:Y:S01]  /*5400*/  IMAD.WIDE.U32 R44, R45, UR39, R32 ;  /* 0x000000272d2c7c25 */ /* 0x000fe2000f8e0020 */
[----:B------:R-:W-:Y:S02]  /*5410*/  P2R R47, PR, RZ, 0x40 ;  /* 0x00000040ff2f7803 */ /* 0x000fe40000000000 */
[----:B------:R-:W-:Y:S01]  /*5420*/  P2R R48, PR, RZ, 0x20 ;  /* 0x00000020ff307803 */ /* 0x000fe20000000000 */
[----:B------:R-:W-:Y:S01]  /*5430*/  IMAD.WIDE R2, R35, 0x80, R2 ;  /* 0x0000008023027825 */ /* 0x000fe200078e0202 */
[----:B------:R-:W-:-:S03]  /*5440*/  ISETP.GE.OR P3, PT, R36, UR4, P6 ;  /* 0x0000000424007c0c */ /* 0x000fc6000b766670 */
[----:B------:R-:W-:Y:S01]  /*5450*/  VIADD R41, R45, UR6 ;  /* 0x000000062d297c36 */ /* 0x000fe20008000000 */
[----:B--23--:R-:W-:Y:S09]  /*5460*/  @P4 BRA `(.L_x_2995) ;  /* 0x00000000002c4947 */ /* 0x00cff20003800000 */
        /* <DEDUP_REMOVED lines=11> */
.L_x_2995:
[----:B------:R-:W-:Y:S05]  /*5520*/  BSYNC B0 ;  /* 0x0000000000007941 */ /* 0x000fea0003800000 */
.L_x_2994:
        /* <DEDUP_REMOVED lines=15> */
.L_x_2997:
[----:B------:R-:W-:Y:S05]  /*5620*/  BSYNC B0 ;  /* 0x0000000000007941 */ /* 0x000fea0003800000 */
.L_x_2996:
        /* <DEDUP_REMOVED lines=18> */
.L_x_2999:
[----:B------:R-:W-:Y:S05]  /*5750*/  BSYNC B0 ;  /* 0x0000000000007941 */ /* 0x000fea0003800000 */
.L_x_2998:
[----:B-1-3--:R1:W3:Y:S01]  /*5760*/  LDS.128 R28, [R46+0x9800] ;  /* 0x009800002e1c7984 */ /* 0x00a2e20000000c00 */
[----:B------:R-:W-:Y:S01]  /*5770*/  BSSY B0, `(.L_x_3000) ;  /* 0x0000010000007945 */ /* 0x000fe20003800000 */
[----:B------:R-:W-:-:S03]  /*5780*/  VIADD R38, R0, 0x50 ;  /* 0x0000005000267836 */ /* 0x000fc60000000000 */
        /* <DEDUP_REMOVED lines=14> */
.L_x_3001:
[----:B------:R-:W-:Y:S05]  /*5870*/  BSYNC B0 ;  /* 0x0000000000007941 */ /* 0x000fea0003800000 */
.L_x_3000:
[----:B--23--:R2:W3:Y:S01]  /*5880*/  LDS.128 R28, [R46+0xa000] ;  /* 0x00a000002e1c7984 */ /* 0x00c4e20000000c00 */
[----:B------:R-:W-:Y:S01]  /*5890*/  ISETP.GE.OR P4, PT, R36, UR4, P1 ;  /* 0x0000000424007c0c */ /* 0x000fe20008f86670 */
[----:B------:R-:W-:Y:S01]  /*58a0*/  BSSY B0, `(.L_x_3002) ;  /* 0x0000010000007945 */ /* 0x000fe20003800000 */
[----:B------:R-:W-:-:S11]  /*58b0*/  ISETP.GE.AND P3, PT, R38, UR8, PT ;  /* 0x0000000826007c0c */ /* 0x000fd6000bf66270 */
        /* <DEDUP_REMOVED lines=14> */
.L_x_3003:
[----:B------:R-:W-:Y:S05]  /*59a0*/  BSYNC B0 ;  /* 0x0000000000007941 */ /* 0x000fea0003800000 */
.L_x_3002:
        /* <DEDUP_REMOVED lines=18> */
.L_x_3005:
[----:B------:R-:W-:Y:S05]  /*5ad0*/  BSYNC B0 ;  /* 0x0000000000007941 */ /* 0x000fea0003800000 */
.L_x_3004:
[----:B--23--:R2:W3:Y:S01]  /*5ae0*/  LDS.128 R28, [R46+0xb000] ;  /* 0x00b000002e1c7984 */ /* 0x00c4e20000000c00 */
[----:B------:R-:W-:Y:S01]  /*5af0*/  ISETP.GE.AND P4, PT, R38, UR8, PT ;  /* 0x0000000826007c0c */ /* 0x000fe2000bf86270 */
[----:B------:R-:W-:Y:S01]  /*5b00*/  BSSY B0, `(.L_x_3006) ;  /* 0x0000011000007945 */ /* 0x000fe20003800000 */
[----:B------:R-:W-:Y:S02]  /*5b10*/  VIADD R0, R0, 0x70 ;  /* 0x0000007000007836 */ /* 0x000fe40000000000 */
        /* <DEDUP_REMOVED lines=15> */
.L_x_3007:
[----:B------:R-:W-:Y:S05]  /*5c10*/  BSYNC B0 ;  /* 0x0000000000007941 */ /* 0x000fea0003800000 */
.L_x_3006:
[----:B--23--:R2:W3:Y:S01]  /*5c20*/  LDS.128 R28, [R46+0xb800] ;  /* 0x00b800002e1c7984 */ /* 0x00c4e20000000c00 */
[----:B------:R-:W-:Y:S01]  /*5c30*/  ISETP.GE.AND P5, PT, R0, UR8, PT ;  /* 0x0000000800007c0c */ /* 0x000fe2000bfa6270 */
[----:B------:R-:W-:Y:S03]  /*5c40*/  BSSY B0, `(.L_x_3008) ;  /* 0x0000010000007945 */ /* 0x000fe60003800000 */
        /* <DEDUP_REMOVED lines=15> */
.L_x_3009:
[----:B------:R-:W-:Y:S05]  /*5d40*/  BSYNC B0 ;  /* 0x0000000000007941 */ /* 0x000fea0003800000 */
.L_x_3008:
[----:B------:R-:W-:Y:S01]  /*5d50*/  ULDC.64 UR4, c[0x0][0x820] ;  /* 0x0002080000047ab9 */ /* 0x000fe20000000a00 */
[----:B------:R-:W-:Y:S01]  /*5d60*/  ULDC.64 UR8, c[0x0][0x828] ;  /* 0x00020a0000087ab9 */ /* 0x000fe20000000a00 */
[----:B------:R-:W-:Y:S02]  /*5d70*/  UIMAD UR40, UR40, UR4, URZ ;  /* 0x00000004282872a4 */ /* 0x000fe4000f8e023f */
[----:B--23--:R-:W-:Y:S01]  /*5d80*/  IMAD.U32 R29, RZ, RZ, UR4 ;  /* 0x00000004ff1d7e24 */ /* 0x00cfe2000f8e00ff */
[----:B------:R-:W-:Y:S01]  /*5d90*/  ULDC UR6, c[0x0][0x80c] ;  /* 0x0002030000067ab9 */ /* 0x000fe20000000800 */
[----:B------:R-:W-:Y:S01]  /*5da0*/  IMAD.U32 R39, RZ, RZ, UR8 ;  /* 0x00000008ff277e24 */ /* 0x000fe2000f8e00ff */
[----:B------:R-:W-:Y:S02]  /*5db0*/  UIMAD UR40, UR37, UR5, UR40 ;  /* 0x00000005252872a4 */ /* 0x000fe4000f8e0228 */
[----:B------:R-:W-:Y:S01]  /*5dc0*/  IMAD.WIDE.U32 R28, R29, UR37, R36 ;  /* 0x000000251d1c7c25 */ /* 0x000fe2000f8e0024 */
[----:B------:R-:W-:Y:S01]  /*5dd0*/  ISETP.GE.OR P2, PT, R36, UR6, P2 ;  /* 0x0000000624007c0c */ /* 0x000fe20009746670 */
[----:B------:R-:W-:Y:S01]  /*5de0*/  UIMAD UR4, UR7, UR8, URZ ;  /* 0x00000008070472a4 */ /* 0x000fe2000f8e023f */
[----:B------:R-:W-:Y:S01]  /*5df0*/  P2R R0, PR, RZ, 0x20 ;  /* 0x00000020ff007803 */ /* 0x000fe20000000000 */
[----:B------:R-:W-:Y:S01]  /*5e00*/  BSSY B0, `(.L_x_3010) ;  /* 0x000001c000007945 */ /* 0x000fe20003800000 */
[----:B------:R-:W-:Y:S01]  /*5e10*/  VIADD R29, R29, UR40 ;  /* 0x000000281d1d7c36 */ /* 0x000fe20008000000 */
[----:B------:R-:W-:Y:S01]  /*5e20*/  ISETP.NE.AND P5, PT, R47, RZ, PT ;  /* 0x000000ff2f00720c */ /* 0x000fe20003fa5270 */
[----:B------:R-:W-:Y:S01]  /*5e30*/  UIMAD UR4, UR39, UR9, UR4 ;  /* 0x00000009270472a4 */ /* 0x000fe2000f8e0204 */
[----:B------:R-:W-:Y:S01]  /*5e40*/  ISETP.NE.AND P6, PT, R48, RZ, PT ;  /* 0x000000ff3000720c */ /* 0x000fe20003fc5270 */
[----:B------:R-:W-:Y:S01]  /*5e50*/  IMAD.WIDE.U32 R38, R39, UR39, R28 ;  /* 0x0000002727267c25 */ /* 0x000fe2000f8e001c */
[C---:B------:R-:W-:Y:S01]  /*5e60*/  ISETP.GE.OR P5, PT, R36.reuse, UR6, P5 ;  /* 0x0000000624007c0c */ /* 0x040fe2000afa6670 */
[----:B------:R2:W3:Y:S01]  /*5e70*/  LDS.128 R28, [R46] ;  /* 0x000000002e1c7984 */ /* 0x0004e20000000c00 */
[----:B------:R-:W-:Y:S01]  /*5e80*/  ISETP.GE.OR P0, PT, R36, UR6, P0 ;  /* 0x0000000624007c0c */ /* 0x000fe20008706670 */
[----:B------:R-:W-:Y:S01]  /*5e90*/  VIADD R35, R39, UR4 ;  /* 0x0000000427237c36 */ /* 0x000fe20008000000 */
[----:B------:R-:W-:-:S02]  /*5ea0*/  P2R R40, PR, RZ, 0x20 ;  /* 0x00000020ff287803 */ /* 0x000fc40000000000 */
[----:B------:R-:W-:Y:S02]  /*5eb0*/  ISETP.NE.AND P5, PT, R0, RZ, PT ;  /* 0x000000ff0000720c */ /* 0x000fe40003fa5270 */
[C---:B------:R-:W-:Y:S02]  /*5ec0*/  ISETP.GE.OR P6, PT, R36.reuse, UR6, P6 ;  /* 0x0000000624007c0c */ /* 0x040fe4000b7c6670 */
[C---:B------:R-:W-:Y:S02]  /*5ed0*/  ISETP.GE.OR P1, PT, R36.reuse, UR6, P1 ;  /* 0x0000000624007c0c */ /* 0x040fe40008f26670 */
[C---:B------:R-:W-:Y:S02]  /*5ee0*/  ISETP.GE.OR P3, PT, R36.reuse, UR6, P3 ;  /* 0x0000000624007c0c */ /* 0x040fe40009f66670 */
[C---:B------:R-:W-:Y:S02]  /*5ef0*/  ISETP.GE.OR P4, PT, R36.reuse, UR6, P4 ;  /* 0x0000000624007c0c */ /* 0x040fe4000a786670 */
[----:B------:R-:W-:Y:S01]  /*5f00*/  ISETP.GE.OR P5, PT, R36, UR6, P5 ;  /* 0x0000000624007c0c */ /* 0x000fe2000afa6670 */
[----:B--2---:R-:W-:-:S12]  /*5f10*/  @P2 BRA `(.L_x_3011) ;  /* 0x0000000000282947 */ /* 0x004fd80003800000 */
        /* <DEDUP_REMOVED lines=10> */
.L_x_3011:
[----:B------:R-:W-:Y:S05]  /*5fc0*/  BSYNC B0 ;  /* 0x0000000000007941 */ /* 0x000fea0003800000 */
.L_x_3010:
[----:B--23--:R2:W3:Y:S01]  /*5fd0*/  LDS.128 R28, [R46+0x800] ;  /* 0x000800002e1c7984 */ /* 0x00c4e20000000c00 */
[----:B------:R-:W-:Y:S01]  /*5fe0*/  ISETP.NE.AND P2, PT, R40, RZ, PT ;  /* 0x000000ff2800720c */ /* 0x000fe20003f45270 */
[----:B------:R-:W-:-:S12]  /*5ff0*/  BSSY B0, `(.L_x_3012) ;  /* 0x000000f000007945 */ /* 0x000fd80003800000 */
        /* <DEDUP_REMOVED lines=14> */
.L_x_3013:
[----:B------:R-:W-:Y:S05]  /*60e0*/  BSYNC B0 ;  /* 0x0000000000007941 */ /* 0x000fea0003800000 */
.L_x_3012:
        /* <DEDUP_REMOVED lines=15> */
.L_x_3015:
[----:B------:R-:W-:Y:S05]  /*61e0*/  BSYNC B0 ;  /* 0x0000000000007941 */ /* 0x000fea0003800000 */
.L_x_3014:
[----:B------:R-:W-:Y:S04]  /*61f0*/  BSSY B0, `(.L_x_3016) ;  /* 0x000000f000007945 */ /* 0x000fe80003800000 */
        /* <DEDUP_REMOVED lines=14> */
.L_x_3017:
[----:B------:R-:W-:Y:S05]  /*62e0*/  BSYNC B0 ;  /* 0x0000000000007941 */ /* 0x000fea0003800000 */
.L_x_3016:
[----:B------:R-:W-:Y:S04]  /*62f0*/  BSSY B0, `(.L_x_3018) ;  /* 0x000000f000007945 */ /* 0x000fe80003800000 */
[----:B------:R-:W-:Y:S05]  /*6300*/  @P1 BRA `(.L_x_3019) ;  /* 0x0000000000341947 */ /* 0x000fea0003800000 */
[----:B--2-4-:R-:W-:Y:S01]  /*6310*/  IADD3 R23, P0, R2, 0x40, RZ ;  /* 0x0000004002177810 */ /* 0x014fe20007f1e0ff */
        /* <DEDUP_REMOVED lines=12> */
.L_x_3019:
[----:B------:R-:W-:Y:S05]  /*63e0*/  BSYNC B0 ;  /* 0x0000000000007941 */ /* 0x000fea0003800000 */
.L_x_3018:
        /* <DEDUP_REMOVED lines=15> */
.L_x_3021:
[----:B------:R-:W-:Y:S05]  /*64e0*/  BSYNC B0 ;  /* 0x0000000000007941 */ /* 0x000fea0003800000 */
.L_x_3020:
        /* <DEDUP_REMOVED lines=15> */
.L_x_3023:
[----:B------:R-:W-:Y:S05]  /*65e0*/  BSYNC B0 ;  /* 0x0000000000007941 */ /* 0x000fea0003800000 */
.L_x_3022:
[----:B------:R-:W-:Y:S05]  /*65f0*/  @P5 BRA `(.L_x_2968) ;  /* 0x0000005400a45947 */ /* 0x000fea0003800000 */
[----:B--2---:R-:W-:Y:S01]  /*6600*/  IADD3 R9, P0, R2, 0x70, RZ ;  /* 0x0000007002097810 */ /* 0x004fe20007f1e0ff */
        /* <DEDUP_REMOVED lines=13> */
.L_x_2992:
[----:B------:R-:W-:Y:S01]  /*66e0*/  ULDC.64 UR4, c[0x0][0x870] ;  /* 0x00021c0000047ab9 */ /* 0x000fe20000000a00 */
[----:B------:R-:W-:Y:S01]  /*66f0*/  ULDC.64 UR6, c[0x0][0x878] ;  /* 0x00021e0000067ab9 */ /* 0x000fe20000000a00 */
[----:B------:R-:W-:Y:S02]  /*6700*/  UISETP.NE.U32.AND UP0, UPT, UR4, URZ, UPT ;  /* 0x0000003f0400728c */ /* 0x000fe4000bf05070 */
[----:B------:R-:W-:Y:S02]  /*6710*/  UISETP.NE.U32.AND UP1, UPT, UR6, URZ, UPT ;  /* 0x0000003f0600728c */ /* 0x000fe4000bf25070 */
[----:B------:R-:W-:Y:S02]  /*6720*/  UISETP.NE.AND.EX UP0, UPT, UR5, URZ, UPT, UP0 ;  /* 0x0000003f0500728c */ /* 0x000fe4000bf05300 */
[----:B------:R-:W-:Y:S01]  /*6730*/  UISETP.NE.AND.EX UP1, UPT, UR7, URZ, UPT, UP1 ;  /* 0x0000003f0700728c */ /* 0x000fe2000bf25310 */
[----:B------:R-:W-:-:S03]  /*6740*/  ULDC.64 UR4, c[0x0][0x870] ;  /* 0x00021c0000047ab9 */ /* 0x000fc60000000a00 */
[----:B------:R-:W-:Y:S01]  /*6750*/  PLOP3.LUT P0, PT, PT, PT, UP0, 0x80, 0x0 ;  /* 0x000000000000781c */ /* 0x000fe20003f0f008 */
[----:B------:R-:W-:-:S06]  /*6760*/  UIMAD.WIDE UR4, UR39, 0x4, UR4 ;  /* 0x00000004270478a5 */ /* 0x000fcc000f8e0204 */
[----:B------:R-:W-:Y:S02]  /*6770*/  IMAD.U32 R2, RZ, RZ, UR4 ;  /* 0x00000004ff027e24 */ /* 0x000fe4000f8e00ff */
[----:B------:R-:W-:Y:S01]  /*6780*/  IMAD.U32 R3, RZ, RZ, UR5 ;  /* 0x00000005ff037e24 */ /* 0x000fe2000f8e00ff */
[----:B------:R-:W-:-:S04]  /*6790*/  @UP1 ULDC.64 UR4, c[0x0][0x878] ;  /* 0x00021e0000041ab9 */ /* 0x000fc80000000a00 */
[----:B------:R-:W2:Y:S01]  /*67a0*/  @P0 LDG.E R6, desc[UR46][R2.64] ;  /* 0x0000002e02060981 */ /* 0x000ea2000c1e1900 */
[----:B------:R-:W-:Y:S01]  /*67b0*/  PLOP3.LUT P1, PT, PT, PT, UP1, 0x80, 0x0 ;  /* 0x000000000000781c */ /* 0x000fe20003f2f018 */
[----:B------:R-:W-:-:S06]  /*67c0*/  @UP1 UIMAD.WIDE UR4, UR39, 0x4, UR4 ;  /* 0x00000004270418a5 */ /* 0x000fcc000f8e0204 */
[----:B------:R-:W-:Y:S02]  /*67d0*/  IMAD.U32 R4, RZ, RZ, UR4 ;  /* 0x00000004ff047e24 */ /* 0x000fe4000f8e00ff */
[----:B------:R-:W-:-:S05]  /*67e0*/  IMAD.U32 R5, RZ, RZ, UR5 ;  /* 0x00000005ff057e24 */ /* 0x000fca000f8e00ff */
[----:B------:R-:W3:Y:S01]  /*67f0*/  @P1 LDG.E R4, desc[UR46][R4.64] ;  /* 0x0000002e04041981 */ /* 0x000ee2000c1e1900 */
[----:B------:R-:W-:Y:S01]  /*6800*/  ULDC UR6, c[0x0][0x808] ;  /* 0x0002020000067ab9 */ /* 0x000fe20000000800 */
[----:B------:R-:W-:Y:S01]  /*6810*/  UMOV UR4, URZ ;  /* 0x0000003f00047c82 */ /* 0x000fe20008000000 */
[----:B------:R-:W-:Y:S01]  /*6820*/  UMOV UR5, URZ ;  /* 0x0000003f00057c82 */ /* 0x000fe20008000000 */
[----:B------:R-:W1:Y:S02]  /*6830*/  S2R R0, SR_TID.X ;  /* 0x0000000000007919 */ /* 0x000e640000002100 */
[----:B-1----:R-:W-:-:S05]  /*6840*/  VIADD R7, R0, 0xffffff80 ;  /* 0xffffff8000077836 */ /* 0x002fca0000000000 */
[----:B------:R-:W-:Y:S02]  /*6850*/  SHF.R.S32.HI R0, RZ, 0x1f, R7 ;  /* 0x0000001fff007819 */ /* 0x000fe40000011407 */
[----:B--2---:R-:W-:Y:S02]  /*6860*/  @P0 R2UR UR7, R6 ;  /* 0x00000000060702ca */ /* 0x004fe400000e0000 */
[----:B------:R-:W-:-:S04]  /*6870*/  LEA.HI R6, R0, R7, RZ, 0x4 ;  /* 0x0000000700067211 */ /* 0x000fc800078f20ff */
[----:B------:R-:W-:Y:S02]  /*6880*/  LOP3.LUT R0, R6, 0x1ffffff0, RZ, 0xc0, !PT ;  /* 0x1ffffff006007812 */ /* 0x000fe400078ec0ff */
[----:B------:R-:W-:-:S03]  /*6890*/  SHF.R.S32.HI R12, RZ, 0x4, R6 ;  /* 0x00000004ff0c7819 */ /* 0x000fc60000011406 */
[----:B------:R-:W-:Y:S02]  /*68a0*/  IMAD.IADD R0, R7, 0x1, -R0 ;  /* 0x0000000107007824 */ /* 0x000fe400078e0a00 */
[----:B------:R-:W-:Y:S01]  /*68b0*/  @UP0 USHF.R.S32.HI UR8, URZ, 0x1f, UR7 ;  /* 0x0000001f3f080899 */ /* 0x000fe20008011407 */
[----:B------:R-:W-:Y:S01]  /*68c0*/  VIADD R6, R12, 0x10 ;  /* 0x000000100c067836 */ /* 0x000fe20000000000 */
[----:B---3--:R-:W-:Y:S01]  /*68d0*/  @P1 R2UR UR6, R4 ;  /* 0x00000000040612ca */ /* 0x008fe200000e0000 */
[----:B------:R-:W-:-:S04]  /*68e0*/  @UP0 UMOV UR4, UR7 ;  /* 0x0000000700040c82 */ /* 0x000fc80008000000 */
[----:B------:R-:W-:Y:S01]  /*68f0*/  @UP0 UMOV UR5, UR8 ;  /* 0x0000000800050c82 */ /* 0x000fe20008000000 */
[----:B------:R-:W-:Y:S09]  /*6900*/  @P1 BRA `(.L_x_3024) ;  /* 0x0000000000181947 */ /* 0x000ff20003800000 */
[----:B------:R-:W-:Y:S05]  /*6910*/  @!P0 BRA `(.L_x_3024) ;  /* 0x0000000000148947 */ /* 0x000fea0003800000 */
[----:B------:R-:W2:Y:S04]  /*6920*/  LDG.E R5, desc[UR46][R2.64] ;  /* 0x0000002e02057981 */ /* 0x000ea8000c1e1900 */
[----:B------:R-:W3:Y:S01]  /*6930*/  LDG.E R4, desc[UR46][R2.64+0x4] ;  /* 0x0000042e02047981 */ /* 0x000ee2000c1e1900 */
[----:B--2---:R-:W-:Y:S02]  /*6940*/  R2UR UR7, R5 ;  /* 0x00000000050772ca */ /* 0x004fe400000e0000 */
[----:B---3--:R-:W-:-:S13]  /*6950*/  R2UR UR6, R4 ;  /* 0x00000000040672ca */ /* 0x008fda00000e0000 */
[----:B------:R-:W-:-:S12]  /*6960*/  UIADD3 UR6, -UR7, UR6, URZ ;  /* 0x0000000607067290 */ /* 0x000fd8000fffe13f */
.L_x_3024:
[----:B------:R-:W-:Y:S01]  /*6970*/  IMAD.SHL.U32 R4, R0, 0x8, RZ ;  /* 0x0000000800047824 */ /* 0x000fe200078e00ff */
[----:B------:R-:W-:Y:S01]  /*6980*/  UIMAD UR7, UR36, -0x80, UR6 ;  /* 0xffffff80240778a4 */ /* 0x000fe2000f8e0206 */
[----:B------:R-:W-:Y:S01]  /*6990*/  VIADD R0, R12, 0x20 ;  /* 0x000000200c007836 */ /* 0x000fe20000000000 */
[----:B------:R-:W-:Y:S01]  /*69a0*/  ULDC.64 UR8, c[0x0][0x820] ;  /* 0x0002080000087ab9 */ /* 0x000fe20000000a00 */
[----:B------:R-:W-:Y:S01]  /*69b0*/  ULDC.64 UR10, c[0x0][0x828] ;  /* 0x00020a00000a7ab9 */ /* 0x000fe20000000a00 */
[----:B------:R-:W-:Y:S01]  /*69c0*/  UIMAD UR6, UR40, UR8, URZ ;  /* 0x00000008280672a4 */ /* 0x000fe2000f8e023f */
[----:B------:R-:W-:Y:S01]  /*69d0*/  SHF.R.S32.HI R5, RZ, 0x1f, R4 ;  /* 0x0000001fff057819 */ /* 0x000fe20000011404 */
[----:B------:R-:W-:Y:S01]  /*69e0*/  IMAD.U32 R3, RZ, RZ, UR8 ;  /* 0x00000008ff037e24 */ /* 0x000fe2000f8e00ff */
[----:B------:R-:W-:Y:S01]  /*69f0*/  ISETP.GE.AND P6, PT, R6, UR7, PT ;  /* 0x0000000706007c0c */ /* 0x000fe2000bfc6270 */
[----:B------:R-:W-:Y:S01]  /*6a00*/  VIADD R6, R12, 0x30 ;  /* 0x000000300c067836 */ /* 0x000fe20000000000 */
[----:B------:R-:W-:-:S02]  /*6a10*/  UIMAD UR8, UR37, UR9, UR6 ;  /* 0x00000009250872a4 */ /* 0x000fc4000f8e0206 */
[----:B------:R-:W-:Y:S01]  /*6a20*/  IMAD.WIDE.U32 R2, R3, UR37, R4 ;  /* 0x0000002503027c25 */ /* 0x000fe2000f8e0004 */
[----:B------:R-:W-:Y:S01]  /*6a30*/  USHF.R.S32.HI UR6, URZ, 0x1f, UR39 ;  /* 0x0000001f3f067899 */ /* 0x000fe20008011427 */
[----:B------:R-:W-:Y:S01]  /*6a40*/  ISETP.GE.AND P2, PT, R12, UR7, PT ;  /* 0x000000070c007c0c */ /* 0x000fe2000bf46270 */
[----:B------:R-:W-:Y:S01]  /*6a50*/  USEL UR39, UR39, URZ, !UP0 ;  /* 0x0000003f27277287 */ /* 0x000fe2000c000000 */
[----:B------:R-:W-:Y:S01]  /*6a60*/  ISETP.GE.AND P0, PT, R6, UR7, PT ;  /* 0x0000000706007c0c */ /* 0x000fe2000bf06270 */
[----:B------:R-:W-:Y:S01]  /*6a70*/  IMAD.MOV.U32 R6, RZ, RZ, R2 ;  /* 0x000000ffff067224 */ /* 0x000fe200078e0002 */
[C---:B------:R-:W-:Y:S01]  /*6a80*/  IADD3 R2, P3, R12.reuse, UR4, RZ ;  /* 0x000000040c027c10 */ /* 0x040fe2000ff7e0ff */
[----:B------:R-:W-:Y:S01]  /*6a90*/  VIADD R7, R3, UR8 ;  /* 0x0000000803077c36 */ /* 0x000fe20008000000 */
[----:B------:R-:W-:Y:S01]  /*6aa0*/  USEL UR8, UR6, URZ, !UP0 ;  /* 0x0000003f06087287 */ /* 0x000fe2000c000000 */
[----:B------:R-:W-:Y:S01]  /*6ab0*/  IMAD.U32 R11, RZ, RZ, UR10 ;  /* 0x0000000aff0b7e24 */ /* 0x000fe2000f8e00ff */
[----:B------:R-:W-:Y:S01]  /*6ac0*/  ULDC UR4, c[0x0][0x80c] ;  /* 0x0002030000047ab9 */ /* 0x000fe20000000800 */
[----:B------:R-:W-:Y:S01]  /*6ad0*/  LEA.HI.X.SX32 R3, R12, UR5, 0x1, P3 ;  /* 0x000000050c037c11 */ /* 0x000fe200098f0eff */
[----:B------:R-:W-:Y:S01]  /*6ae0*/  UIMAD UR6, UR8, UR10, URZ ;  /* 0x0000000a080672a4 */ /* 0x000fe2000f8e023f */
[----:B------:R-:W-:Y:S01]  /*6af0*/  ISETP.GE.OR P4, PT, R4, UR4, P2 ;  /* 0x0000000404007c0c */ /* 0x000fe20009786670 */
[----:B------:R-:W-:Y:S01]  /*6b00*/  IMAD.U32 R9, RZ, RZ, UR36 ;  /* 0x00000024ff097e24 */ /* 0x000fe2000f8e00ff */
[----:B------:R-:W-:Y:S01]  /*6b10*/  ISETP.GE.AND P5, PT, R0, UR7, PT ;  /* 0x0000000700007c0c */ /* 0x000fe2000bfa6270 */
[----:B------:R-:W-:-:S02]  /*6b20*/  UIMAD UR6, UR39, UR11, UR6 ;  /* 0x0000000b270672a4 */ /* 0x000fc4000f8e0206 */
[----:B------:R-:W-:Y:S01]  /*6b30*/  IMAD.WIDE.U32 R10, R11, UR39, R6 ;  /* 0x000000270b0a7c25 */ /* 0x000fe2000f8e0006 */
[----:B------:R-:W-:Y:S01]  /*6b40*/  BSSY B0, `(.L_x_3025) ;  /* 0x0000013000007945 */ /* 0x000fe20003800000 */
[----:B------:R-:W-:Y:S02]  /*6b50*/  P2R R14, PR, RZ, 0x40 ;  /* 0x00000040ff0e7803 */ /* 0x000fe40000000000 */
[----:B------:R-:W-:Y:S01]  /*6b60*/  VIADD R0, R12, 0x40 ;  /* 0x000000400c007836 */ /* 0x000fe20000000000 */
[----:B------:R-:W-:Y:S01]  /*6b70*/  P2R R15, PR, RZ, 0x20 ;  /* 0x00000020ff0f7803 */ /* 0x000fe20000000000 */
[----:B------:R-:W-:Y:S01]  /*6b80*/  IMAD.WIDE R2, R9, 0x80, R2 ;  /* 0x0000008009027825 */ /* 0x000fe200078e0202 */
[----:B------:R-:W-:Y:S02]  /*6b90*/  ISETP.GE.OR P3, PT, R4, UR4, P6 ;  /* 0x0000000404007c0c */ /* 0x000fe4000b766670 */
[----:B------:R-:W-:Y:S01]  /*6ba0*/  ISETP.GE.AND P1, PT, R0, UR7, PT ;  /* 0x0000000700007c0c */ /* 0x000fe2000bf26270 */
[----:B------:R-:W-:Y:S01]  /*6bb0*/  VIADD R9, R11, UR6 ;  /* 0x000000060b097c36 */ /* 0x000fe20008000000 */
[----:B------:R-:W-:Y:S11]  /*6bc0*/  @P4 BRA `(.L_x_3026) ;  /* 0x0000000000284947 */ /* 0x000ff60003800000 */
        /* <DEDUP_REMOVED lines=10> */
.L_x_3026:
[----:B------:R-:W-:Y:S05]  /*6c70*/  BSYNC B0 ;  /* 0x0000000000007941 */ /* 0x000fea0003800000 */
.L_x_3025:
        /* <DEDUP_REMOVED lines=16> */
.L_x_3028:
[----:B------:R-:W-:Y:S05]  /*6d80*/  BSYNC B0 ;  /* 0x0000000000007941 */ /* 0x000fea0003800000 */
.L_x_3027:
        /* <DEDUP_REMOVED lines=12> */
[----:B-12---:R-:W-:Y:S01]  /*6e50*/  LEA R16, P4, R6, UR10, 0x1 ;  /* 0x0000000a06107c11 */ /* 0x006fe2000f8808ff */
[----:B------:R-:W-:-:S05]  /*6e60*/  IMAD.IADD R7, R7, 0x1, R13 ;  /* 0x0000000107077824 */ /* 0x000fca00078e020d */
[----:B------:R-:W-:-:S05]  /*6e70*/  LEA.HI.X R17, R6, UR11, R7, 0x1, P4 ;  /* 0x0000000b06117c11 */ /* 0x000fca000a0f0c07 */
[----:B------:R3:W-:Y:S02]  /*6e80*/  STG.E.128 desc[UR46][R16.64], RZ ;  /* 0x000000ff10007986 */ /* 0x0007e4000c101d2e */
.L_x_3030:
[----:B------:R-:W-:Y:S05]  /*6e90*/  BSYNC B0 ;  /* 0x0000000000007941 */ /* 0x000fea0003800000 */
.L_x_3029:
        /* <DEDUP_REMOVED lines=13> */
[----:B-123--:R-:W-:Y:S01]  /*6f70*/  LEA R16, P3, R6, UR10, 0x1 ;  /* 0x0000000a06107c11 */ /* 0x00efe2000f8608ff */
[----:B------:R-:W-:-:S05]  /*6f80*/  IMAD.IADD R7, R7, 0x1, R13 ;  /* 0x0000000107077824 */ /* 0x000fca00078e020d */
[----:B------:R-:W-:-:S05]  /*6f90*/  LEA.HI.X R17, R6, UR11, R7, 0x1, P3 ;  /* 0x0000000b06117c11 */ /* 0x000fca00098f0c07 */
[----:B------:R4:W-:Y:S02]  /*6fa0*/  STG.E.128 desc[UR46][R16.64], RZ ;  /* 0x000000ff10007986 */ /* 0x0009e4000c101d2e */
.L_x_3032:
[----:B------:R-:W-:Y:S05]  /*6fb0*/  BSYNC B0 ;  /* 0x0000000000007941 */ /* 0x000fea0003800000 */
.L_x_3031:
        /* <DEDUP_REMOVED lines=16> */
.L_x_3034:
[----:B------:R-:W-:Y:S05]  /*70c0*/  BSYNC B0 ;  /* 0x0000000000007941 */ /* 0x000fea0003800000 */
.L_x_3033:
[----:B------:R-:W-:Y:S01]  /*70d0*/  ISETP.GE.OR P4, PT, R4, UR4, P3 ;  /* 0x0000000404007c0c */ /* 0x000fe20009f86670 */
[----:B------:R-:W-:Y:S01]  /*70e0*/  BSSY B0, `(.L_x_3035) ;  /* 0x0000010000007945 */ /* 0x000fe20003800000 */
[----:B------:R-:W-:-:S11]  /*70f0*/  VIADD R18, R12, 0x60 ;  /* 0x000000600c127836 */ /* 0x000fd60000000000 */
        /* <DEDUP_REMOVED lines=14> */
.L_x_3036:
[----:B------:R-:W-:Y:S05]  /*71e0*/  BSYNC B0 ;  /* 0x0000000000007941 */ /* 0x000fea0003800000 */
.L_x_3035:
[----:B------:R-:W-:Y:S01]  /*71f0*/  ISETP.GE.AND P4, PT, R18, UR7, PT ;  /* 0x0000000712007c0c */ /* 0x000fe2000bf86270 */
[----:B------:R-:W-:Y:S01]  /*7200*/  BSSY B0, `(.L_x_3037) ;  /* 0x0000011000007945 */ /* 0x000fe20003800000 */
[----:B------:R-:W-:Y:S02]  /*7210*/  VIADD R12, R12, 0x70 ;  /* 0x000000700c0c7836 */ /* 0x000fe40000000000 */
        /* <DEDUP_REMOVED lines=15> */
.L_x_3038:
[----:B------:R-:W-:Y:S05]  /*7310*/  BSYNC B0 ;  /* 0x0000000000007941 */ /* 0x000fea0003800000 */
.L_x_3037:
[----:B------:R-:W-:Y:S01]  /*7320*/  ISETP.GE.AND P5, PT, R12, UR7, PT ;  /* 0x000000070c007c0c */ /* 0x000fe2000bfa6270 */
        /* <DEDUP_REMOVED lines=16> */
.L_x_3040:
[----:B------:R-:W-:Y:S05]  /*7430*/  BSYNC B0 ;  /* 0x0000000000007941 */ /* 0x000fea0003800000 */
.L_x_3039:
[----:B------:R-:W-:Y:S01]  /*7440*/  ULDC.64 UR4, c[0x0][0x850] ;  /* 0x0002140000047ab9 */ /* 0x000fe20000000a00 */
[----:B------:R-:W-:Y:S01]  /*7450*/  ULDC UR9, c[0x0][0x83c] ;  /* 0x00020f0000097ab9 */ /* 0x000fe20000000800 */
[----:B------:R-:W-:Y:S01]  /*7460*/  IMAD.U32 R7, RZ, RZ, UR4 ;  /* 0x00000004ff077e24 */ /* 0x000fe2000f8e00ff */
[----:B------:R-:W-:Y:S01]  /*7470*/  UIMAD UR4, UR40, UR4, URZ ;  /* 0x00000004280472a4 */ /* 0x000fe2000f8e023f */
[----:B------:R-:W-:Y:S01]  /*7480*/  ISETP.GE.OR P2, PT, R4, UR9, P2 ;  /* 0x0000000904007c0c */ /* 0x000fe20009746670 */
[----:B------:R-:W-:Y:S01]  /*7490*/  ULDC.64 UR6, c[0x0][0x858] ;  /* 0x0002160000067ab9 */ /* 0x000fe20000000a00 */
[----:B------:R-:W-:Y:S01]  /*74a0*/  IMAD.WIDE.U32 R6, R7, UR37, R4 ;  /* 0x0000002507067c25 */ /* 0x000fe2000f8e0004 */
[----:B------:R-:W-:Y:S01]  /*74b0*/  UIMAD UR4, UR37, UR5, UR4 ;  /* 0x00000005250472a4 */ /* 0x000fe2000f8e0204 */
[----:B------:R-:W-:Y:S01]  /*74c0*/  P2R R0, PR, RZ, 0x20 ;  /* 0x00000020ff007803 */ /* 0x000fe20000000000 */
[----:B------:R-:W-:Y:S01]  /*74d0*/  BSSY B0, `(.L_x_3041) ;  /* 0x000001d000007945 */ /* 0x000fe20003800000 */
[----:B------:R-:W-:Y:S01]  /*74e0*/  ISETP.NE.AND P5, PT, R14, RZ, PT ;  /* 0x000000ff0e00720c */ /* 0x000fe20003fa5270 */
[----:B-1----:R-:W-:Y:S01]  /*74f0*/  IMAD.U32 R9, RZ, RZ, UR6 ;  /* 0x00000006ff097e24 */ /* 0x002fe2000f8e00ff */
[----:B------:R-:W-:Y:S01]  /*7500*/  ISETP.NE.AND P6, PT, R15, RZ, PT ;  /* 0x000000ff0f00720c */ /* 0x000fe20003fc5270 */
[----:B------:R-:W-:Y:S01]  /*7510*/  VIADD R7, R7, UR4 ;  /* 0x0000000407077c36 */ /* 0x000fe20008000000 */
[----:B------:R-:W-:Y:S01]  /*7520*/  UIMAD UR4, UR8, UR6, URZ ;  /* 0x00000006080472a4 */ /* 0x000fe2000f8e023f */
[----:B------:R-:W-:Y:S01]  /*7530*/  ISETP.GE.OR P5, PT, R4, UR9, P5 ;  /* 0x0000000904007c0c */ /* 0x000fe2000afa6670 */
[----:B------:R-:W-:-:S02]  /*7540*/  IMAD.WIDE.U32 R8, R9, UR39, R6 ;  /* 0x0000002709087c25 */ /* 0x000fc4000f8e0006 */
[----:B------:R-:W-:Y:S01]  /*7550*/  UIMAD UR4, UR39, UR7, UR4 ;  /* 0x00000007270472a4 */ /* 0x000fe2000f8e0204 */
[----:B------:R-:W-:Y:S02]  /*7560*/  P2R R10, PR, RZ, 0x20 ;  /* 0x00000020ff0a7803 */ /* 0x000fe40000000000 */
[----:B------:R-:W-:Y:S02]  /*7570*/  ISETP.NE.AND P5, PT, R0, RZ, PT ;  /* 0x000000ff0000720c */ /* 0x000fe40003fa5270 */
[C---:B------:R-:W-:Y:S01]  /*7580*/  ISETP.GE.OR P6, PT, R4.reuse, UR9, P6 ;  /* 0x0000000904007c0c */ /* 0x040fe2000b7c6670 */
[----:B------:R-:W-:Y:S01]  /*7590*/  VIADD R7, R9, UR4 ;  /* 0x0000000409077c36 */ /* 0x000fe20008000000 */
[C---:B------:R-:W-:Y:S02]  /*75a0*/  ISETP.GE.OR P0, PT, R4.reuse, UR9, P0 ;  /* 0x0000000904007c0c */ /* 0x040fe40008706670 */
[C---:B------:R-:W-:Y:S02]  /*75b0*/  ISETP.GE.OR P1, PT, R4.reuse, UR9, P1 ;  /* 0x0000000904007c0c */ /* 0x040fe40008f26670 */
[----:B------:R-:W-:-:S02]  /*75c0*/  ISETP.GE.OR P3, PT, R4, UR9, P3 ;  /* 0x0000000904007c0c */ /* 0x000fc40009f66670 */
        /* <DEDUP_REMOVED lines=13> */
.L_x_3042:
[----:B------:R-:W-:Y:S05]  /*76a0*/  BSYNC B0 ;  /* 0x0000000000007941 */ /* 0x000fea0003800000 */
.L_x_3041:
        /* <DEDUP_REMOVED lines=16> */
.L_x_3044:
[----:B------:R-:W-:Y:S05]  /*77b0*/  BSYNC B0 ;  /* 0x0000000000007941 */ /* 0x000fea0003800000 */
.L_x_3043:
        /* <DEDUP_REMOVED lines=15> */
.L_x_3046:
[----:B------:R-:W-:Y:S05]  /*78b0*/  BSYNC B0 ;  /* 0x0000000000007941 */ /* 0x000fea0003800000 */
.L_x_3045:
        /* <DEDUP_REMOVED lines=15> */
.L_x_3048:
[----:B------:R-:W-:Y:S05]  /*79b0*/  BSYNC B0 ;  /* 0x0000000000007941 */ /* 0x000fea0003800000 */
.L_x_3047:
        /* <DEDUP_REMOVED lines=15> */
.L_x_3050:
[----:B------:R-:W-:Y:S05]  /*7ab0*/  BSYNC B0 ;  /* 0x0000000000007941 */ /* 0x000fea0003800000 */
.L_x_3049:
        /* <DEDUP_REMOVED lines=15> */
.L_x_3052:
[----:B------:R-:W-:Y:S05]  /*7bb0*/  BSYNC B0 ;  /* 0x0000000000007941 */ /* 0x000fea0003800000 */
.L_x_3051:
        /* <DEDUP_REMOVED lines=15> */
.L_x_3054:
[----:B------:R-:W-:Y:S05]  /*7cb0*/  BSYNC B0 ;  /* 0x0000000000007941 */ /* 0x000fea0003800000 */
.L_x_3053:
        /* <DEDUP_REMOVED lines=15> */
.L_x_2961:
        /* <DEDUP_REMOVED lines=29> */
.L_x_3056:
[----:B------:R-:W-:Y:S01]  /*7f80*/  ULDC UR9, c[0x0][0x8c4] ;  /* 0x0002310000097ab9 */ /* 0x000fe20000000800 */
[----:B------:R-:W-:Y:S01]  /*7f90*/  UMOV UR7, UR8 ;  /* 0x0000000800077c82 */ /* 0x000fe20008000000 */
[----:B------:R-:W-:-:S11]  /*7fa0*/  UISETP.NE.AND UP0, UPT, UR9, 0x1, UPT ;  /* 0x000000010900788c */ /* 0x000fd6000bf05270 */
[----:B------:R-:W-:Y:S02]  /*7fb0*/  @UP0 ULDC.64 UR10, c[0x0][0x8c8] ;  /* 0x00023200000a0ab9 */ /* 0x000fe40000000a00 */
[----:B------:R-:W-:-:S04]  /*7fc0*/  UIMAD.WIDE.U32 UR4, UR8, UR10, URZ ;  /* 0x0000000a080472a5 */ /* 0x000fc8000f8e003f */
[----:B------:R-:W-:-:S04]  /*7fd0*/  @UP0 USHF.R.U32.HI UR7, URZ, UR11, UR5 ;  /* 0x0000000b3f070299 */ /* 0x000fc80008011605 */
[----:B------:R-:W-:-:S12]  /*7fe0*/  UIMAD UR4, UR7, UR9, URZ ;  /* 0x00000009070472a4 */ /* 0x000fd8000f8e023f */
.L_x_3057:
        /* <DEDUP_REMOVED lines=10> */
[----:B------:R-:W-:Y:S01]  /*8090*/  ULDC.64 UR4, c[0x0][0x8f8] ;  /* 0x00023e0000047ab9 */ /* 0x000fe20000000a00 */
[----:B------:R-:W-:Y:S01]  /*80a0*/  UIADD3 UR6, -UR13, URZ, URZ ;  /* 0x0000003f0d067290 */ /* 0x000fe2000fffe13f */
[----:B------:R-:W-:-:S03]  /*80b0*/  ISETP.NE.U32.AND P0, PT, RZ, UR4, PT ;  /* 0x00000004ff007c0c */ /* 0x000fc6000bf05070 */
[----:B------:R-:W-:Y:S01]  /*80c0*/  UIMAD UR6, UR9, UR6, UR8 ;  /* 0x00000006090672a4 */ /* 0x000fe2000f8e0208 */
        /* <DEDUP_REMOVED lines=9> */
.L_x_3058:
        /* <DEDUP_REMOVED lines=11> */
[----:B------:R-:W-:Y:S01]  /*8210*/  R2UR UR4, R0 ;  /* 0x00000000000472ca */ /* 0x000fe200000e0000 */
[----:B------:R-:W-:-:S14]  /*8220*/  BRA `(.L_x_3059) ;  /* 0x0000000000047947 */ /* 0x000fdc0003800000 */
.L_x_3060:
[----:B------:R-:W-:-:S05]  /*8230*/  ULDC UR4, c[0x0][0x8ec] ;  /* 0x00023b0000047ab9 */ /* 0x000fca0000000800 */
.L_x_3059:
        /* <DEDUP_REMOVED lines=9> */
[----:B------:R-:W-:Y:S01]  /*82d0*/  ULDC.64 UR14, c[0x0][0x788] ;  /* 0x0001e200000e7ab9 */ /* 0x000fe20000000a00 */
        /* <DEDUP_REMOVED lines=19> */
[----:B------:R-:W-:-:S11]  /*8410*/  USHF.R.S32.HI UR11, URZ, 0x1f, UR6 ;  /* 0x0000001f3f0b7899 */ /* 0x000fd60008011406 */
        /* <DEDUP_REMOVED lines=16> */
.L_x_3061:
        /* <DEDUP_REMOVED lines=13> */
.L_x_3062:
        /* <DEDUP_REMOVED lines=12> */
.L_x_3063:
[----:B------:R-:W-:Y:S01]  /*86b0*/  ULEA UR7, UR7, UR10, 0x7 ;  /* 0x0000000a07077291 */ /* 0x000fe2000f8e383f */
[----:B------:R-:W-:Y:S01]  /*86c0*/  ULDC UR9, c[0x0][0x74c] ;  /* 0x0001d30000097ab9 */ /* 0x000fe20000000800 */
[----:B------:R-:W-:Y:S02]  /*86d0*/  UIADD3 UR10, UR10, 0x3f, URZ ;  /* 0x0000003f0a0a7890 */ /* 0x000fe4000fffe03f */
[----:B------:R-:W-:-:S04]  /*86e0*/  UIADD3 UR7, UR7, -UR9, -UR8 ;  /* 0x8000000907077290 */ /* 0x000fc8000fffe808 */
        /* <DEDUP_REMOVED lines=11> */
[----:B------:R-:W-:Y:S01]  /*87a0*/  ULDC.64 UR14, c[0x0][0x2d8] ;  /* 0x0000b600000e7ab9 */ /* 0x000fe20000000a00 */
[----:B------:R-:W-:Y:S01]  /*87b0*/  ULDC.64 UR28, c[0x0][0x2e0] ;  /* 0x0000b800001c7ab9 */ /* 0x000fe20000000a00 */
[----:B------:R-:W-:Y:S02]  /*87c0*/  UIMAD UR10, UR11, UR14, URZ ;  /* 0x0000000e0b0a72a4 */ /* 0x000fe4000f8e023f */
[----:B------:R-:W-:Y:S02]  /*87d0*/  UIMAD.WIDE.U32 UR8, UR6, UR14, URZ ;  /* 0x0000000e060872a5 */ /* 0x000fe4000f8e003f */
[----:B------:R-:W-:Y:S02]  /*87e0*/  UIMAD UR15, UR6, UR15, UR10 ;  /* 0x0000000f060f72a4 */ /* 0x000fe4000f8e020a */
[----:B------:R-:W-:Y:S02]  /*87f0*/  UIADD3 UR6, UR7, -UR12, URZ ;  /* 0x8000000c07067290 */ /* 0x000fe4000fffe03f */
[----:B------:R-:W-:-:S02]  /*8800*/  USHF.R.S32.HI UR11, URZ, 0x1f, UR13 ;  /* 0x0000001f3f0b7899 */ /* 0x000fc4000801140d */
[----:B------:R-:W-:Y:S02]  /*8810*/  ULOP3.LUT UR6, UR6, 0x1, URZ, 0xc0, !UPT ;  /* 0x0000000106067892 */ /* 0x000fe4000f8ec03f */
[----:B------:R-:W-:Y:S02]  /*8820*/  USEL UR13, UR13, URZ, !UP0 ;  /* 0x0000003f0d0d7287 */ /* 0x000fe4000c000000 */
[----:B------:R-:W-:Y:S02]  /*8830*/  USEL UR14, UR11, URZ, !UP0 ;  /* 0x0000003f0b0e7287 */ /* 0x000fe4000c000000 */
[----:B------:R-:W-:Y:S02]  /*8840*/  UISETP.NE.U32.AND UP0, UPT, UR6, 0x1, UPT ;  /* 0x000000010600788c */ /* 0x000fe4000bf05070 */
[----:B------:R-:W-:Y:S02]  /*8850*/  UIADD3 UR10, UP1, UR4, UR8, URZ ;  /* 0x00000008040a7290 */ /* 0x000fe4000ff3e03f */
[----:B------:R-:W-:-:S02]  /*8860*/  UIADD3 UR15, UR9, UR15, URZ ;  /* 0x0000000f090f7290 */ /* 0x000fc4000fffe03f */
[----:B------:R-:W-:Y:S01]  /*8870*/  PLOP3.LUT P1, PT, PT, PT, UP0, 0x80, 0x0 ;  /* 0x000000000000781c */ /* 0x000fe20003f2f008 */
[----:B------:R-:W-:Y:S02]  /*8880*/  UIMAD UR14, UR14, UR28, URZ ;  /* 0x0000001c0e0e72a4 */ /* 0x000fe4000f8e023f */
[----:B------:R-:W-:Y:S02]  /*8890*/  UIADD3.X UR11, UR5, UR15, URZ, UP1, !UPT ;  /* 0x0000000f050b7290 */ /* 0x000fe40008ffe43f */
[----:B------:R-:W-:Y:S02]  /*88a0*/  UIMAD UR14, UR13, UR29, UR14 ;  /* 0x0000001d0d0e72a4 */ /* 0x000fe4000f8e020e */
[----:B------:R-:W-:Y:S01]  /*88b0*/  UIMAD.WIDE.U32 UR10, UR13, UR28, UR10 ;  /* 0x0000001c0d0a72a5 */ /* 0x000fe2000f8e000a */
[----:B------:R-:W-:-:S03]  /*88c0*/  ELECT P0, URZ, PT ;  /* 0x00000000003f782f */ /* 0x000fc60003800000 */
[----:B------:R-:W-:Y:S02]  /*88d0*/  UIADD3 UR27, UR11, UR14, URZ ;  /* 0x0000000e0b1b7290 */ /* 0x000fe4000fffe03f */
[----:B------:R-:W-:Y:S10]  /*88e0*/  @P1 BRA `(.L_x_3064) ;  /* 0x0000000000bc1947 */ /* 0x000ff40003800000 */
        /* <DEDUP_REMOVED lines=18> */
.L_x_3066:
[----:B------:R-:W-:Y:S05]  /*8a10*/  BSYNC B0 ;  /* 0x0000000000007941 */ /* 0x000fea0003800000 */
.L_x_3065:
        /* <DEDUP_REMOVED lines=19> */
.L_x_3068:
[----:B------:R-:W-:Y:S05]  /*8b50*/  BSYNC B0 ;  /* 0x0000000000007941 */ /* 0x000fea0003800000 */
.L_x_3067:
[----:B------:R-:W-:Y:S06]  /*8b60*/  BAR.ARV 0xa, 0xa0 ;  /* 0x0282800000007b1d */ /* 0x000fec0000002000 */
[----:B------:R-:W-:Y:S04]  /*8b70*/  BSSY B0, `(.L_x_3069) ;  /* 0x0000003000007945 */ /* 0x000fe80003800000 */
[----:B------:R-:W-:Y:S05]  /*8b80*/  @!P0 BRA `(.L_x_3070) ;  /* 0x0000000000048947 */ /* 0x000fea0003800000 */
[----:B------:R-:W-:-:S04]  /*8b90*/  DEPBAR.LE SB0, 0x0 ;  /* 0x000080000000791a */ /* 0x000fc80000000000 */
.L_x_3070:
[----:B------:R-:W-:Y:S05]  /*8ba0*/  BSYNC B0 ;  /* 0x0000000000007941 */ /* 0x000fea0003800000 */
.L_x_3069:
[----:B------:R-:W-:Y:S06]  /*8bb0*/  BAR.ARV 0xb, 0xa0 ;  /* 0x02c2800000007b1d */ /* 0x000fec0000002000 */
[----:B------:R-:W-:Y:S01]  /*8bc0*/  UIADD3 UR18, UR12, 0x1, URZ ;  /* 0x000000010c127890 */ /* 0x000fe2000fffe03f */
[----:B------:R-:W-:Y:S11]  /*8bd0*/  BRA `(.L_x_3071) ;  /* 0x0000000000047947 */ /* 0x000ff60003800000 */
.L_x_3064:
[----:B------:R-:W-:-:S05]  /*8be0*/  UMOV UR18, UR12 ;  /* 0x0000000c00127c82 */ /* 0x000fca0008000000 */
.L_x_3071:
[----:B------:R-:W-:-:S04]  /*8bf0*/  UIADD3 UR6, UR12, 0x1, URZ ;  /* 0x000000010c067890 */ /* 0x000fc8000fffe03f */
[----:B------:R-:W-:-:S06]  /*8c00*/  UISETP.NE.AND UP0, UPT, UR7, UR6, UPT ;  /* 0x000000060700728c */ /* 0x000fcc000bf05270 */
[----:B------:R-:W-:-:S13]  /*8c10*/  PLOP3.LUT P1, PT, PT, PT, UP0, 0x80, 0x0 ;  /* 0x000000000000781c */ /* 0x000fda0003f2f008 */
[----:B------:R-:W-:Y:S05]  /*8c20*/  @!P1 BRA `(.L_x_2968) ;  /* 0x0000003000189947 */ /* 0x000fea0003800000 */
[----:B------:R-:W-:Y:S01]  /*8c30*/  UMOV UR16, UR8 ;  /* 0x0000000800107c82 */ /* 0x000fe20008000000 */
[----:B------:R-:W-:Y:S01]  /*8c40*/  UMOV UR17, UR15 ;  /* 0x0000000f00117c82 */ /* 0x000fe20008000000 */
[----:B------:R-:W-:Y:S01]  /*8c50*/  ULDC.64 UR20, c[0x0][0x2c0] ;  /* 0x0000b00000147ab9 */ /* 0x000fe20000000a00 */
[----:B------:R-:W-:Y:S02]  /*8c60*/  UIMAD.WIDE.U32 UR16, UR13, UR28, UR16 ;  /* 0x0000001c0d1072a5 */ /* 0x000fe4000f8e0010 */
[----:B------:R-:W-:Y:S02]  /*8c70*/  USHF.L.U32 UR19, UR18, 0xd, URZ ;  /* 0x0000000d12137899 */ /* 0x000fe4000800063f */
[----:B------:R-:W-:Y:S01]  /*8c80*/  UIADD3 UR25, UP0, UR4, UR16, URZ ;  /* 0x0000001004197290 */ /* 0x000fe2000ff1e03f */
[----:B------:R-:W-:Y:S01]  /*8c90*/  UMOV UR6, URZ ;  /* 0x0000003f00067c82 */ /* 0x000fe20008000000 */
[----:B------:R-:W-:Y:S02]  /*8ca0*/  ULDC.64 UR30, c[0x0][0x2c0] ;  /* 0x0000b000001e7ab9 */ /* 0x000fe40000000a00 */
[----:B------:R-:W-:-:S02]  /*8cb0*/  UIADD3.X UR16, UR5, UR14, UR17, UP0, !UPT ;  /* 0x0000000e05107290 */ /* 0x000fc400087fe411 */
[----:B------:R-:W-:Y:S01]  /*8cc0*/  ULEA UR24, UP0, UR25, UR20, 0x2 ;  /* 0x0000001419187291 */ /* 0x000fe2000f80103f */
[----:B------:R-:W-:-:S03]  /*8cd0*/  UMOV UR26, UR19 ;  /* 0x00000013001a7c82 */ /* 0x000fc60008000000 */
[----:B------:R-:W-:Y:S02]  /*8ce0*/  ULEA.HI.X UR25, UR25, UR21, UR16, 0x2, UP0 ;  /* 0x0000001519197291 */ /* 0x000fe400080f1410 */
[----:B------:R-:W-:Y:S02]  /*8cf0*/  UIADD3 UR20, UP0, UR24, 0x4000, URZ ;  /* 0x0000400018147890 */ /* 0x000fe4000ff1e03f */
[----:B------:R-:W-:Y:S02]  /*8d00*/  UIADD3 UR22, UP1, UR24, 0x8000, URZ ;  /* 0x0000800018167890 */ /* 0x000fe4000ff3e03f */
[----:B------:R-:W-:Y:S02]  /*8d10*/  UIADD3 UR24, UP2, UR24, 0xc000, URZ ;  /* 0x0000c00018187890 */ /* 0x000fe4000ff5e03f */
[----:B------:R-:W-:Y:S02]  /*8d20*/  UIADD3.X UR21, URZ, UR25, URZ, UP0, !UPT ;  /* 0x000000193f157290 */ /* 0x000fe400087fe43f */
[----:B------:R-:W-:-:S02]  /*8d30*/  UIADD3.X UR23, URZ, UR25, URZ, UP1, !UPT ;  /* 0x000000193f177290 */ /* 0x000fc40008ffe43f */
[----:B------:R-:W-:-:S12]  /*8d40*/  UIADD3.X UR25, URZ, UR25, URZ, UP2, !UPT ;  /* 0x000000193f197290 */ /* 0x000fd800097fe43f */
.L_x_3084:
        /* <DEDUP_REMOVED lines=20> */
.L_x_3073:
[----:B------:R-:W-:Y:S05]  /*8e90*/  BSYNC B0 ;  /* 0x0000000000007941 */ /* 0x000fea0003800000 */
.L_x_3072:
        /* <DEDUP_REMOVED lines=13> */
.L_x_3075:
[----:B------:R-:W-:Y:S05]  /*8f70*/  BSYNC B0 ;  /* 0x0000000000007941 */ /* 0x000fea0003800000 */
.L_x_3074:
[----:B------:R-:W-:Y:S06]  /*8f80*/  BAR.ARV 0xa, 0xa0 ;  /* 0x0282800000007b1d */ /* 0x000fec0000002000 */
[----:B------:R-:W-:Y:S04]  /*8f90*/  BSSY B0, `(.L_x_3076) ;  /* 0x0000003000007945 */ /* 0x000fe80003800000 */
[----:B------:R-:W-:Y:S05]  /*8fa0*/  @!P0 BRA `(.L_x_3077) ;  /* 0x0000000000048947 */ /* 0x000fea0003800000 */
[----:B------:R-:W-:-:S04]  /*8fb0*/  DEPBAR.LE SB0, 0x0 ;  /* 0x000080000000791a */ /* 0x000fc80000000000 */
.L_x_3077:
[----:B------:R-:W-:Y:S05]  /*8fc0*/  BSYNC B0 ;  /* 0x0000000000007941 */ /* 0x000fea0003800000 */
.L_x_3076:
        /* <DEDUP_REMOVED lines=13> */
.L_x_3079:
[----:B------:R-:W-:Y:S05]  /*90a0*/  BSYNC B0 ;  /* 0x0000000000007941 */ /* 0x000fea0003800000 */
.L_x_3078:
        /* <DEDUP_REMOVED lines=13> */
.L_x_3081:
[----:B------:R-:W-:Y:S05]  /*9180*/  BSYNC B0 ;  /* 0x0000000000007941 */ /* 0x000fea0003800000 */
.L_x_3080:
[----:B------:R-:W-:Y:S01]  /*9190*/  UIADD3 UR18, UR18, 0x2, URZ ;  /* 0x0000000212127890 */ /* 0x000fe2000fffe03f */
[----:B------:R-:W-:Y:S06]  /*91a0*/  BAR.ARV 0xa, 0xa0 ;  /* 0x0282800000007b1d */ /* 0x000fec0000002000 */
[----:B------:R-:W-:Y:S01]  /*91b0*/  UISETP.GE.AND UP0, UPT, UR18, UR7, UPT ;  /* 0x000000071200728c */ /* 0x000fe2000bf06270 */
[----:B------:R-:W-:Y:S04]  /*91c0*/  BSSY B0, `(.L_x_3082) ;  /* 0x0000003000007945 */ /* 0x000fe80003800000 */
[----:B------:R-:W-:Y:S06]  /*91d0*/  @!P0 BRA `(.L_x_3083) ;  /* 0x0000000000048947 */ /* 0x000fec0003800000 */
[----:B------:R-:W-:-:S04]  /*91e0*/  DEPBAR.LE SB0, 0x0 ;  /* 0x000080000000791a */ /* 0x000fc80000000000 */
.L_x_3083:
[----:B------:R-:W-:Y:S05]  /*91f0*/  BSYNC B0 ;  /* 0x0000000000007941 */ /* 0x000fea0003800000 */
.L_x_3082:
[----:B------:R-:W-:Y:S06]  /*9200*/  BAR.ARV 0xb, 0xa0 ;  /* 0x02c2800000007b1d */ /* 0x000fec0000002000 */
[----:B------:R-:W-:Y:S01]  /*9210*/  PLOP3.LUT P1, PT, PT, PT, UP0, 0x80, 0x0 ;  /* 0x000000000000781c */ /* 0x000fe20003f2f008 */
[----:B------:R-:W-:Y:S02]  /*9220*/  UIADD3 UR26, UR26, 0x4000, URZ ;  /* 0x000040001a1a7890 */ /* 0x000fe4000fffe03f */
[----:B------:R-:W-:-:S10]  /*9230*/  UIADD3 UR6, UR6, 0x4000, URZ ;  /* 0x0000400006067890 */ /* 0x000fd4000fffe03f */
[----:B------:R-:W-:Y:S05]  /*9240*/  @!P1 BRA `(.L_x_3084) ;  /* 0xfffffff800c09947 */ /* 0x000fea000383ffff */
[----:B------:R-:W-:Y:S05]  /*9250*/  BRA `(.L_x_2968) ;  /* 0x00000028008c7947 */ /* 0x000fea0003800000 */
.L_x_3055:
[----:B------:R-:W1:Y:S01]  /*9260*/  S2UR UR7, SR_CTAID.X ;  /* 0x00000000000779c3 */ /* 0x000e620000002500 */
[----:B------:R-:W-:Y:S02]  /*9270*/  ULDC UR8, c[0x0][0x8d0] ;  /* 0x0002340000087ab9 */ /* 0x000fe40000000800 */
[----:B------:R-:W-:-:S11]  /*9280*/  UISETP.NE.AND UP0, UPT, UR8, 0x1, UPT ;  /* 0x000000010800788c */ /* 0x000fd6000bf05270 */
[----:B------:R-:W-:Y:S01]  /*9290*/  @UP0 ULDC UR4, c[0x0][0x8d4] ;  /* 0x0002350000040ab9 */ /* 0x000fe20000000800 */
[----:B------:R-:W-:Y:S01]  /*92a0*/  @UP0 ULDC UR9, c[0x0][0x8d8] ;  /* 0x0002360000090ab9 */ /* 0x000fe20000000800 */
[----:B-1----:R-:W-:Y:S02]  /*92b0*/  UIMAD.WIDE.U32 UR4, UR7, UR4, URZ ;  /* 0x00000004070472a5 */ /* 0x002fe4000f8e003f */
[----:B------:R-:W-:Y:S02]  /*92c0*/  UMOV UR6, UR7 ;  /* 0x0000000700067c82 */ /* 0x000fe40008000000 */
[----:B------:R-:W-:-:S03]  /*92d0*/  @UP0 USHF.R.U32.HI UR6, URZ, UR9, UR5 ;  /* 0x000000093f060299 */ /* 0x000fc60008011605 */
[----:B------:R-:W-:Y:S02]  /*92e0*/  ULDC UR4, c[0x0][0x8e8] ;  /* 0x00023a0000047ab9 */ /* 0x000fe40000000800 */
[----:B------:R-:W-:Y:S02]  /*92f0*/  UISETP.GE.AND UP0, UPT, UR6, UR4, UPT ;  /* 0x000000040600728c */ /* 0x000fe4000bf06270 */
[----:B------:R-:W-:-:S04]  /*9300*/  UIADD3 UR4, -UR6, URZ, URZ ;  /* 0x0000003f06047290 */ /* 0x000fc8000fffe13f */
[----:B------:R-:W-:Y:S01]  /*9310*/  PLOP3.LUT P0, PT, PT, PT, UP0, 0x80, 0x0 ;  /* 0x000000000000781c */ /* 0x000fe20003f0f008 */
[----:B------:R-:W-:-:S12]  /*9320*/  UIMAD UR8, UR8, UR4, UR7 ;  /* 0x00000004080872a4 */ /* 0x000fd8000f8e0207 */
        /* <DEDUP_REMOVED lines=9> */
.L_x_3085:
[----:B------:R-:W-:Y:S01]  /*93c0*/  ULDC UR9, c[0x0][0x8c4] ;  /* 0x0002310000097ab9 */ /* 0x000fe20000000800 */
[----:B------:R-:W-:Y:S01]  /*93d0*/  UMOV UR7, UR8 ;  /* 0x0000000800077c82 */ /* 0x000fe20008000000 */
[----:B------:R-:W-:-:S11]  /*93e0*/  UISETP.NE.AND UP0, UPT, UR9, 0x1, UPT ;  /* 0x000000010900788c */ /* 0x000fd6000bf05270 */
[----:B------:R-:W-:Y:S02]  /*93f0*/  @UP0 ULDC.64 UR10, c[0x0][0x8c8] ;  /* 0x00023200000a0ab9 */ /* 0x000fe40000000a00 */
[----:B------:R-:W-:-:S04]  /*9400*/  UIMAD.WIDE.U32 UR4, UR8, UR10, URZ ;  /* 0x0000000a080472a5 */ /* 0x000fc8000f8e003f */
[----:B------:R-:W-:-:S04]  /*9410*/  @UP0 USHF.R.U32.HI UR7, URZ, UR11, UR5 ;  /* 0x0000000b3f070299 */ /* 0x000fc80008011605 */
[----:B------:R-:W-:-:S12]  /*9420*/  UIMAD UR4, UR7, UR9, URZ ;  /* 0x00000009070472a4 */ /* 0x000fd8000f8e023f */
.L_x_3086:
        /* <DEDUP_REMOVED lines=23> */
.L_x_3087:
        /* <DEDUP_REMOVED lines=14> */
.L_x_3089:
[----:B------:R-:W-:-:S05]  /*9680*/  ULDC UR4, c[0x0][0x8ec] ;  /* 0x00023b0000047ab9 */ /* 0x000fca0000000800 */
.L_x_3088:
[----:B------:R-:W-:Y:S01]  /*9690*/  UIADD3 UR4, UR4, 0x7f, URZ ;  /* 0x0000007f04047890 */ /* 0x000fe2000fffe03f */
[----:B------:R-:W-:Y:S02]  /*96a0*/  IMAD.MOV.U32 R10, RZ, RZ, 0x1 ;  /* 0x00000001ff0a7424 */ /* 0x000fe400078e00ff */
[----:B------:R-:W-:Y:S01]  /*96b0*/  IMAD.MOV.U32 R2, RZ, RZ, RZ ;  /* 0x000000ffff027224 */ /* 0x000fe200078e00ff */
        /* <DEDUP_REMOVED lines=13> */
[----:B------:R-:W1:Y:S02]  /*9790*/  LDC R0, c[0x0][0x280] ;  /* 0x0000a000ff007b82 */ /* 0x000e640000000800 */
[----:B------:R-:W-:Y:S01]  /*97a0*/  IMAD.U32 R2, RZ, RZ, UR8 ;  /* 0x00000008ff027e24 */ /* 0x000fe2000f8e00ff */
[----:B------:R-:W-:Y:S01]  /*97b0*/  UISETP.NE.U32.AND UP0, UPT, UR4, URZ, UPT ;  /* 0x0000003f0400728c */ /* 0x000fe2000bf05070 */
[----:B------:R-:W-:Y:S01]  /*97c0*/  PLOP3.LUT P1, PT, PT, PT, UP1, 0x80, 0x0 ;  /* 0x000000000000781c */ /* 0x000fe20003f2f018 */
[----:B------:R-:W-:Y:S01]  /*97d0*/  IMAD.U32 R3, RZ, RZ, UR9 ;  /* 0x00000009ff037e24 */ /* 0x000fe2000f8e00ff */
[----:B------:R-:W-:Y:S01]  /*97e0*/  ULDC.64 UR14, c[0x0][0x778] ;  /* 0x0001de00000e7ab9 */ /* 0x000fe20000000a00 */
[----:B------:R-:W-:Y:S01]  /*97f0*/  UISETP.NE.AND.EX UP0, UPT, UR5, URZ, UPT, UP0 ;  /* 0x0000003f0500728c */ /* 0x000fe2000bf05300 */
[----:B------:R-:W-:-:S02]  /*9800*/  ULDC.64 UR18, c[0x0][0x788] ;  /* 0x0001e20000127ab9 */ /* 0x000fc40000000a00 */
[----:B------:R-:W-:-:S07]  /*9810*/  ULDC.64 UR4, c[0x0][0x780] ;  /* 0x0001e00000047ab9 */ /* 0x000fce0000000a00 */
[----:B------:R-:W2:Y:S01]  /*9820*/  @P1 LDG.E R6, desc[UR46][R2.64] ;  /* 0x0000002e02061981 */ /* 0x000ea2000c1e1900 */
[----:B------:R-:W-:Y:S01]  /*9830*/  UISETP.NE.U32.AND UP2, UPT, UR4, URZ, UPT ;  /* 0x0000003f0400728c */ /* 0x000fe2000bf45070 */
[----:B------:R-:W-:Y:S01]  /*9840*/  PLOP3.LUT P2, PT, PT, PT, UP0, 0x80, 0x0 ;  /* 0x000000000000781c */ /* 0x000fe20003f4f008 */
[----:B------:R-:W-:Y:S01]  /*9850*/  UIMAD.WIDE UR14, UR13, 0x4, UR14 ;  /* 0x000000040d0e78a5 */ /* 0x000fe2000f8e020e */
[----:B------:R3:W4:Y:S01]  /*9860*/  @P1 LDG.E R4, desc[UR46][R2.64] ;  /* 0x0000002e02041981 */ /* 0x000722000c1e1900 */
[----:B------:R-:W-:-:S06]  /*9870*/  UISETP.NE.AND.EX UP2, UPT, UR5, URZ, UPT, UP2 ;  /* 0x0000003f0500728c */ /* 0x000fcc000bf45320 */
[----:B------:R-:W-:Y:S01]  /*9880*/  PLOP3.LUT P3, PT, PT, PT, UP2, 0x80, 0x0 ;  /* 0x000000000000781c */ /* 0x000fe20003f6f028 */
[----:B---3--:R-:W-:-:S04]  /*9890*/  IMAD.U32 R2, RZ, RZ, UR14 ;  /* 0x0000000eff027e24 */ /* 0x008fc8000f8e00ff */
[----:B------:R-:W-:Y:S01]  /*98a0*/  @UP2 ULDC.64 UR4, c[0x0][0x780] ;  /* 0x0001e00000042ab9 */ /* 0x000fe20000000a00 */
[----:B------:R-:W-:Y:S01]  /*98b0*/  IMAD.U32 R3, RZ, RZ, UR15 ;  /* 0x0000000fff037e24 */ /* 0x000fe2000f8e00ff */
[----:B------:R-:W-:-:S04]  /*98c0*/  @UP2 UIMAD.WIDE UR4, UR13, 0x4, UR4 ;  /* 0x000000040d0428a5 */ /* 0x000fc8000f8e0204 */
[----:B------:R3:W4:Y:S02]  /*98d0*/  @P2 LDG.E R5, desc[UR46][R2.64] ;  /* 0x0000002e02052981 */ /* 0x000724000c1e1900 */
[----:B---3--:R-:W-:Y:S02]  /*98e0*/  IMAD.U32 R2, RZ, RZ, UR4 ;  /* 0x00000004ff027e24 */ /* 0x008fe4000f8e00ff */
[----:B------:R-:W-:-:S05]  /*98f0*/  IMAD.U32 R3, RZ, RZ, UR5 ;  /* 0x00000005ff037e24 */ /* 0x000fca000f8e00ff */
[----:B-1----:R1:W5:Y:S01]  /*9900*/  @P3 LDG.E R0, desc[UR46][R2.64] ;  /* 0x0000002e02003981 */ /* 0x002362000c1e1900 */
        /* <DEDUP_REMOVED lines=10> */
[----:B------:R-:W-:-:S03]  /*99b0*/  @P2 R2UR UR11, R5 ;  /* 0x00000000050b22ca */ /* 0x000fc600000e0000 */
[----:B------:R-:W-:-:S04]  /*99c0*/  @UP1 ULOP3.LUT UR10, UR5, 0xffffffc0, URZ, 0xc0, !UPT ;  /* 0xffffffc0050a1892 */ /* 0x000fc8000f8ec03f */
[----:B------:R-:W-:Y:S01]  /*99d0*/  @UP1 USHF.R.S32.HI UR12, URZ, 0x1f, UR10 ;  /* 0x0000001f3f0c1899 */ /* 0x000fe2000801140a */
[----:B-1----:R-:W-:Y:S11]  /*99e0*/  @P3 BRA `(.L_x_3091) ;  /* 0x0000000000183947 */ /* 0x002ff60003800000 */
[----:B------:R-:W-:Y:S05]  /*99f0*/  @!P1 BRA `(.L_x_3091) ;  /* 0x0000000000149947 */ /* 0x000fea0003800000 */
[----:B------:R-:W-:Y:S02]  /*9a00*/  IMAD.U32 R2, RZ, RZ, UR8 ;  /* 0x00000008ff027e24 */ /* 0x000fe4000f8e00ff */
[----:B------:R-:W-:-:S05]  /*9a10*/  IMAD.U32 R3, RZ, RZ, UR9 ;  /* 0x00000009ff037e24 */ /* 0x000fca000f8e00ff */
[----:B------:R-:W2:Y:S04]  /*9a20*/  LDG.E R5, desc[UR46][R2.64] ;  /* 0x0000002e02057981 */ /* 0x000ea8000c1e1900 */
[----:B-----5:R-:W2:Y:S02]  /*9a30*/  LDG.E R0, desc[UR46][R2.64+0x4] ;  /* 0x0000042e02007981 */ /* 0x020ea4000c1e1900 */
[----:B--2---:R-:W-:-:S07]  /*9a40*/  IMAD.IADD R0, R0, 0x1, -R5 ;  /* 0x0000000100007824 */ /* 0x004fce00078e0a05 */
.L_x_3091:
[----:B------:R-:W-:Y:S01]  /*9a50*/  UMOV UR4, URZ ;  /* 0x0000003f00047c82 */ /* 0x000fe20008000000 */
[----:B------:R-:W-:Y:S01]  /*9a60*/  UMOV UR5, URZ ;  /* 0x0000003f00057c82 */ /* 0x000fe20008000000 */
[----:B------:R-:W-:Y:S01]  /*9a70*/  IMAD.U32 R4, RZ, RZ, UR18 ;  /* 0x00000012ff047e24 */ /* 0x000fe2000f8e00ff */
[----:B------:R-:W-:Y:S01]  /*9a80*/  @UP1 UMOV UR4, UR10 ;  /* 0x0000000a00041c82 */ /* 0x000fe20008000000 */
[----:B------:R-:W-:Y:S01]  /*9a90*/  @UP1 UMOV UR5, UR12 ;  /* 0x0000000c00051c82 */ /* 0x000fe20008000000 */
[----:B------:R-:W-:Y:S05]  /*9aa0*/  @!P0 BRA `(.L_x_3092) ;  /* 0x0000000000188947 */ /* 0x000fea0003800000 */
[----:B------:R-:W-:Y:S02]  /*9ab0*/  ULDC.64 UR8, c[0x0][0x788] ;  /* 0x0001e20000087ab9 */ /* 0x000fe40000000a00 */
[----:B------:R-:W-:-:S06]  /*9ac0*/  UIMAD.WIDE UR8, UR13, 0x4, UR8 ;  /* 0x000000040d0878a5 */ /* 0x000fcc000f8e0208 */
[----:B------:R-:W-:Y:S02]  /*9ad0*/  IMAD.U32 R2, RZ, RZ, UR8 ;  /* 0x00000008ff027e24 */ /* 0x000fe4000f8e00ff */
[----:B------:R-:W-:-:S05]  /*9ae0*/  IMAD.U32 R3, RZ, RZ, UR9 ;  /* 0x00000009ff037e24 */ /* 0x000fca000f8e00ff */
[----:B------:R1:W5:Y:S01]  /*9af0*/  LDG.E R4, desc[UR46][R2.64] ;  /* 0x0000002e02047981 */ /* 0x000362000c1e1900 */
[----:B------:R-:W-:Y:S05]  /*9b00*/  BRA `(.L_x_3093) ;  /* 0x0000000000187947 */ /* 0x000fea0003800000 */
.L_x_3092:
[----:B------:R-:W-:Y:S05]  /*9b10*/  @!P2 BRA `(.L_x_3093) ;  /* 0x000000000014a947 */ /* 0x000fea0003800000 */
[----:B------:R-:W-:Y:S02]  /*9b20*/  IMAD.U32 R2, RZ, RZ, UR14 ;  /* 0x0000000eff027e24 */ /* 0x000fe4000f8e00ff */
[----:B------:R-:W-:-:S05]  /*9b30*/  IMAD.U32 R3, RZ, RZ, UR15 ;  /* 0x0000000fff037e24 */ /* 0x000fca000f8e00ff */
[----:B------:R-:W2:Y:S04]  /*9b40*/  LDG.E R5, desc[UR46][R2.64] ;  /* 0x0000002e02057981 */ /* 0x000ea8000c1e1900 */
[----:B------:R-:W2:Y:S02]  /*9b50*/  LDG.E R4, desc[UR46][R2.64+0x4] ;  /* 0x0000042e02047981 */ /* 0x000ea4000c1e1900 */
[----:B--2---:R-:W-:-:S07]  /*9b60*/  IMAD.IADD R4, R4, 0x1, -R5 ;  /* 0x0000000104047824 */ /* 0x004fce00078e0a05 */
.L_x_3093:
[----:B-1----:R-:W-:Y:S01]  /*9b70*/  IMAD.U32 R3, RZ, RZ, UR7 ;  /* 0x00000007ff037e24 */ /* 0x002fe2000f8e00ff */
[----:B------:R-:W-:-:S03]  /*9b80*/  ULDC UR8, c[0x0][0x74c] ;  /* 0x0001d30000087ab9 */ /* 0x000fc60000000800 */
[----:B-----5:R-:W-:Y:S02]  /*9b90*/  IMAD R3, R3, 0x80, R0 ;  /* 0x0000008003037824 */ /* 0x020fe400078e0200 */
[----:B------:R-:W-:-:S03]  /*9ba0*/  VIADD R0, R0, 0x3f ;  /* 0x0000003f00007836 */ /* 0x000fc60000000000 */
[----:B------:R-:W-:-:S04]  /*9bb0*/  IADD3 R3, R3, -UR8, -R4 ;  /* 0x8000000803037c10 */ /* 0x000fc8000fffe804 */
[----:B------:R-:W-:-:S04]  /*9bc0*/  SHF.R.S32.HI R2, RZ, 0x1f, R3 ;  /* 0x0000001fff027819 */ /* 0x000fc80000011403 */
[----:B------:R-:W-:Y:S02]  /*9bd0*/  LEA.HI R2, R2, R3, RZ, 0x6 ;  /* 0x0000000302027211 */ /* 0x000fe400078f30ff */
[----:B------:R-:W-:Y:S02]  /*9be0*/  SHF.R.S32.HI R3, RZ, 0x1f, R0 ;  /* 0x0000001fff037819 */ /* 0x000fe40000011400 */
[----:B------:R-:W-:Y:S02]  /*9bf0*/  SHF.R.S32.HI R2, RZ, 0x6, R2 ;  /* 0x00000006ff027819 */ /* 0x000fe40000011402 */
[----:B------:R-:W-:Y:S02]  /*9c00*/  LEA.HI R0, R3, R0, RZ, 0x6 ;  /* 0x0000000003007211 */ /* 0x000fe400078f30ff */
[----:B------:R-:W-:Y:S01]  /*9c10*/  VIMNMX R4, RZ, R2, !PT ;  /* 0x00000002ff047248 */ /* 0x000fe20007fe0100 */
[----:B------:R-:W-:Y:S01]  /*9c20*/  IMAD.MOV.U32 R2, RZ, RZ, RZ ;  /* 0x000000ffff027224 */ /* 0x000fe200078e00ff */
[----:B------:R-:W-:-:S04]  /*9c30*/  SHF.R.S32.HI R0, RZ, 0x6, R0 ;  /* 0x00000006ff007819 */ /* 0x000fc80000011400 */
[----:B------:R-:W-:-:S13]  /*9c40*/  ISETP.GT.AND P0, PT, R0, R4, PT ;  /* 0x000000040000720c */ /* 0x000fda0003f04270 */
[----:B------:R-:W-:Y:S05]  /*9c50*/  @!P0 BRA `(.L_x_3090) ;  /* 0x0000001c00788947 */ /* 0x000fea0003800000 */
[----:B------:R-:W-:Y:S01]  /*9c60*/  USHF.R.S32.HI UR10, URZ, 0x1f, UR20 ;  /* 0x0000001f3f0a7899 */ /* 0x000fe20008011414 */
[----:B------:R-:W-:Y:S01]  /*9c70*/  BSSY B0, `(.L_x_3090) ;  /* 0x00001dc000007945 */ /* 0x000fe20003800000 */
[----:B------:R-:W-:Y:S01]  /*9c80*/  UISETP.NE.U32.AND UP1, UPT, UR16, URZ, UPT ;  /* 0x0000003f1000728c */ /* 0x000fe2000bf25070 */
[----:B------:R-:W-:Y:S01]  /*9c90*/  IMAD.MOV.U32 R2, RZ, RZ, RZ ;  /* 0x000000ffff027224 */ /* 0x000fe200078e00ff */
[----:B------:R-:W-:Y:S01]  /*9ca0*/  ULDC.64 UR14, c[0x0][0x718] ;  /* 0x0001c600000e7ab9 */ /* 0x000fe20000000a00 */
[----:B------:R-:W-:Y:S01]  /*9cb0*/  UMOV UR8, UR4 ;  /* 0x0000000400087c82 */ /* 0x000fe20008000000 */
[----:B------:R-:W-:Y:S02]  /*9cc0*/  UIMAD UR12, UR10, UR14, URZ ;  /* 0x0000000e0a0c72a4 */ /* 0x000fe4000f8e023f */
[----:B------:R-:W-:Y:S02]  /*9cd0*/  UISETP.NE.AND.EX UP1, UPT, UR17, URZ, UPT, UP1 ;  /* 0x0000003f1100728c */ /* 0x000fe4000bf25310 */
[----:B------:R-:W-:Y:S01]  /*9ce0*/  UIMAD UR12, UR20, UR15, UR12 ;  /* 0x0000000f140c72a4 */ /* 0x000fe2000f8e020c */
[----:B------:R-:W-:-:S02]  /*9cf0*/  ULDC.64 UR16, c[0x0][0x730] ;  /* 0x0001cc0000107ab9 */ /* 0x000fc40000000a00 */
[----:B------:R-:W-:Y:S01]  /*9d00*/  ULDC UR15, c[0x0][0x2e8] ;  /* 0x0000ba00000f7ab9 */ /* 0x000fe20000000800 */
[----:B------:R-:W-:Y:S01]  /*9d10*/  UIMAD UR10, UR10, UR16, URZ ;  /* 0x000000100a0a72a4 */ /* 0x000fe2000f8e023f */
[----:B------:R-:W-:Y:S01]  /*9d20*/  UMOV UR9, UR5 ;  /* 0x0000000500097c82 */ /* 0x000fe20008000000 */
[----:B------:R-:W-:Y:S02]  /*9d30*/  UISETP.NE.AND UP2, UPT, UR15, 0x1, UPT ;  /* 0x000000010f00788c */ /* 0x000fe4000bf45270 */
[----:B------:R-:W-:Y:S02]  /*9d40*/  UIMAD.WIDE.U32 UR4, UR20, UR14, UR8 ;  /* 0x0000000e140472a5 */ /* 0x000fe4000f8e0008 */
[----:B------:R-:W-:Y:S02]  /*9d50*/  UIMAD.WIDE.U32 UR8, UR20, UR16, UR8 ;  /* 0x00000010140872a5 */ /* 0x000fe4000f8e0008 */
[----:B------:R-:W-:Y:S02]  /*9d60*/  UIMAD UR14, UR20, UR17, UR10 ;  /* 0x00000011140e72a4 */ /* 0x000fe4000f8e020a */
[----:B------:R-:W-:Y:S01]  /*9d70*/  USHF.R.S32.HI UR10, URZ, 0x1f, UR13 ;  /* 0x0000001f3f0a7899 */ /* 0x000fe2000801140d */
[----:B------:R-:W-:Y:S01]  /*9d80*/  ELECT P0, URZ, PT ;  /* 0x00000000003f782f */ /* 0x000fe20003800000 */
[----:B------:R-:W-:-:S02]  /*9d90*/  USEL UR21, UR13, URZ, !UP1 ;  /* 0x0000003f0d157287 */ /* 0x000fc4000c800000 */
[----:B------:R-:W-:Y:S01]  /*9da0*/  UIADD3 UR9, UR9, UR14, URZ ;  /* 0x0000000e09097290 */ /* 0x000fe2000fffe03f */
[----:B------:R-:W-:Y:S01]  /*9db0*/  ULDC.64 UR18, c[0x0][0x738] ;  /* 0x0001ce0000127ab9 */ /* 0x000fe20000000a00 */
[----:B------:R-:W-:Y:S01]  /*9dc0*/  USEL UR10, UR10, URZ, !UP1 ;  /* 0x0000003f0a0a7287 */ /* 0x000fe2000c800000 */
[----:B------:R-:W-:Y:S01]  /*9dd0*/  ULDC.64 UR16, c[0x0][0x720] ;  /* 0x0001c80000107ab9 */ /* 0x000fe20000000a00 */
[----:B------:R-:W-:Y:S02]  /*9de0*/  UIMAD.WIDE.U32 UR14, UR18, UR21, UR8 ;  /* 0x00000015120e72a5 */ /* 0x000fe4000f8e0008 */
[----:B------:R-:W-:Y:S01]  /*9df0*/  UIADD3 UR23, UR5, UR12, URZ ;  /* 0x0000000c05177290 */ /* 0x000fe2000fffe03f */
[----:B------:R-:W-:Y:S01]  /*9e00*/  @UP2 ULDC UR8, c[0x0][0x2ec] ;  /* 0x0000bb0000082ab9 */ /* 0x000fe20000000800 */
[----:B------:R-:W-:Y:S02]  /*9e10*/  UIMAD UR5, UR10, UR16, URZ ;  /* 0x000000100a0572a4 */ /* 0x000fe4000f8e023f */
[----:B------:R-:W-:-:S02]  /*9e20*/  UIMAD UR10, UR10, UR18, URZ ;  /* 0x000000120a0a72a4 */ /* 0x000fc4000f8e023f */
[----:B------:R-:W-:Y:S02]  /*9e30*/  UIMAD.WIDE.U32 UR8, UR20, UR8, URZ ;  /* 0x00000008140872a5 */ /* 0x000fe4000f8e003f */
[----:B------:R-:W-:Y:S01]  /*9e40*/  ULEA UR11, UR7, UR11, 0x7 ;  /* 0x0000000b070b7291 */ /* 0x000fe2000f8e383f */
[----:B------:R-:W-:Y:S02]  /*9e50*/  UMOV UR22, UR4 ;  /* 0x0000000400167c82 */ /* 0x000fe40008000000 */
[----:B------:R-:W-:Y:S01]  /*9e60*/  @UP2 ULDC UR7, c[0x0][0x2f0] ;  /* 0x0000bc0000072ab9 */ /* 0x000fe20000000800 */
[----:B------:R-:W-:Y:S01]  /*9e70*/  UMOV UR12, UR20 ;  /* 0x00000014000c7c82 */ /* 0x000fe20008000000 */
[----:B------:R-:W-:Y:S02]  /*9e80*/  UIMAD UR5, UR17, UR21, UR5 ;  /* 0x00000015110572a4 */ /* 0x000fe4000f8e0205 */
[----:B------:R-:W-:Y:S02]  /*9e90*/  UIMAD.WIDE.U32 UR22, UR16, UR21, UR22 ;  /* 0x00000015101672a5 */ /* 0x000fe4000f8e0016 */
[----:B------:R-:W-:-:S02]  /*9ea0*/  UIMAD UR4, UR19, UR21, UR10 ;  /* 0x00000015130472a4 */ /* 0x000fc4000f8e020a */
        /* <DEDUP_REMOVED lines=10> */
.L_x_3123:
        /* <DEDUP_REMOVED lines=15> */
.L_x_3096:
[----:B------:R-:W-:Y:S01]  /*a040*/  R2UR UR19, R4 ;  /* 0x00000000041372ca */ /* 0x000fe200000e0000 */
[----:B------:R-:W2:Y:S01]  /*a050*/  LDC.64 R12, c[0x0][0x198] ;  /* 0x00006600ff0c7b82 */ /* 0x000ea20000000a00 */
[----:B------:R-:W-:Y:S01]  /*a060*/  ULDC.64 UR8, c[0x0][0x700] ;  /* 0x0001c00000087ab9 */ /* 0x000fe20000000a00 */
[----:B------:R-:W-:Y:S01]  /*a070*/  UMOV UR36, 0x0 ;  /* 0x0000000000247882 */ /* 0x000fe20000000000 */
[----:B------:R-:W-:Y:S01]  /*a080*/  IMAD.U32 R9, RZ, RZ, UR8 ;  /* 0x00000008ff097e24 */ /* 0x000fe2000f8e00ff */
[----:B------:R-:W-:Y:S01]  /*a090*/  R2UR UR8, R15 ;  /* 0x000000000f0872ca */ /* 0x000fe200000e0000 */
[----:B------:R-:W-:Y:S01]  /*a0a0*/  IMAD.U32 R8, RZ, RZ, UR9 ;  /* 0x00000009ff087e24 */ /* 0x000fe2000f8e00ff */
[----:B------:R-:W-:Y:S01]  /*a0b0*/  UMOV UR37, 0x14f00000 ;  /* 0x14f0000000257882 */ /* 0x000fe20000000000 */
[----:B------:R-:W-:Y:S01]  /*a0c0*/  UMOV UR18, URZ ;  /* 0x0000003f00127c82 */ /* 0x000fe20008000000 */
[----:B------:R-:W-:Y:S01]  /*a0d0*/  UMOV UR26, 0x40 ;  /* 0x00000040001a7882 */ /* 0x000fe20000000000 */
[----:B------:R-:W-:Y:S01]  /*a0e0*/  UMOV UR28, UR20 ;  /* 0x00000014001c7c82 */ /* 0x000fe20008000000 */
[----:B------:R-:W-:Y:S01]  /*a0f0*/  UMOV UR29, UR21 ;  /* 0x00000015001d7c82 */ /* 0x000fe20008000000 */
[----:B------:R-:W-:Y:S01]  /*a100*/  UMOV UR50, 0x0 ;  /* 0x0000000000327882 */ /* 0x000fe20000000000 */
[----:B------:R-:W-:Y:S01]  /*a110*/  USHF.L.U32 UR19, UR19, 0x6, URZ ;  /* 0x0000000613137899 */ /* 0x000fe2000800063f */
[----:B------:R-:W-:Y:S01]  /*a120*/  IMAD.MOV.U32 R16, RZ, RZ, RZ ;  /* 0x000000ffff107224 */ /* 0x000fe200078e00ff */
[----:B------:R-:W-:Y:S01]  /*a130*/  UMOV UR51, 0x10000000 ;  /* 0x1000000000337882 */ /* 0x000fe20000000000 */
[----:B------:R-:W-:Y:S01]  /*a140*/  UMOV UR10, UR18 ;  /* 0x00000012000a7c82 */ /* 0x000fe20008000000 */
[----:B------:R-:W-:-:S02]  /*a150*/  UIADD3 UR7, UP0, UR19, UR22, URZ ;  /* 0x0000001613077290 */ /* 0x000fc4000ff1e03f */
[----:B------:R-:W-:Y:S01]  /*a160*/  IMAD.U32 R3, RZ, RZ, UR19 ;  /* 0x00000013ff037e24 */ /* 0x000fe2000f8e00ff */
[----:B------:R-:W-:Y:S02]  /*a170*/  UIADD3 UR16, UR8, 0x18000, URZ ;  /* 0x0001800008107890 */ /* 0x000fe4000fffe03f */
[----:B------:R-:W-:Y:S01]  /*a180*/  UIADD3 UR17, UR8, 0x30810, URZ ;  /* 0x0003081008117890 */ /* 0x000fe2000fffe03f */
[----:B------:R-:W-:Y:S01]  /*a190*/  PLOP3.LUT P1, PT, PT, PT, UP0, 0x80, 0x0 ;  /* 0x000000000000781c */ /* 0x000fe20003f2f008 */
[----:B-1----:R-:W-:Y:S01]  /*a1a0*/  IMAD.U32 R2, RZ, RZ, UR7 ;  /* 0x00000007ff027e24 */ /* 0x002fe2000f8e00ff */
[----:B------:R-:W-:Y:S01]  /*a1b0*/  UIADD3 UR19, UR19, UR6, URZ ;  /* 0x0000000613137290 */ /* 0x000fe2000fffe03f */
[----:B--2---:R-:W-:Y:S01]  /*a1c0*/  IMAD.MOV.U32 R7, RZ, RZ, R12 ;  /* 0x000000ffff077224 */ /* 0x004fe200078e000c */
[----:B------:R-:W-:Y:S01]  /*a1d0*/  LEA.HI.X.SX32 R3, R3, R14, 0x1, P1 ;  /* 0x0000000e03037211 */ /* 0x000fe200008f0eff */
[----:B------:R-:W-:Y:S01]  /*a1e0*/  IMAD.MOV.U32 R6, RZ, RZ, R13 ;  /* 0x000000ffff067224 */ /* 0x000fe200078e000d */
[C---:B------:R-:W-:Y:S01]  /*a1f0*/  LEA R5, P1, R2.reuse, R9, 0x2 ;  /* 0x0000000902057211 */ /* 0x040fe200078210ff */
[----:B------:R-:W-:Y:S01]  /*a200*/  UIADD3 UR24, UR8, 0x1a000, URZ ;  /* 0x0001a00008187890 */ /* 0x000fe2000fffe03f */
[----:B------:R-:W-:Y:S01]  /*a210*/  IMAD.MOV.U32 R12, RZ, RZ, 0x10000 ;  /* 0x00010000ff0c7424 */ /* 0x000fe200078e00ff */
[----:B------:R-:W-:Y:S01]  /*a220*/  UIADD3 UR52, UR8, 0x28000, URZ ;  /* 0x0002800008347890 */ /* 0x000fe2000fffe03f */
[----:B------:R-:W-:Y:S01]  /*a230*/  LEA.HI.X R2, R2, R8, R3, 0x2, P1 ;  /* 0x0000000802027211 */ /* 0x000fe200008f1403 */
[----:B------:R-:W-:Y:S01]  /*a240*/  UMOV UR25, UR17 ;  /* 0x0000001100197c82 */ /* 0x000fe20008000000 */
[----:B------:R-:W-:Y:S01]  /*a250*/  R2UR UR32, R5 ;  /* 0x00000000052072ca */ /* 0x000fe200000e0000 */
[----:B------:R-:W-:Y:S01]  /*a260*/  VIADD R5, R0, 0xffffffff ;  /* 0xffffffff00057836 */ /* 0x000fe20000000000 */
[----:B------:R-:W-:Y:S01]  /*a270*/  R2UR UR33, R2 ;  /* 0x00000000022172ca */ /* 0x000fe200000e0000 */
[----:B------:R-:W-:Y:S01]  /*a280*/  UMOV UR27, UR19 ;  /* 0x00000013001b7c82 */ /* 0x000fe20008000000 */
[C---:B------:R-:W-:Y:S01]  /*a290*/  IADD3 R2, P1, R7.reuse, 0x2f0, RZ ;  /* 0x000002f007027810 */ /* 0x040fe20007f3e0ff */
[----:B------:R-:W-:Y:S01]  /*a2a0*/  UMOV UR7, 0x10 ;  /* 0x0000001000077882 */ /* 0x000fe20000000000 */
[----:B------:R1:W-:Y:S01]  /*a2b0*/  STL [R1], R5 ;  /* 0x0000000501007387 */ /* 0x0003e20000100800 */
[----:B------:R-:W-:Y:S01]  /*a2c0*/  UMOV UR53, UR17 ;  /* 0x0000001100357c82 */ /* 0x000fe20008000000 */
[----:B------:R-:W-:Y:S01]  /*a2d0*/  R2UR UR30, R2 ;  /* 0x00000000021e72ca */ /* 0x000fe200000e0000 */
[----:B------:R-:W-:Y:S01]  /*a2e0*/  UIADD3 UR9, UR8, 0x30800, URZ ;  /* 0x0003080008097890 */ /* 0x000fe2000fffe03f */
[----:B------:R-:W-:Y:S01]  /*a2f0*/  IADD3 R2, P2, R7, 0x3f0, RZ ;  /* 0x000003f007027810 */ /* 0x000fe20007f5e0ff */
[----:B------:R-:W-:Y:S01]  /*a300*/  UIADD3 UR40, UR8, 0x4000, URZ ;  /* 0x0000400008287890 */ /* 0x000fe2000fffe03f */
[----:B------:R-:W-:-:S02]  /*a310*/  UMOV UR42, 0x40 ;  /* 0x00000040002a7882 */ /* 0x000fc40000000000 */
[----:B------:R-:W-:Y:S01]  /*a320*/  R2UR UR48, R2 ;  /* 0x00000000023072ca */ /* 0x000fe200000e0000 */
[--C-:B------:R-:W-:Y:S01]  /*a330*/  IMAD.X R2, RZ, RZ, R6.reuse, P1 ;  /* 0x000000ffff027224 */ /* 0x100fe200008e0606 */
[----:B------:R-:W-:Y:S01]  /*a340*/  UMOV UR43, UR11 ;  /* 0x0000000b002b7c82 */ /* 0x000fe20008000000 */
[----:B------:R-:W-:Y:S01]  /*a350*/  UMOV UR44, UR12 ;  /* 0x0000000c002c7c82 */ /* 0x000fe20008000000 */
[----:B------:R-:W-:Y:S01]  /*a360*/  UMOV UR45, UR13 ;  /* 0x0000000d002d7c82 */ /* 0x000fe20008000000 */
[----:B------:R-:W-:Y:S01]  /*a370*/  UMOV UR41, UR9 ;  /* 0x0000000900297c82 */ /* 0x000fe20008000000 */
[----:B------:R-:W-:Y:S01]  /*a380*/  R2UR UR31, R2 ;  /* 0x00000000021f72ca */ /* 0x000fe200000e0000 */
[----:B------:R-:W-:-:S05]  /*a390*/  IMAD.X R2, RZ, RZ, R6, P2 ;  /* 0x000000ffff027224 */ /* 0x000fca00010e0606 */
[----:B------:R-:W-:Y:S02]  /*a3a0*/  R2UR UR49, R2 ;  /* 0x00000000023172ca */ /* 0x000fe400000e0000 */
[----:B------:R-:W-:-:S04]  /*a3b0*/  IADD3 R2, P1, R7, 0xf0, RZ ;  /* 0x000000f007027810 */ /* 0x000fc80007f3e0ff */
[----:B------:R-:W-:Y:S01]  /*a3c0*/  R2UR UR34, R2 ;  /* 0x00000000022272ca */ /* 0x000fe200000e0000 */
[----:B------:R-:W-:Y:S01]  /*a3d0*/  IMAD.X R3, RZ, RZ, R6, P1 ;  /* 0x000000ffff037224 */ /* 0x000fe200008e0606 */
[----:B------:R-:W-:-:S04]  /*a3e0*/  ISETP.GE.AND P1, PT, R4, R5, PT ;  /* 0x000000050400720c */ /* 0x000fc80003f26270 */
[----:B------:R-:W-:-:S13]  /*a3f0*/  R2UR UR35, R3 ;  /* 0x00000000032372ca */ /* 0x000fda00000e0000 */
        /* <DEDUP_REMOVED lines=20> */
[-C--:B------:R-:W-:Y:S01]  /*a540*/  LOP3.LUT R17, RZ, R4.reuse, RZ, 0x33, !PT ;  /* 0x00000004ff117212 */ /* 0x080fe200078e33ff */
[C---:B------:R-:W-:Y:S02]  /*a550*/  VIADD R5, R0.reuse, 0xfffffffe ;  /* 0xfffffffe00057836 */ /* 0x040fe40000000000 */
[----:B------:R-:W-:Y:S02]  /*a560*/  IMAD.MOV.U32 R10, RZ, RZ, 0x1 ;  /* 0x00000001ff0a7424 */ /* 0x000fe400078e00ff */
[----:B------:R-:W-:Y:S01]  /*a570*/  IMAD.IADD R17, R0, 0x1, R17 ;  /* 0x0000000100117824 */ /* 0x000fe200078e0211 */
[----:B------:R-:W-:Y:S01]  /*a580*/  ISETP.NE.AND P1, PT, R5, R4, PT ;  /* 0x000000040500720c */ /* 0x000fe20003f25270 */
[----:B------:R-:W-:-:S03]  /*a590*/  IMAD.MOV.U32 R0, RZ, RZ, R4 ;  /* 0x000000ffff007224 */ /* 0x000fc600078e0004 */
[----:B------:R-:W-:-:S05]  /*a5a0*/  LOP3.LUT R5, R17, 0x1, RZ, 0xc0, !PT ;  /* 0x0000000111057812 */ /* 0x000fca00078ec0ff */
[----:B------:R1:W-:Y:S04]  /*a5b0*/  STL [R1+0x4], R5 ;  /* 0x0000040501007387 */ /* 0x0003e80000100800 */
[----:B------:R-:W-:Y:S05]  /*a5c0*/  @!P1 BRA `(.L_x_3098) ;  /* 0x0000000800d09947 */ /* 0x000fea0003800000 */
[----:B------:R-:W-:Y:S02]  /*a5d0*/  IMAD.IADD R17, R17, 0x1, -R5 ;  /* 0x0000000111117824 */ /* 0x000fe400078e0a05 */
[----:B------:R-:W-:Y:S02]  /*a5e0*/  IMAD.MOV.U32 R0, RZ, RZ, R4 ;  /* 0x000000ffff007224 */ /* 0x000fe400078e0004 */
[----:B------:R-:W-:-:S07]  /*a5f0*/  IMAD.MOV.U32 R10, RZ, RZ, 0x1 ;  /* 0x00000001ff0a7424 */ /* 0x000fce00078e00ff */
.L_x_3107:
[----:B-123--:R-:W-:-:S04]  /*a600*/  SHF.L.U32 R18, R10, 0x1f, RZ ;  /* 0x0000001f0a127819 */ /* 0x00efc800000006ff */
[----:B------:R-:W2:Y:S02]  /*a610*/  SYNCS.PHASECHK.TRANS64.TRYWAIT P1, [R15+URZ+0x30840], R18 ;  /* 0x030840120f0075a7 */ /* 0x000ea4000802017f */
[----:B--2---:R-:W-:Y:S05]  /*a620*/  @!P1 BRA `(.L_x_3099) ;  /* 0x00000018000c9947 */ /* 0x004fea0003800000 */
.L_x_3124:
        /* <DEDUP_REMOVED lines=8> */
.L_x_3100:
        /* <DEDUP_REMOVED lines=37> */
.L_x_3125:
        /* <DEDUP_REMOVED lines=8> */
.L_x_3102:
        /* <DEDUP_REMOVED lines=37> */
.L_x_3126:
        /* <DEDUP_REMOVED lines=8> */
.L_x_3104:
        /* <DEDUP_REMOVED lines=31> */
.L_x_3128:
        /* <DEDUP_REMOVED lines=8> */
.L_x_3106:
        /* <DEDUP_REMOVED lines=37> */
.L_x_3098:
[----:B------:R-:W4:Y:S02]  /*b110*/  LDL.LU R4, [R1+0x4] ;  /* 0x0000040001047983 */ /* 0x000f240000300800 */
[----:B----4-:R-:W-:Y:S02]  /*b120*/  ISETP.NE.AND P1, PT, R4, RZ, PT ;  /* 0x000000ff0400720c */ /* 0x010fe40003f25270 */
[----:B------:R4:W5:Y:S11]  /*b130*/  LDL R4, [R1] ;  /* 0x0000000001047983 */ /* 0x0009760000100800 */
[----:B----4-:R-:W-:Y:S05]  /*b140*/  @!P1 BRA `(.L_x_3097) ;  /* 0x00000004005c9947 */ /* 0x010fea0003800000 */
[----:B------:R-:W-:-:S04]  /*b150*/  SHF.L.U32 R12, R10, 0x1f, RZ ;  /* 0x0000001f0a0c7819 */ /* 0x000fc800000006ff */
[----:B------:R-:W4:Y:S02]  /*b160*/  SYNCS.PHASECHK.TRANS64.TRYWAIT P1, [R15+URZ+0x30840], R12 ;  /* 0x0308400c0f0075a7 */ /* 0x000f24000802017f */
[----:B----4-:R-:W-:Y:S05]  /*b170*/  @!P1 BRA `(.L_x_3108) ;  /* 0x0000000c008c9947 */ /* 0x010fea0003800000 */
.L_x_3129:
        /* <DEDUP_REMOVED lines=8> */
.L_x_3109:
        /* <DEDUP_REMOVED lines=34> */
.L_x_3130:
        /* <DEDUP_REMOVED lines=8> */
.L_x_3111:
[----:B------:R2:W5:Y:S01]  /*b4a0*/  LDL.LU R4, [R1] ;  /* 0x0000000001047983 */ /* 0x0005620000300800 */
        /* <DEDUP_REMOVED lines=18> */
[----:B------:R-:W-:-:S02]  /*b5d0*/  UIADD3 UR16, UR32, 0x1e000, URZ ;  /* 0x0001e00020107890 */ /* 0x000fc4000fffe03f */
[----:B------:R-:W-:Y:S01]  /*b5e0*/  LEA.HI.X.SX32 R5, R5, R14, 0x1, P0 ;  /* 0x0000000e05057211 */ /* 0x000fe200000f0eff */
[----:B------:R-:W-:Y:S01]  /*b5f0*/  UIADD3 UR32, UR32, 0x28100, URZ ;  /* 0x0002810020207890 */ /* 0x000fe2000fffe03f */
[C---:B------:R-:W-:Y:S01]  /*b600*/  LEA R9, P0, R0.reuse, R9, 0x2 ;  /* 0x0000000900097211 */ /* 0x040fe200078010ff */
[----:B------:R-:W-:Y:S01]  /*b610*/  UMOV UR17, UR25 ;  /* 0x0000001900117c82 */ /* 0x000fe20008000000 */
[----:B------:R-:W-:Y:S01]  /*b620*/  UMOV UR19, UR27 ;  /* 0x0000001b00137c82 */ /* 0x000fe20008000000 */
[----:B------:R-:W-:Y:S01]  /*b630*/  UMOV UR33, UR25 ;  /* 0x0000001900217c82 */ /* 0x000fe20008000000 */
[----:B------:R-:W-:Y:S01]  /*b640*/  LEA.HI.X R8, R0, R8, R5, 0x2, P0 ;  /* 0x0000000800087211 */ /* 0x000fe200000f1405 */
[----:B------:R2:W-:Y:S01]  /*b650*/  UTMALDG.4D [UR24], [UR8], desc[UR30] ;  /* 0x00001e18080075b4 */ /* 0x0005e20008019000 */
[----:B------:R-:W-:Y:S01]  /*b660*/  R2UR UR34, R9 ;  /* 0x00000000092272ca */ /* 0x000fe200000e0000 */
[----:B------:R-:W-:Y:S01]  /*b670*/  UMOV UR7, 0x10 ;  /* 0x0000001000077882 */ /* 0x000fe20000000000 */
[----:B------:R-:W-:Y:S01]  /*b680*/  R2UR UR35, R8 ;  /* 0x00000000082372ca */ /* 0x000fe200000e0000 */
[----:B------:R2:W-:-:S12]  /*b690*/  UTMALDG.4D [UR16], [UR8], desc[UR30] ;  /* 0x00001e10080075b4 */ /* 0x0005d80008019000 */
[----:B------:R2:W-:Y:S02]  /*b6a0*/  UBLKCP.S.G [UR32], [UR34], UR7 ;  /* 0x00000020220073ba */ /* 0x0005e40008000207 */
[----:B--2---:R-:W-:-:S07]  /*b6b0*/  IMAD.MOV.U32 R16, RZ, RZ, 0x1 ;  /* 0x00000001ff107424 */ /* 0x004fce00078e00ff */
.L_x_3097:
[----:B------:R-:W1:Y:S01]  /*b6c0*/  S2R R0, SR_TID.X ;  /* 0x0000000000007919 */ /* 0x000e620000002100 */
[----:B------:R-:W-:Y:S01]  /*b6d0*/  IMAD R3, R16, 0x8, R15 ;  /* 0x0000000810037824 */ /* 0x000fe200078e020f */
[----:B-1----:R-:W-:Y:S02]  /*b6e0*/  LOP3.LUT R2, R0, 0x7f, RZ, 0xc0, !PT ;  /* 0x0000007f00027812 */ /* 0x002fe400078ec0ff */
[----:B------:R-:W-:Y:S02]  /*b6f0*/  SHF.L.U32 R0, R10, 0x1f, RZ ;  /* 0x0000001f0a007819 */ /* 0x000fe400000006ff */
[----:B------:R-:W-:Y:S02]  /*b700*/  ISETP.NE.AND P1, PT, R2, RZ, PT ;  /* 0x000000ff0200720c */ /* 0x000fe40003f25270 */
[----:B------:R-:W1:Y:S02]  /*b710*/  SYNCS.PHASECHK.TRANS64.TRYWAIT P0, [R3+URZ+0x30840], R0 ;  /* 0x03084000030075a7 */ /* 0x000e64000800017f */
[----:B-1----:R-:W-:Y:S09]  /*b720*/  @!P0 BRA `(.L_x_3112) ;  /* 0x0000000800488947 */ /* 0x002ff20003800000 */
.L_x_3131:
[----:B------:R-:W-:Y:S05]  /*b730*/  @P1 BRA `(.L_x_3113) ;  /* 0x0000000000181947 */ /* 0x000fea0003800000 */
[----:B------:R-:W1:Y:S01]  /*b740*/  S2R R2, SR_TID.X ;  /* 0x0000000000027919 */ /* 0x000e620000002100 */
[----:B------:R-:W-:-:S04]  /*b750*/  IMAD.MOV.U32 R0, RZ, RZ, 0x4100 ;  /* 0x00004100ff007424 */ /* 0x000fc800078e00ff */
[----:B------:R1:W-:Y:S02]  /*b760*/  SYNCS.ARRIVE.TRANS64 RZ, [R3+URZ+0x30830], R0 ;  /* 0x0308300003ff79a7 */ /* 0x0003e4000800003f */
[----:B-1----:R-:W-:-:S13]  /*b770*/  LOP3.LUT P0, RZ, R2, 0x1f, RZ, 0xc0, !PT ;  /* 0x0000001f02ff7812 */ /* 0x002fda000780c0ff */
[----:B------:R-:W-:Y:S05]  /*b780*/  @!P0 BRA `(.L_x_3113) ;  /* 0x0000000000048947 */ /* 0x000fea0003800000 */
[----:B------:R-:W-:Y:S01]  /*b790*/  BPT.TRAP 0x1 ;  /* 0x000000040000795c */ /* 0x000fe20000300000 */
.L_x_3113:
        /* <DEDUP_REMOVED lines=41> */
.L_x_3094:
[----:B------:R-:W-:Y:S05]  /*ba30*/  BSYNC B0 ;  /* 0x0000000000007941 */ /* 0x000fea0003800000 */
.L_x_3090:
[----:B------:R-:W-:-:S03]  /*ba40*/  UMOV UR7, 0xffffffff ;  /* 0xffffffff00077882 */ /* 0x000fc60000000000 */
[----:B------:R-:W-:Y:S05]  /*ba50*/  BRA.DIV UR7, `(.L_x_3114) ;  /* 0x0000000607907947 */ /* 0x000fea000b800000 */
[----:B------:R-:W-:-:S13]  /*ba60*/  ELECT P6, URZ, PT ;  /* 0x00000000003f782f */ /* 0x000fda00038c0000 */
.L_x_3134:
[----:B------:R-:W-:Y:S05]  /*ba70*/  @!P6 BRA `(.L_x_2968) ;  /* 0x000000000084e947 */ /* 0x000fea0003800000 */
[----:B------:R-:W-:-:S06]  /*ba80*/  ULOP3.LUT UR7, UR38, 0x2, URZ, 0xfc, !UPT ;  /* 0x0000000226077892 */ /* 0x000fcc000f8efc3f */
[----:B------:R-:W-:-:S05]  /*ba90*/  IMAD.U32 R0, RZ, RZ, UR7 ;  /* 0x00000007ff007e24 */ /* 0x000fca000f8e00ff */
[----:B------:R-:W-:-:S13]  /*baa0*/  ISETP.NE.AND P2, PT, R0, 0x3, PT ;  /* 0x000000030000780c */ /* 0x000fda0003f45270 */
[----:B------:R-:W-:Y:S05]  /*bab0*/  @!P2 BRA `(.L_x_3115) ;  /* 0x000000000004a947 */ /* 0x000fea0003800000 */
[----:B------:R-:W-:Y:S01]  /*bac0*/  BPT.TRAP 0x1 ;  /* 0x000000040000795c */ /* 0x000fe20000300000 */
.L_x_3115:
        /* <DEDUP_REMOVED lines=15> */
.L_x_3135:
[----:B------:R-:W2:Y:S02]  /*bbc0*/  SYNCS.PHASECHK.TRANS64.TRYWAIT P0, [R3+URZ], R0 ;  /* 0x00000000030075a7 */ /* 0x000ea4000800017f */
[----:B--2---:R-:W-:Y:S05]  /*bbd0*/  @!P0 BRA `(.L_x_3117) ;  /* 0x0000000400648947 */ /* 0x004fea0003800000 */
.L_x_3136:
[----:B------:R-:W-:Y:S05]  /*bbe0*/  @!P2 BRA `(.L_x_3118) ;  /* 0x000000000004a947 */ /* 0x000fea0003800000 */
[----:B------:R-:W-:Y:S01]  /*bbf0*/  BPT.TRAP 0x1 ;  /* 0x000000040000795c */ /* 0x000fe20000300000 */
.L_x_3118:
[----:B--2---:R-:W-:-:S04]  /*bc00*/  VIADD R3, R8, 0x30840 ;  /* 0x0003084008037836 */ /* 0x004fc80000000000 */
[----:B------:R-:W-:-:S04]  /*bc10*/  IMAD R5, R2, 0x8, R3 ;  /* 0x0000000802057824 */ /* 0x000fc800078e0203 */
[----:B------:R-:W2:Y:S02]  /*bc20*/  SYNCS.PHASECHK.TRANS64.TRYWAIT P0, [R5+URZ], R4 ;  /* 0x00000004050075a7 */ /* 0x000ea4000800017f */
[----:B--2---:R-:W-:Y:S05]  /*bc30*/  @!P0 BRA `(.L_x_3119) ;  /* 0x0000000400608947 */ /* 0x004fea0003800000 */
.L_x_3137:
[----:B------:R-:W-:-:S07]  /*bc40*/  IMAD R3, R6, 0x8, R3 ;  /* 0x0000000806037824 */ /* 0x000fce00078e0203 */
.L_x_3120:
[----:B---3--:R3:W4:Y:S02]  /*bc50*/  SYNCS.PHASECHK.TRANS64.TRYWAIT P0, [R3+URZ], R0 ;  /* 0x00000000030075a7 */ /* 0x008724000800017f */
[----:B----4-:R-:W-:Y:S05]  /*bc60*/  @!P0 NANOSLEEP.SYNCS 0x989680 ;  /* 0x009896800000895d */ /* 0x010fea0003900000 */
[----:B------:R-:W4:Y:S02]  /*bc70*/  @!P0 SYNCS.PHASECHK.TRANS64 P0, [R3+URZ], R0 ;  /* 0x00000000030085a7 */ /* 0x000f24000800007f */
[----:B----4-:R-:W-:Y:S05]  /*bc80*/  @!P0 BRA `(.L_x_3120) ;  /* 0xfffffffc00f08947 */ /* 0x010fea000383ffff */
.L_x_2968:
[----:B------:R-:W-:Y:S05]  /*bc90*/  BSYNC B6 ;  /* 0x0000000000067941 */ /* 0x000fea0003800000 */
.L_x_2960:
[----:B------:R-:W-:Y:S05]  /*bca0*/  EXIT ;  /* 0x000000000000794d */ /* 0x000fea0003800000 */
.L_x_2978:
[----:B------:R-:W-:Y:S02]  /*bcb0*/  IMAD.MOV.U32 R12, RZ, RZ, RZ ;  /* 0x000000ffff0c7224 */ /* 0x000fe400078e00ff */
[----:B------:R-:W-:Y:S02]  /*bcc0*/  IMAD.MOV.U32 R11, RZ, RZ, 0x1f ;  /* 0x0000001fff0b7424 */ /* 0x000fe400078e00ff */
[----:B------:R-:W-:-:S07]  /*bcd0*/  IMAD.MOV.U32 R15, RZ, RZ, -0x1 ;  /* 0xffffffffff0f7424 */ /* 0x000fce00078e00ff */
[----:B------:R-:W-:Y:S05]  /*bce0*/  WARPSYNC.COLLECTIVE R15, `(.L_x_3121) ;  /* 0x000000000f087348 */ /* 0x000fea0003c00000 */
[----:B------:R1:W2:Y:S02]  /*bcf0*/  SHFL.IDX P6, R14, R13, R12, R11 ;  /* 0x0000000c0d0e7389 */ /* 0x0002a400000c000b */
[----:B-12---:R-:W-:Y:S01]  /*bd00*/  ENDCOLLECTIVE ;  /* 0x000000000000791b */ /* 0x006fe20003800000 */
.L_x_3121:
[----:B------:R-:W-:Y:S05]  /*bd10*/  BRA `(.L_x_3122) ;  /* 0xffffff5800cc7947 */ /* 0x000fea000383ffff */
.L_x_2980:
[----:B---3--:R3:W4:Y:S02]  /*bd20*/  SYNCS.PHASECHK.TRANS64.TRYWAIT P0, [R228+URZ+0x30800], R9 ;  /* 0x03080009e40075a7 */ /* 0x008724000800017f */
[----:B----4-:R-:W-:Y:S05]  /*bd30*/  @!P0 NANOSLEEP.SYNCS 0x989680 ;  /* 0x009896800000895d */ /* 0x010fea0003900000 */
[----:B------:R-:W4:Y:S02]  /*bd40*/  @!P0 SYNCS.PHASECHK.TRANS64 P0, [R228+URZ+0x30800], R9 ;  /* 0x03080009e40085a7 */ /* 0x000f24000800007f */
[----:B----4-:R-:W-:Y:S05]  /*bd50*/  @!P0 BRA `(.L_x_2980) ;  /* 0xfffffffc00f08947 */ /* 0x010fea000383ffff */
[----:B------:R-:W-:Y:S05]  /*bd60*/  BRA `(.L_x_2979) ;  /* 0xffffff5800f47947 */ /* 0x000fea000383ffff */
.L_x_2984:
[----:B---3--:R3:W4:Y:S02]  /*bd70*/  SYNCS.PHASECHK.TRANS64.TRYWAIT P1, [R0+URZ+0x30810], R9 ;  /* 0x03081009000075a7 */ /* 0x008724000802017f */
[----:B----4-:R-:W-:Y:S05]  /*bd80*/  @!P1 NANOSLEEP.SYNCS 0x989680 ;  /* 0x009896800000995d */ /* 0x010fea0003900000 */
[----:B------:R-:W4:Y:S02]  /*bd90*/  @!P1 SYNCS.PHASECHK.TRANS64 P1, [R0+URZ+0x30810], R9 ;  /* 0x03081009000095a7 */ /* 0x000f24000802007f */
[----:B----4-:R-:W-:Y:S05]  /*bda0*/  @!P1 BRA `(.L_x_2984) ;  /* 0xfffffffc00f09947 */ /* 0x010fea000383ffff */
[----:B------:R-:W-:Y:S05]  /*bdb0*/  BRA `(.L_x_2983) ;  /* 0xffffff6000a47947 */ /* 0x000fea000383ffff */
.L_x_2988:
[----:B------:R1:W1:Y:S02]  /*bdc0*/  SYNCS.PHASECHK.TRANS64.TRYWAIT P1, [R0+URZ+0x30830], R9 ;  /* 0x03083009000075a7 */ /* 0x000264000802017f */
[----:B-1----:R-:W-:Y:S05]  /*bdd0*/  @!P1 NANOSLEEP.SYNCS 0x989680 ;  /* 0x009896800000995d */ /* 0x002fea0003900000 */
[----:B------:R-:W1:Y:S02]  /*bde0*/  @!P1 SYNCS.PHASECHK.TRANS64 P1, [R0+URZ+0x30830], R9 ;  /* 0x03083009000095a7 */ /* 0x000e64000802007f */
[----:B-1----:R-:W-:Y:S05]  /*bdf0*/  @!P1 BRA `(.L_x_2988) ;  /* 0xfffffffc00f09947 */ /* 0x002fea000383ffff */
[----:B------:R-:W-:Y:S05]  /*be00*/  BRA `(.L_x_2987) ;  /* 0xffffff6400fc7947 */ /* 0x000fea000383ffff */
.L_x_3095:
[----:B-1----:R1:W2:Y:S02]  /*be10*/  SYNCS.PHASECHK.TRANS64.TRYWAIT P0, [R15+URZ+0x30820], R2 ;  /* 0x030820020f0075a7 */ /* 0x0022a4000800017f */
[----:B--2---:R-:W-:Y:S05]  /*be20*/  @!P0 NANOSLEEP.SYNCS 0x989680 ;  /* 0x009896800000895d */ /* 0x004fea0003900000 */
[----:B------:R-:W2:Y:S02]  /*be30*/  @!P0 SYNCS.PHASECHK.TRANS64 P0, [R15+URZ+0x30820], R2 ;  /* 0x030820020f0085a7 */ /* 0x000ea4000800007f */
[----:B--2---:R-:W-:Y:S05]  /*be40*/  @!P0 BRA `(.L_x_3095) ;  /* 0xfffffffc00f08947 */ /* 0x004fea000383ffff */
[----:B------:R-:W-:Y:S05]  /*be50*/  BRA `(.L_x_3123) ;  /* 0xffffffe0003c7947 */ /* 0x000fea000383ffff */
.L_x_3099:
[----:B--2---:R2:W3:Y:S02]  /*be60*/  SYNCS.PHASECHK.TRANS64.TRYWAIT P1, [R15+URZ+0x30840], R18 ;  /* 0x030840120f0075a7 */ /* 0x0044e4000802017f */
[----:B---3--:R-:W-:Y:S05]  /*be70*/  @!P1 NANOSLEEP.SYNCS 0x989680 ;  /* 0x009896800000995d */ /* 0x008fea0003900000 */
[----:B------:R-:W3:Y:S02]  /*be80*/  @!P1 SYNCS.PHASECHK.TRANS64 P1, [R15+URZ+0x30840], R18 ;  /* 0x030840120f0095a7 */ /* 0x000ee4000802007f */
[----:B---3--:R-:W-:Y:S05]  /*be90*/  @!P1 BRA `(.L_x_3099) ;  /* 0xfffffffc00f09947 */ /* 0x008fea000383ffff */
[----:B------:R-:W-:Y:S05]  /*bea0*/  BRA `(.L_x_3124) ;  /* 0xffffffe400e07947 */ /* 0x000fea000383ffff */
.L_x_3101:
[----:B-1----:R1:W3:Y:S02]  /*beb0*/  SYNCS.PHASECHK.TRANS64.TRYWAIT P1, [R15+URZ+0x30828], R18 ;  /* 0x030828120f0075a7 */ /* 0x0022e4000802017f */
[----:B---3--:R-:W-:Y:S05]  /*bec0*/  @!P1 NANOSLEEP.SYNCS 0x989680 ;  /* 0x009896800000995d */ /* 0x008fea0003900000 */
[----:B------:R-:W3:Y:S02]  /*bed0*/  @!P1 SYNCS.PHASECHK.TRANS64 P1, [R15+URZ+0x30828], R18 ;  /* 0x030828120f0095a7 */ /* 0x000ee4000802007f */
[----:B---3--:R-:W-:Y:S05]  /*bee0*/  @!P1 BRA `(.L_x_3101) ;  /* 0xfffffffc00f09947 */ /* 0x008fea000383ffff */
[----:B------:R-:W-:Y:S05]  /*bef0*/  BRA `(.L_x_3125) ;  /* 0xffffffe800807947 */ /* 0x000fea000383ffff */
.L_x_3103:
[----:B---3--:R3:W4:Y:S02]  /*bf00*/  SYNCS.PHASECHK.TRANS64.TRYWAIT P1, [R15+URZ+0x30848], R18 ;  /* 0x030848120f0075a7 */ /* 0x008724000802017f */
[----:B----4-:R-:W-:Y:S05]  /*bf10*/  @!P1 NANOSLEEP.SYNCS 0x989680 ;  /* 0x009896800000995d */ /* 0x010fea0003900000 */
[----:B------:R-:W4:Y:S02]  /*bf20*/  @!P1 SYNCS.PHASECHK.TRANS64 P1, [R15+URZ+0x30848], R18 ;  /* 0x030848120f0095a7 */ /* 0x000f24000802007f */
[----:B----4-:R-:W-:Y:S05]  /*bf30*/  @!P1 BRA `(.L_x_3103) ;  /* 0xfffffffc00f09947 */ /* 0x010fea000383ffff */
[----:B------:R-:W-:Y:S05]  /*bf40*/  BRA `(.L_x_3126) ;  /* 0xffffffec00207947 */ /* 0x000fea000383ffff */
.L_x_3105:
[----:B------:R-:W-:-:S07]  /*bf50*/  SHF.L.U32 R4, R10, 0x1f, RZ ;  /* 0x0000001f0a047819 */ /* 0x000fce00000006ff */
.L_x_3127:
[----:B----4-:R4:W1:Y:S02]  /*bf60*/  SYNCS.PHASECHK.TRANS64.TRYWAIT P1, [R15+URZ+0x30820], R4 ;  /* 0x030820040f0075a7 */ /* 0x010864000802017f */
[----:B-1----:R-:W-:Y:S05]  /*bf70*/  @!P1 NANOSLEEP.SYNCS 0x989680 ;  /* 0x009896800000995d */ /* 0x002fea0003900000 */
[----:B------:R-:W1:Y:S02]  /*bf80*/  @!P1 SYNCS.PHASECHK.TRANS64 P1, [R15+URZ+0x30820], R4 ;  /* 0x030820040f0095a7 */ /* 0x000e64000802007f */
[----:B-1----:R-:W-:Y:S05]  /*bf90*/  @!P1 BRA `(.L_x_3127) ;  /* 0xfffffffc00f09947 */ /* 0x002fea000383ffff */
[----:B------:R-:W-:Y:S05]  /*bfa0*/  BRA `(.L_x_3128) ;  /* 0xffffffec00a47947 */ /* 0x000fea000383ffff */
.L_x_3108:
[----:B----4-:R4:W1:Y:S02]  /*bfb0*/  SYNCS.PHASECHK.TRANS64.TRYWAIT P1, [R15+URZ+0x30840], R12 ;  /* 0x0308400c0f0075a7 */ /* 0x010864000802017f */
[----:B-1----:R-:W-:Y:S05]  /*bfc0*/  @!P1 NANOSLEEP.SYNCS 0x989680 ;  /* 0x009896800000995d */ /* 0x002fea0003900000 */
[----:B------:R-:W1:Y:S02]  /*bfd0*/  @!P1 SYNCS.PHASECHK.TRANS64 P1, [R15+URZ+0x30840], R12 ;  /* 0x0308400c0f0095a7 */ /* 0x000e64000802007f */
[----:B-1----:R-:W-:Y:S05]  /*bfe0*/  @!P1 BRA `(.L_x_3108) ;  /* 0xfffffffc00f09947 */ /* 0x002fea000383ffff */
[----:B------:R-:W-:Y:S05]  /*bff0*/  BRA `(.L_x_3129) ;  /* 0xfffffff000607947 */ /* 0x000fea000383ffff */
.L_x_3110:
[----:B-1----:R1:W2:Y:S02]  /*c000*/  SYNCS.PHASECHK.TRANS64.TRYWAIT P1, [R15+URZ+0x30828], R12 ;  /* 0x0308280c0f0075a7 */ /* 0x0022a4000802017f */
[----:B--2---:R-:W-:Y:S05]  /*c010*/  @!P1 NANOSLEEP.SYNCS 0x989680 ;  /* 0x009896800000995d */ /* 0x004fea0003900000 */
[----:B------:R-:W2:Y:S02]  /*c020*/  @!P1 SYNCS.PHASECHK.TRANS64 P1, [R15+URZ+0x30828], R12 ;  /* 0x0308280c0f0095a7 */ /* 0x000ea4000802007f */
[----:B--2---:R-:W-:Y:S05]  /*c030*/  @!P1 BRA `(.L_x_3110) ;  /* 0xfffffffc00f09947 */ /* 0x004fea000383ffff */
[----:B------:R-:W-:Y:S05]  /*c040*/  BRA `(.L_x_3130) ;  /* 0xfffffff000f47947 */ /* 0x000fea000383ffff */
.L_x_3112:
[----:B------:R1:W1:Y:S02]  /*c050*/  SYNCS.PHASECHK.TRANS64.TRYWAIT P0, [R3+URZ+0x30840], R0 ;  /* 0x03084000030075a7 */ /* 0x000264000800017f */
[----:B-1----:R-:W-:Y:S05]  /*c060*/  @!P0 NANOSLEEP.SYNCS 0x989680 ;  /* 0x009896800000895d */ /* 0x002fea0003900000 */
[----:B------:R-:W1:Y:S02]  /*c070*/  @!P0 SYNCS.PHASECHK.TRANS64 P0, [R3+URZ+0x30840], R0 ;  /* 0x03084000030085a7 */ /* 0x000e64000800007f */
[----:B-1----:R-:W-:Y:S05]  /*c080*/  @!P0 BRA `(.L_x_3112) ;  /* 0xfffffffc00f08947 */ /* 0x002fea000383ffff */
[----:B------:R-:W-:Y:S05]  /*c090*/  BRA `(.L_x_3131) ;  /* 0xfffffff400a47947 */ /* 0x000fea000383ffff */
.L_x_3114:
[----:B------:R-:W-:Y:S01]  /*c0a0*/  BSSY B0, `(.L_x_3132) ;  /* 0x0000006000007945 */ /* 0x000fe20003800000 */
[----:B------:R-:W-:-:S07]  /*c0b0*/  IMAD.MOV.U32 R15, RZ, RZ, -0x1 ;  /* 0xffffffffff0f7424 */ /* 0x000fce00078e00ff */
[----:B------:R-:W-:Y:S05]  /*c0c0*/  WARPSYNC.COLLECTIVE R15, `(.L_x_3133) ;  /* 0x000000000f0c7348 */ /* 0x000fea0003c00000 */
[----:B------:R-:W-:Y:S02]  /*c0d0*/  ELECT P6, UR62, PT ;  /* 0x00000000003e782f */ /* 0x000fe400038c0000 */
[----:B------:R-:W-:Y:S01]  /*c0e0*/  MOV R14, UR62 ;  /* 0x0000003e000e7c02 */ /* 0x000fe20008000f00 */
[----:B------:R-:W-:Y:S10]  /*c0f0*/  ENDCOLLECTIVE ;  /* 0x000000000000791b */ /* 0x000ff40003800000 */
.L_x_3133:
[----:B------:R-:W-:Y:S05]  /*c100*/  BSYNC B0 ;  /* 0x0000000000007941 */ /* 0x000fea0003800000 */
.L_x_3132:
[----:B------:R-:W-:Y:S05]  /*c110*/  BRA `(.L_x_3134) ;  /* 0xfffffff800547947 */ /* 0x000fea000383ffff */
.L_x_3116:
[----:B-1----:R1:W2:Y:S02]  /*c120*/  SYNCS.PHASECHK.TRANS64.TRYWAIT P0, [R7+URZ], R4 ;  /* 0x00000004070075a7 */ /* 0x0022a4000800017f */
[----:B--2---:R-:W-:Y:S05]  /*c130*/  @!P0 NANOSLEEP.SYNCS 0x989680 ;  /* 0x009896800000895d */ /* 0x004fea0003900000 */
[----:B------:R-:W2:Y:S02]  /*c140*/  @!P0 SYNCS.PHASECHK.TRANS64 P0, [R7+URZ], R4 ;  /* 0x00000004070085a7 */ /* 0x000ea4000800007f */
[----:B--2---:R-:W-:Y:S05]  /*c150*/  @!P0 BRA `(.L_x_3116) ;  /* 0xfffffffc00f08947 */ /* 0x004fea000383ffff */
[----:B------:R-:W-:Y:S05]  /*c160*/  BRA `(.L_x_3135) ;  /* 0xfffffff800947947 */ /* 0x000fea000383ffff */
.L_x_3117:
[----:B--2---:R2:W3:Y:S02]  /*c170*/  SYNCS.PHASECHK.TRANS64.TRYWAIT P0, [R3+URZ], R0 ;  /* 0x00000000030075a7 */ /* 0x0044e4000800017f */
[----:B---3--:R-:W-:Y:S05]  /*c180*/  @!P0 NANOSLEEP.SYNCS 0x989680 ;  /* 0x009896800000895d */ /* 0x008fea0003900000 */
[----:B------:R-:W3:Y:S02]  /*c190*/  @!P0 SYNCS.PHASECHK.TRANS64 P0, [R3+URZ], R0 ;  /* 0x00000000030085a7 */ /* 0x000ee4000800007f */
[----:B---3--:R-:W-:Y:S05]  /*c1a0*/  @!P0 BRA `(.L_x_3117) ;  /* 0xfffffffc00f08947 */ /* 0x008fea000383ffff */
[----:B------:R-:W-:Y:S05]  /*c1b0*/  BRA `(.L_x_3136) ;  /* 0xfffffff800887947 */ /* 0x000fea000383ffff */
.L_x_3119:
[----:B--2---:R2:W3:Y:S02]  /*c1c0*/  SYNCS.PHASECHK.TRANS64.TRYWAIT P0, [R5+URZ], R4 ;  /* 0x00000004050075a7 */ /* 0x0044e4000800017f */
[----:B---3--:R-:W-:Y:S05]  /*c1d0*/  @!P0 NANOSLEEP.SYNCS 0x989680 ;  /* 0x009896800000895d */ /* 0x008fea0003900000 */
[----:B------:R-:W3:Y:S02]  /*c1e0*/  @!P0 SYNCS.PHASECHK.TRANS64 P0, [R5+URZ], R4 ;  /* 0x00000004050085a7 */ /* 0x000ee4000800007f */
[----:B---3--:R-:W-:Y:S05]  /*c1f0*/  @!P0 BRA `(.L_x_3119) ;  /* 0xfffffffc00f08947 */ /* 0x008fea000383ffff */
[----:B------:R-:W-:Y:S05]  /*c200*/  BRA `(.L_x_3137) ;  /* 0xfffffff8008c7947 */ /* 0x000fea000383ffff */
.L_x_3138:
        /* <DEDUP_REMOVED lines=15> */
.L_x_3706:


//--------------------- .text._ZN7cutlass13device_kernelIN5flash11enable_sm90INS1_16FlashAttnBwdSm90INS1_25CollectiveMainloopBwdSm90ILi2ELi2ELi2EN4cute5tupleIJNS5_1CILi1EEES8_S8_EEENS6_IJNS7_ILi64EEENS7_ILi128EEESB_EEENS_10bfloat16_tEfNS_4arch4Sm90ELb1ELb0ELb0ELb1ELb1ELb1ELb0ELb0ELi2ELi1ELi2ELi1ELb0EEENS1_21CollectiveEpilogueBwdISC_SD_SF_Li256ELb1ELb0ELi1EEENS1_25SingleTileBwdLPTSchedulerILb1ELi128ELb1EEEEEEEEEvNT_6ParamsE --------------------------
	.section	.text._ZN7cutlass13device_kernelIN5flash11enable_sm90INS1_16FlashAttnBwdSm90INS1_25CollectiveMainloopBwdSm90ILi2ELi2ELi2EN4cute5tupleIJNS5_1CILi1EEES8_S8_EEENS6_IJNS7_ILi64EEENS7_ILi128EEESB_EEENS_10bfloat16_tEfNS_4arch4Sm90ELb1ELb0ELb0ELb1ELb1ELb1ELb0ELb0ELi2ELi1ELi2ELi1ELb0EEENS1_21CollectiveEpilogueBwdISC_SD_SF_Li256ELb1ELb0ELi1EEENS1_25SingleTileBwdLPTSchedulerILb1ELi128ELb1EEEEEEEEEvNT_6ParamsE,"ax",@progbits
	.align	128
.text._ZN7cutlass13device_kernelIN5flash11enable_sm90INS1_16FlashAttnBwdSm90INS1_25CollectiveMainloopBwdSm90ILi2ELi2ELi2EN4cute5tupleIJNS5_1CILi1EEES8_S8_EEENS6_IJNS7_ILi64EEENS7_ILi128EEESB_EEENS_10bfloat16_tEfNS_4arch4Sm90ELb1ELb0ELb0ELb1ELb1ELb1ELb0ELb0ELi2ELi1ELi2ELi1ELb0EEENS1_21CollectiveEpilogueBwdISC_SD_SF_Li256ELb1ELb0ELi1EEENS1_25SingleTileBwdLPTSchedulerILb1ELi128ELb1EEEEEEEEEvNT_6ParamsE:
        .type           _ZN7cutlass13device_kernelIN5flash11enable_sm90INS1_16FlashAttnBwdSm90INS1_25CollectiveMainloopBwdSm90ILi2ELi2ELi2EN4cute5tupleIJNS5_1CILi1EEES8_S8_EEENS6_IJNS7_ILi64EEENS7_ILi128EEESB_EEENS_10bfloat16_tEfNS_4arch4Sm90ELb1ELb0ELb0ELb1ELb1ELb1ELb0ELb0ELi2ELi1ELi2ELi1ELb0EEENS1_21CollectiveEpilogueBwdISC_SD_SF_Li256ELb1ELb0ELi1EEENS1_25SingleTileBwdLPTSchedulerILb1ELi128ELb1EEEEEEEEEvNT_6ParamsE,@function
        .size           _ZN7cutlass13device_kernelIN5flash11enable_sm90INS1_16FlashAttnBwdSm90INS1_25CollectiveMainloopBwdSm90ILi2ELi2ELi2EN4cute5tupleIJNS5_1CILi1EEES8_S8_EEENS6_IJNS7_ILi64EEENS7_ILi128EEESB_EEENS_10bfloat16_tEfNS_4arch4Sm90ELb1ELb0ELb0ELb1ELb1ELb1ELb0ELb0ELi2ELi1ELi2ELi1ELb0EEENS1_21CollectiveEpilogueBwdISC_SD_SF_Li256ELb1ELb0ELi1EEENS1_25SingleTileBwdLPTSchedulerILb1ELi128ELb1EEEEEEEEEvNT_6ParamsE,(.L_x_3707 - _ZN7cutlass13device_kernelIN5flash11enable_sm90INS1_16FlashAttnBwdSm90INS1_25CollectiveMainloopBwdSm90ILi2ELi2ELi2EN4cute5tupleIJNS5_1CILi1EEES8_S8_EEENS6_IJNS7_ILi64EEENS7_ILi128EEESB_EEENS_10bfloat16_tEfNS_4arch4Sm90ELb1ELb0ELb0ELb1ELb1ELb1ELb0ELb0ELi2ELi1ELi2ELi1ELb0EEENS1_21CollectiveEpilogueBwdISC_SD_SF_Li256ELb1ELb0ELi1EEENS1_25SingleTileBwdLPTSchedulerILb1ELi128ELb1EEEEEEEEEvNT_6ParamsE)
        .other          _ZN7cutlass13device_kernelIN5flash11enable_sm90INS1_16FlashAttnBwdSm90INS1_25CollectiveMainloopBwdSm90ILi2ELi2ELi2EN4cute5tupleIJNS5_1CILi1EEES8_S8_EEENS6_IJNS7_ILi64EEENS7_ILi128EEESB_EEENS_10bfloat16_tEfNS_4arch4Sm90ELb1ELb0ELb0ELb1ELb1ELb1ELb0ELb0ELi2ELi1ELi2ELi1ELb0EEENS1_21CollectiveEpilogueBwdISC_SD_SF_Li256ELb1ELb0ELi1EEENS1_25SingleTileBwdLPTSchedulerILb1ELi128ELb1EEEEEEEEEvNT_6ParamsE,@"STO_CUDA_ENTRY STV_DEFAULT"
_ZN7cutlass13device_kernelIN5flash11enable_sm90INS1_16FlashAttnBwdSm90INS1_25CollectiveMainloopBwdSm90ILi2ELi2ELi2EN4cute5tupleIJNS5_1CILi1EEES8_S8_EEENS6_IJNS7_ILi64EEENS7_ILi128EEESB_EEENS_10bfloat16_tEfNS_4arch4Sm90ELb1ELb0ELb0ELb1ELb1ELb1ELb0ELb0ELi2ELi1ELi2ELi1ELb0EEENS1_21CollectiveEpilogueBwdISC_SD_SF_Li256ELb1ELb0ELi1EEENS1_25SingleTileBwdLPTSchedulerILb1ELi128ELb1EEEEEEEEEvNT_6ParamsE:
        /* <DEDUP_REMOVED lines=24> */
.L_x_3140:
[----:B------:R-:W-:Y:S05]  /*0180*/  BSYNC B0 ;  /* 0x0000000000007941 */ /* 0x000fea0003800000 */
.L_x_3139:
        /* <DEDUP_REMOVED lines=37> */
.L_x_3141:
        /* <DEDUP_REMOVED lines=22> */
.L_x_3142:
[----:B------:R-:W-:Y:S01]  /*0540*/  PLOP3.LUT P0, PT, PT, PT, UP0, 0x80, 0x0 ;  /* 0x000000000000781c */ /* 0x000fe20003f0f008 */
[----:B------:R-:W-:Y:S01]  /*0550*/  NOP ;  /* 0x0000000000007918 */ /* 0x000fe20000000000 */
[----:B------:R-:W-:Y:S01]  /*0560*/  ULDC.64 UR46, c[0x0][0x208] ;  /* 0x00008200002e7ab9 */ /* 0x000fe20000000a00 */
[----:B------:R-:W-:Y:S01]  /*0570*/  BSSY B6, `(.L_x_3143) ;  /* 0x0000c04000067945 */ /* 0x000fe20003800000 */
[----:B-12-4-:R-:W-:Y:S09]  /*0580*/  BAR.SYNC.DEFER_BLOCKING 0x0 ;  /* 0x0000000000007b1d */ /* 0x016ff20000010000 */
[----:B------:R-:W-:Y:S05]  /*0590*/  @!P0 BRA `(.L_x_3144) ;  /* 0x00000078000c8947 */ /* 0x000fea0003800000 */
.L_x_3145:
        /* <DEDUP_REMOVED lines=32> */
.L_x_3146:
[----:B------:R-:W-:Y:S01]  /*07a0*/  ULDC UR8, c[0x0][0x8c4] ;  /* 0x0002310000087ab9 */ /* 0x000fe20000000800 */
[----:B------:R-:W-:Y:S01]  /*07b0*/  UMOV UR7, UR9 ;  /* 0x0000000900077c82 */ /* 0x000fe20008000000 */
[----:B------:R-:W-:-:S11]  /*07c0*/  UISETP.NE.AND UP0, UPT, UR8, 0x1, UPT ;  /* 0x000000010800788c */ /* 0x000fd6000bf05270 */
[----:B------:R-:W-:Y:S02]  /*07d0*/  @UP0 ULDC.64 UR10, c[0x0][0x8c8] ;  /* 0x00023200000a0ab9 */ /* 0x000fe40000000a00 */
[----:B------:R-:W-:-:S04]  /*07e0*/  UIMAD.WIDE.U32 UR4, UR9, UR10, URZ ;  /* 0x0000000a090472a5 */ /* 0x000fc8000f8e003f */
[----:B------:R-:W-:-:S04]  /*07f0*/  @UP0 USHF.R.U32.HI UR7, URZ, UR11, UR5 ;  /* 0x0000000b3f070299 */ /* 0x000fc80008011605 */
[----:B------:R-:W-:-:S12]  /*0800*/  UIMAD UR4, UR7, UR8, URZ ;  /* 0x00000008070472a4 */ /* 0x000fd8000f8e023f */
.L_x_3147:
        /* <DEDUP_REMOVED lines=23> */
.L_x_3148:
        /* <DEDUP_REMOVED lines=14> */
.L_x_3150:
[----:B------:R-:W-:-:S05]  /*0a60*/  ULDC UR4, c[0x0][0x8ec] ;  /* 0x00023b0000047ab9 */ /* 0x000fca0000000800 */
.L_x_3149:
[----:B------:R-:W-:Y:S02]  /*0a70*/  UIADD3 UR4, UR4, 0x7f, URZ ;  /* 0x0000007f04047890 */ /* 0x000fe4000fffe03f */
[----:B------:R-:W-:Y:S02]  /*0a80*/  ULOP3.LUT UR39, URZ, UR7, URZ, 0x33, !UPT ;  /* 0x000000073f277292 */ /* 0x000fe4000f8e333f */
[----:B------:R-:W-:-:S04]  /*0a90*/  USHF.R.S32.HI UR5, URZ, 0x1f, UR4 ;  /* 0x0000001f3f057899 */ /* 0x000fc80008011404 */
[----:B------:R-:W-:-:S04]  /*0aa0*/  ULEA.HI UR5, UR5, UR4, URZ, 0x7 ;  /* 0x0000000405057291 */ /* 0x000fc8000f8f383f */
[----:B------:R-:W-:-:S04]  /*0ab0*/  USHF.R.S32.HI UR5, URZ, 0x7, UR5 ;  /* 0x000000073f057899 */ /* 0x000fc80008011405 */
[----:B------:R-:W-:Y:S02]  /*0ac0*/  UISETP.GT.AND UP0, UPT, UR5, UR7, UPT ;  /* 0x000000070500728c */ /* 0x000fe4000bf04270 */
[----:B------:R-:W-:Y:S02]  /*0ad0*/  UIADD3 UR39, UR5, UR39, URZ ;  /* 0x0000002705277290 */ /* 0x000fe4000fffe03f */
[----:B------:R-:W-:-:S06]  /*0ae0*/  USEL UR37, UR37, 0xffffffff, UP0 ;  /* 0xffffffff25257887 */ /* 0x000fcc0008000000 */
        /* <DEDUP_REMOVED lines=15> */
.L_x_3152:
        /* <DEDUP_REMOVED lines=14> */
.L_x_3153:
        /* <DEDUP_REMOVED lines=11> */
.L_x_3154:
        /* <DEDUP_REMOVED lines=13> */
.L_x_3155:
        /* <DEDUP_REMOVED lines=103> */
.L_x_3158:
        /* <DEDUP_REMOVED lines=15> */
.L_x_3157:
        /* <DEDUP_REMOVED lines=22> */
.L_x_3160:
        /* <DEDUP_REMOVED lines=15> */
.L_x_3159:
        /* <DEDUP_REMOVED lines=8> */
.L_x_3323:
        /* <DEDUP_REMOVED lines=15> */
.L_x_3162:
        /* <DEDUP_REMOVED lines=102> */
.L_x_3174:
[----:B------:R-:W-:-:S13]  /*1fc0*/  ISETP.NE.AND P0, PT, R231, 0x3, PT ;  /* 0x00000003e700780c */ /* 0x000fda0003f05270 */
[----:B------:R-:W-:Y:S05]  /*1fd0*/  @!P0 BRA `(.L_x_3164) ;  /* 0x0000000000048947 */ /* 0x000fea0003800000 */
[----:B------:R-:W-:Y:S01]  /*1fe0*/  BPT.TRAP 0x1 ;  /* 0x000000040000795c */ /* 0x000fe20000300000 */
.L_x_3164:
[----:B------:R-:W-:Y:S01]  /*1ff0*/  IMAD R0, R3, 0x8, R228 ;  /* 0x0000000803007824 */ /* 0x000fe200078e02e4 */
[----:B------:R-:W-:-:S04]  /*2000*/  SHF.L.U32 R9, R4, 0x1f, RZ ;  /* 0x0000001f04097819 */ /* 0x000fc800000006ff */
[----:B------:R2:W3:Y:S01]  /*2010*/  SYNCS.PHASECHK.TRANS64.TRYWAIT P1, [R0+URZ+0x30810], R9 ;  /* 0x03081009000075a7 */ /* 0x0004e2000802017f */
[----:B------:R-:W-:Y:S05]  /*2020*/  @!P0 BRA `(.L_x_3165) ;  /* 0x0000000000048947 */ /* 0x000fea0003800000 */
[----:B------:R-:W-:Y:S01]  /*2030*/  BPT.TRAP 0x1 ;  /* 0x000000040000795c */ /* 0x000fe20000300000 */
.L_x_3165:
[----:B---3--:R-:W-:Y:S05]  /*2040*/  @P1 BRA `(.L_x_3166) ;  /* 0x0000000000081947 */ /* 0x008fea0003800000 */
[----:B------:R-:W3:Y:S02]  /*2050*/  SYNCS.PHASECHK.TRANS64.TRYWAIT P1, [R0+URZ+0x30810], R9 ;  /* 0x03081009000075a7 */ /* 0x000ee4000802017f */
[----:B---3--:R-:W-:Y:S05]  /*2060*/  @!P1 BRA `(.L_x_3167) ;  /* 0x000000a400889947 */ /* 0x008fea0003800000 */
.L_x_3166:
        /* <DEDUP_REMOVED lines=81> */
.L_x_3168:
[----:B------:R1:W1:Y:S01]  /*2580*/  SYNCS.PHASECHK.TRANS64.TRYWAIT P1, [R0+URZ+0x30830], R9 ;  /* 0x03083009000075a7 */ /* 0x000262000802017f */
[----:B------:R-:W-:Y:S05]  /*2590*/  @!P0 BRA `(.L_x_3169) ;  /* 0x0000000000048947 */ /* 0x000fea0003800000 */
[----:B------:R-:W-:Y:S01]  /*25a0*/  BPT.TRAP 0x1 ;  /* 0x000000040000795c */ /* 0x000fe20000300000 */
.L_x_3169:
[----:B------:R-:W-:-:S05]  /*25b0*/  VIADD R6, R228, 0x20000 ;  /* 0x00020000e4067836 */ /* 0x000fca0000000000 */
[----:B------:R-:W-:-:S04]  /*25c0*/  SHF.R.U32.HI R6, RZ, 0x4, R6 ;  /* 0x00000004ff067819 */ /* 0x000fc80000011606 */
[----:B------:R-:W-:-:S04]  /*25d0*/  LOP3.LUT R225, R6, 0x3fff, RZ, 0xc0, !PT ;  /* 0x00003fff06e17812 */ /* 0x000fc800078ec0ff */
[----:B------:R-:W-:Y:S01]  /*25e0*/  LOP3.LUT R6, R225, 0x10000, RZ, 0xfc, !PT ;  /* 0x00010000e1067812 */ /* 0x000fe200078efcff */
[----:B-1----:R-:W-:Y:S06]  /*25f0*/  @P1 BRA `(.L_x_3170) ;  /* 0x0000000000081947 */ /* 0x002fec0003800000 */
[----:B------:R-:W1:Y:S02]  /*2600*/  SYNCS.PHASECHK.TRANS64.TRYWAIT P1, [R0+URZ+0x30830], R9 ;  /* 0x03083009000075a7 */ /* 0x000e64000802017f */
[----:B-1----:R-:W-:Y:S05]  /*2610*/  @!P1 BRA `(.L_x_3171) ;  /* 0x000000a000309947 */ /* 0x002fea0003800000 */
.L_x_3170:
        /* <DEDUP_REMOVED lines=405> */
.L_x_3172:
        /* <DEDUP_REMOVED lines=49> */
.L_x_3173:
        /* <DEDUP_REMOVED lines=78> */
.L_x_3156:
        /* <DEDUP_REMOVED lines=162> */
.L_x_3176:
        /* <DEDUP_REMOVED lines=60> */
.L_x_3178:
[----:B------:R-:W-:Y:S05]  /*5540*/  BSYNC B0 ;  /* 0x0000000000007941 */ /* 0x000fea0003800000 */
.L_x_3177:
        /* <DEDUP_REMOVED lines=15> */
.L_x_3180:
[----:B------:R-:W-:Y:S05]  /*5640*/  BSYNC B0 ;  /* 0x0000000000007941 */ /* 0x000fea0003800000 */
.L_x_3179:
        /* <DEDUP_REMOVED lines=18> */
.L_x_3182:
[----:B------:R-:W-:Y:S05]  /*5770*/  BSYNC B0 ;  /* 0x0000000000007941 */ /* 0x000fea0003800000 */
.L_x_3181:
        /* <DEDUP_REMOVED lines=17> */
.L_x_3184:
[----:B------:R-:W-:Y:S05]  /*5890*/  BSYNC B0 ;  /* 0x0000000000007941 */ /* 0x000fea0003800000 */
.L_x_3183:
        /* <DEDUP_REMOVED lines=18> */
.L_x_3186:
[----:B------:R-:W-:Y:S05]  /*59c0*/  BSYNC B0 ;  /* 0x0000000000007941 */ /* 0x000fea0003800000 */
.L_x_3185:
        /* <DEDUP_REMOVED lines=18> */
.L_x_3188:
[----:B------:R-:W-:Y:S05]  /*5af0*/  BSYNC B0 ;  /* 0x0000000000007941 */ /* 0x000fea0003800000 */
.L_x_3187:
        /* <DEDUP_REMOVED lines=19> */
.L_x_3190:
[----:B------:R-:W-:Y:S05]  /*5c30*/  BSYNC B0 ;  /* 0x0000000000007941 */ /* 0x000fea0003800000 */
.L_x_3189:
        /* <DEDUP_REMOVED lines=18> */
.L_x_3192:
[----:B------:R-:W-:Y:S05]  /*5d60*/  BSYNC B0 ;  /* 0x0000000000007941 */ /* 0x000fea0003800000 */
.L_x_3191:
        /* <DEDUP_REMOVED lines=39> */
.L_x_3194:
[----:B------:R-:W-:Y:S05]  /*5fe0*/  BSYNC B0 ;  /* 0x0000000000007941 */ /* 0x000fea0003800000 */
.L_x_3193:
        /* <DEDUP_REMOVED lines=17> */
.L_x_3196:
[----:B------:R-:W-:Y:S05]  /*6100*/  BSYNC B0 ;  /* 0x0000000000007941 */ /* 0x000fea0003800000 */
.L_x_3195:
        /* <DEDUP_REMOVED lines=15> */
.L_x_3198:
[----:B------:R-:W-:Y:S05]  /*6200*/  BSYNC B0 ;  /* 0x0000000000007941 */ /* 0x000fea0003800000 */
.L_x_3197:
        /* <DEDUP_REMOVED lines=15> */
.L_x_3200:
[----:B------:R-:W-:Y:S05]  /*6300*/  BSYNC B0 ;  /* 0x0000000000007941 */ /* 0x000fea0003800000 */
.L_x_3199:
        /* <DEDUP_REMOVED lines=15> */
.L_x_3202:
[----:B------:R-:W-:Y:S05]  /*6400*/  BSYNC B0 ;  /* 0x0000000000007941 */ /* 0x000fea0003800000 */
.L_x_3201:
        /* <DEDUP_REMOVED lines=15> */
.L_x_3204:
[----:B------:R-:W-:Y:S05]  /*6500*/  BSYNC B0 ;  /* 0x0000000000007941 */ /* 0x000fea0003800000 */
.L_x_3203:
        /* <DEDUP_REMOVED lines=15> */
.L_x_3206:
[----:B------:R-:W-:Y:S05]  /*6600*/  BSYNC B0 ;  /* 0x0000000000007941 */ /* 0x000fea0003800000 */
.L_x_3205:
        /* <DEDUP_REMOVED lines=15> */
.L_x_3175:
        /* <DEDUP_REMOVED lines=41> */
.L_x_3207:
        /* <DEDUP_REMOVED lines=48> */
.L_x_3209:
[----:B------:R-:W-:Y:S05]  /*6c90*/  BSYNC B0 ;  /* 0x0000000000007941 */ /* 0x000fea0003800000 */
.L_x_3208:
        /* <DEDUP_REMOVED lines=16> */
.L_x_3211:
[----:B------:R-:W-:Y:S05]  /*6da0*/  BSYNC B0 ;  /* 0x0000000000007941 */ /* 0x000fea0003800000 */
.L_x_3210:
        /* <DEDUP_REMOVED lines=16> */
.L_x_3213:
[----:B------:R-:W-:Y:S05]  /*6eb0*/  BSYNC B0 ;  /* 0x0000000000007941 */ /* 0x000fea0003800000 */
.L_x_3212:
        /* <DEDUP_REMOVED lines=17> */
.L_x_3215:
[----:B------:R-:W-:Y:S05]  /*6fd0*/  BSYNC B0 ;  /* 0x0000000000007941 */ /* 0x000fea0003800000 */
.L_x_3214:
        /* <DEDUP_REMOVED lines=16> */
.L_x_3217:
[----:B------:R-:W-:Y:S05]  /*70e0*/  BSYNC B0 ;  /* 0x0000000000007941 */ /* 0x000fea0003800000 */
.L_x_3216:
        /* <DEDUP_REMOVED lines=17> */
.L_x_3219:
[----:B------:R-:W-:Y:S05]  /*7200*/  BSYNC B0 ;  /* 0x0000000000007941 */ /* 0x000fea0003800000 */
.L_x_3218:
        /* <DEDUP_REMOVED lines=18> */
.L_x_3221:
[----:B------:R-:W-:Y:S05]  /*7330*/  BSYNC B0 ;  /* 0x0000000000007941 */ /* 0x000fea0003800000 */
.L_x_3220:
        /* <DEDUP_REMOVED lines=17> */
.L_x_3223:
[----:B------:R-:W-:Y:S05]  /*7450*/  BSYNC B0 ;  /* 0x0000000000007941 */ /* 0x000fea0003800000 */
.L_x_3222:
        /* <DEDUP_REMOVED lines=38> */
.L_x_3225:
[----:B------:R-:W-:Y:S05]  /*76c0*/  BSYNC B0 ;  /* 0x0000000000007941 */ /* 0x000fea0003800000 */
.L_x_3224:
        /* <DEDUP_REMOVED lines=16> */
.L_x_3227:
[----:B------:R-:W-:Y:S05]  /*77d0*/  BSYNC B0 ;  /* 0x0000000000007941 */ /* 0x000fea0003800000 */
.L_x_3226:
        /* <DEDUP_REMOVED lines=15> */
.L_x_3229:
[----:B------:R-:W-:Y:S05]  /*78d0*/  BSYNC B0 ;  /* 0x0000000000007941 */ /* 0x000fea0003800000 */
.L_x_3228:
        /* <DEDUP_REMOVED lines=15> */
.L_x_3231:
[----:B------:R-:W-:Y:S05]  /*79d0*/  BSYNC B0 ;  /* 0x0000000000007941 */ /* 0x000fea0003800000 */
.L_x_3230:
        /* <DEDUP_REMOVED lines=15> */
.L_x_3233:
[----:B------:R-:W-:Y:S05]  /*7ad0*/  BSYNC B0 ;  /* 0x0000000000007941 */ /* 0x000fea0003800000 */
.L_x_3232:
        /* <DEDUP_REMOVED lines=15> */
.L_x_3235:
[----:B------:R-:W-:Y:S05]  /*7bd0*/  BSYNC B0 ;  /* 0x0000000000007941 */ /* 0x000fea0003800000 */
.L_x_3234:
        /* <DEDUP_REMOVED lines=15> */
.L_x_3237:
[----:B------:R-:W-:Y:S05]  /*7cd0*/  BSYNC B0 ;  /* 0x0000000000007941 */ /* 0x000fea0003800000 */
.L_x_3236:
        /* <DEDUP_REMOVED lines=15> */
.L_x_3144:
        /* <DEDUP_REMOVED lines=29> */
.L_x_3239:
[----:B------:R-:W-:Y:S01]  /*7fa0*/  ULDC UR9, c[0x0][0x8c4] ;  /* 0x0002310000097ab9 */ /* 0x000fe20000000800 */
[----:B------:R-:W-:Y:S01]  /*7fb0*/  UMOV UR7, UR8 ;  /* 0x0000000800077c82 */ /* 0x000fe20008000000 */
[----:B------:R-:W-:-:S11]  /*7fc0*/  UISETP.NE.AND UP0, UPT, UR9, 0x1, UPT ;  /* 0x000000010900788c */ /* 0x000fd6000bf05270 */
[----:B------:R-:W-:Y:S02]  /*7fd0*/  @UP0 ULDC.64 UR10, c[0x0][0x8c8] ;  /* 0x00023200000a0ab9 */ /* 0x000fe40000000a00 */
[----:B------:R-:W-:-:S04]  /*7fe0*/  UIMAD.WIDE.U32 UR4, UR8, UR10, URZ ;  /* 0x0000000a080472a5 */ /* 0x000fc8000f8e003f */
[----:B------:R-:W-:-:S04]  /*7ff0*/  @UP0 USHF.R.U32.HI UR7, URZ, UR11, UR5 ;  /* 0x0000000b3f070299 */ /* 0x000fc80008011605 */
[----:B------:R-:W-:-:S12]  /*8000*/  UIMAD UR4, UR7, UR9, URZ ;  /* 0x00000009070472a4 */ /* 0x000fd8000f8e023f */
.L_x_3240:
        /* <DEDUP_REMOVED lines=23> */
.L_x_3241:
        /* <DEDUP_REMOVED lines=13> */
.L_x_3243:
[----:B------:R-:W-:-:S05]  /*8250*/  ULDC UR4, c[0x0][0x8ec] ;  /* 0x00023b0000047ab9 */ /* 0x000fca0000000800 */
.L_x_3242:
[----:B------:R-:W-:-:S04]  /*8260*/  UIADD3 UR4, UR4, 0x7f, URZ ;  /* 0x0000007f04047890 */ /* 0x000fc8000fffe03f */
[----:B------:R-:W-:-:S04]  /*8270*/  USHF.R.S32.HI UR5, URZ, 0x1f, UR4 ;  /* 0x0000001f3f057899 */ /* 0x000fc80008011404 */
[----:B------:R-:W-:-:S04]  /*8280*/  ULEA.HI UR5, UR5, UR4, URZ, 0x7 ;  /* 0x0000000405057291 */ /* 0x000fc8000f8f383f */
[----:B------:R-:W-:-:S04]  /*8290*/  USHF.R.S32.HI UR5, URZ, 0x7, UR5 ;  /* 0x000000073f057899 */ /* 0x000fc80008011405 */
[----:B------:R-:W-:Y:S02]  /*82a0*/  UISETP.GT.AND UP0, UPT, UR5, UR7, UPT ;  /* 0x000000070500728c */ /* 0x000fe4000bf04270 */
[----:B------:R-:W-:Y:S02]  /*82b0*/  ULOP3.LUT UR7, URZ, UR7, URZ, 0x33, !UPT ;  /* 0x000000073f077292 */ /* 0x000fe4000f8e333f */
[----:B------:R-:W-:Y:S02]  /*82c0*/  USEL UR10, UR10, 0xffffffff, UP0 ;  /* 0xffffffff0a0a7887 */ /* 0x000fe40008000000 */
[----:B------:R-:W-:-:S04]  /*82d0*/  UIADD3 UR7, UR5, UR7, URZ ;  /* 0x0000000705077290 */ /* 0x000fc8000fffe03f */
        /* <DEDUP_REMOVED lines=40> */
.L_x_3244:
        /* <DEDUP_REMOVED lines=13> */
.L_x_3245:
        /* <DEDUP_REMOVED lines=12> */
.L_x_3246:
[----:B------:R-:W-:Y:S01]  /*86f0*/  ULEA UR8, UR7, UR14, 0x7 ;  /* 0x0000000e07087291 */ /* 0x000fe2000f8e383f */
[----:B------:R-:W-:-:S03]  /*8700*/  ULDC UR9, c[0x0][0x74c] ;  /* 0x0001d30000097ab9 */ /* 0x000fc60000000800 */
[----:B------:R-:W-:Y:S02]  /*8710*/  UIADD3 UR9, UR8, -UR9, -UR11 ;  /* 0x8000000908097290 */ /* 0x000fe4000fffe80b */
        /* <DEDUP_REMOVED lines=13> */
[----:B------:R-:W1:Y:S01]  /*87f0*/  S2R R0, SR_TID.X ;  /* 0x0000000000007919 */ /* 0x000e620000002100 */
[----:B------:R-:W-:Y:S01]  /*8800*/  UIMAD UR16, UR20, UR18, URZ ;  /* 0x00000012141072a4 */ /* 0x000fe2000f8e023f */
[----:B------:R-:W-:Y:S01]  /*8810*/  LOP3.LUT R8, RZ, UR7, RZ, 0x33, !PT ;  /* 0x00000007ff087c12 */ /* 0x000fe2000f8e33ff */
[----:B------:R-:W-:Y:S02]  /*8820*/  USHF.R.S32.HI UR15, URZ, 0x1f, UR10 ;  /* 0x0000001f3f0f7899 */ /* 0x000fe4000801140a */
[----:B------:R-:W-:Y:S02]  /*8830*/  UIMAD UR17, UR6, UR19, UR16 ;  /* 0x00000013061172a4 */ /* 0x000fe4000f8e0210 */
[----:B------:R-:W-:Y:S02]  /*8840*/  UIADD3 UR19, UR11, 0x7f, URZ ;  /* 0x0000007f0b137890 */ /* 0x000fe4000fffe03f */
[----:B------:R-:W-:Y:S01]  /*8850*/  UIMAD.WIDE.U32 UR8, UR6, UR18, URZ ;  /* 0x00000012060872a5 */ /* 0x000fe2000f8e003f */
[----:B------:R-:W-:Y:S01]  /*8860*/  ULDC UR21, c[0x0][0x288] ;  /* 0x0000a20000157ab9 */ /* 0x000fe20000000800 */
[----:B------:R-:W-:-:S02]  /*8870*/  UIADD3 UR16, UR12, -UR13, URZ ;  /* 0x8000000d0c107290 */ /* 0x000fc4000fffe03f */
[----:B------:R-:W-:Y:S01]  /*8880*/  UIADD3 UR14, UR11, 0xbf, -UR14 ;  /* 0x000000bf0b0e7890 */ /* 0x000fe2000fffe80e */
[----:B------:R-:W-:Y:S01]  /*8890*/  ULDC UR22, c[0x0][0x760] ;  /* 0x0001d80000167ab9 */ /* 0x000fe20000000800 */
[----:B------:R-:W-:Y:S02]  /*88a0*/  USEL UR29, UR10, URZ, !UP0 ;  /* 0x0000003f0a1d7287 */ /* 0x000fe4000c000000 */
[----:B------:R-:W-:Y:S02]  /*88b0*/  USEL UR23, UR15, URZ, !UP0 ;  /* 0x0000003f0f177287 */ /* 0x000fe4000c000000 */
[----:B------:R-:W-:Y:S02]  /*88c0*/  UIMAD UR18, UR10, UR21, URZ ;  /* 0x000000150a1272a4 */ /* 0x000fe4000f8e023f */
[----:B------:R-:W-:Y:S02]  /*88d0*/  USHF.R.S32.HI UR11, URZ, 0x1f, UR19 ;  /* 0x0000001f3f0b7899 */ /* 0x000fe40008011413 */
[----:B------:R-:W-:-:S02]  /*88e0*/  UIMAD UR15, UR21, UR22, URZ ;  /* 0x00000016150f72a4 */ /* 0x000fc4000f8e023f */
[----:B------:R-:W-:Y:S02]  /*88f0*/  UIADD3 UR10, UP0, UR4, UR8, URZ ;  /* 0x00000008040a7290 */ /* 0x000fe4000ff1e03f */
[----:B------:R-:W-:Y:S02]  /*8900*/  UIADD3 UR17, UR9, UR17, URZ ;  /* 0x0000001109117290 */ /* 0x000fe4000fffe03f */
[----:B------:R-:W-:Y:S01]  /*8910*/  ULOP3.LUT UR21, UR16, 0x1, URZ, 0xc0, !UPT ;  /* 0x0000000110157892 */ /* 0x000fe2000f8ec03f */
[----:B-1----:R-:W-:Y:S01]  /*8920*/  LOP3.LUT R0, R0, 0x1f, RZ, 0xc0, !PT ;  /* 0x0000001f00007812 */ /* 0x002fe200078ec0ff */
[----:B------:R-:W-:Y:S02]  /*8930*/  ULEA.HI UR22, UR11, UR19, URZ, 0x7 ;  /* 0x000000130b167291 */ /* 0x000fe4000f8f383f */
[----:B------:R-:W-:Y:S02]  /*8940*/  UIADD3.X UR11, UR5, UR17, URZ, UP0, !UPT ;  /* 0x00000011050b7290 */ /* 0x000fe400087fe43f */
[----:B------:R-:W-:Y:S01]  /*8950*/  UISETP.NE.U32.AND UP0, UPT, UR21, 0x1, UPT ;  /* 0x000000011500788c */ /* 0x000fe2000bf05070 */
[----:B------:R-:W-:Y:S01]  /*8960*/  ULDC.64 UR30, c[0x0][0x2e0] ;  /* 0x0000b800001e7ab9 */ /* 0x000fe20000000a00 */
[----:B------:R-:W-:-:S02]  /*8970*/  UIADD3 UR16, UP1, UR6, UR18, URZ ;  /* 0x0000001206107290 */ /* 0x000fc4000ff3e03f */
[----:B------:R-:W-:Y:S02]  /*8980*/  UIMAD UR6, UR23, UR30, URZ ;  /* 0x0000001e170672a4 */ /* 0x000fe4000f8e023f */
[----:B------:R-:W-:Y:S01]  /*8990*/  PLOP3.LUT P1, PT, PT, PT, UP0, 0x80, 0x0 ;  /* 0x000000000000781c */ /* 0x000fe20003f2f008 */
[----:B------:R-:W-:Y:S02]  /*89a0*/  UIMAD.WIDE.U32 UR10, UR29, UR30, UR10 ;  /* 0x0000001e1d0a72a5 */ /* 0x000fe4000f8e000a */
[----:B------:R-:W-:Y:S01]  /*89b0*/  UIMAD UR21, UR29, UR31, UR6 ;  /* 0x0000001f1d1572a4 */ /* 0x000fe2000f8e0206 */
[----:B------:R-:W-:Y:S01]  /*89c0*/  ELECT P0, URZ, PT ;  /* 0x00000000003f782f */ /* 0x000fe20003800000 */
[----:B------:R-:W-:Y:S02]  /*89d0*/  ULEA.HI.X.SX32 UR20, UR18, UR20, 0x1, UP1 ;  /* 0x0000001412147291 */ /* 0x000fe400088f0e3f */
[----:B------:R-:W-:Y:S02]  /*89e0*/  USHF.R.S32.HI UR22, URZ, 0x7, UR22 ;  /* 0x000000073f167899 */ /* 0x000fe40008011416 */
[----:B------:R-:W-:-:S04]  /*89f0*/  UIADD3 UR32, UR11, UR21, URZ ;  /* 0x000000150b207290 */ /* 0x000fc8000fffe03f */
[----:B------:R-:W-:Y:S08]  /*8a00*/  @P1 BRA `(.L_x_3247) ;  /* 0x0000000400881947 */ /* 0x000ff00003800000 */
        /* <DEDUP_REMOVED lines=18> */
.L_x_3250:
[----:B------:R-:W2:Y:S04]  /*8b30*/  LDG.E.STRONG.GPU R4, desc[UR46][R2.64] ;  /* 0x0000002e02047981 */ /* 0x000ea8000c1ef900 */
[----:B--2---:R-:W-:Y:S01]  /*8b40*/  CCTL.IVALL ;  /* 0x00000000ff00798f */ /* 0x004fe20002000000 */
[----:B------:R-:W-:Y:S05]  /*8b50*/  YIELD ;  /* 0x0000000000007946 */ /* 0x000fea0003800000 */
[----:B------:R-:W-:-:S13]  /*8b60*/  ISETP.NE.AND P1, PT, R4, R5, PT ;  /* 0x000000050400720c */ /* 0x000fda0003f25270 */
[----:B------:R-:W-:Y:S05]  /*8b70*/  @P1 BRA `(.L_x_3250) ;  /* 0xfffffffc00ec1947 */ /* 0x000fea000383ffff */
.L_x_3249:
[----:B------:R-:W-:Y:S05]  /*8b80*/  BSYNC B0 ;  /* 0x0000000000007941 */ /* 0x000fea0003800000 */
.L_x_3248:
[----:B------:R-:W-:-:S03]  /*8b90*/  UMOV UR6, 0xffffffff ;  /* 0xffffffff00067882 */ /* 0x000fc60000000000 */
[----:B------:R-:W-:Y:S05]  /*8ba0*/  BRA.DIV UR6, `(.L_x_3251) ;  /* 0x0000003a06e07947 */ /* 0x000fea000b800000 */
[----:B------:R-:W-:Y:S01]  /*8bb0*/  NOP ;  /* 0x0000000000007918 */ /* 0x000fe20000000000 */
.L_x_3326:
        /* <DEDUP_REMOVED lines=22> */
.L_x_3253:
[----:B------:R-:W-:Y:S05]  /*8d20*/  BSYNC B0 ;  /* 0x0000000000007941 */ /* 0x000fea0003800000 */
.L_x_3252:
        /* <DEDUP_REMOVED lines=9> */
[----:B------:R-:W-:Y:S02]  /*8dc0*/  UIADD3 UR24, UP0, UR6, UR10, URZ ;  /* 0x0000000a06187290 */ /* 0x000fe4000ff1e03f */
[----:B-1----:R-:W-:Y:S02]  /*8dd0*/  ULEA UR23, UR23, UR7, 0x18 ;  /* 0x0000000717177291 */ /* 0x002fe4000f8ec03f */
[----:B------:R-:W-:Y:S02]  /*8de0*/  ULEA.HI.X.SX32 UR7, UR6, UR32, 0x1, UP0 ;  /* 0x0000002006077291 */ /* 0x000fe400080f0e3f */
        /* <DEDUP_REMOVED lines=8> */
.L_x_3255:
[----:B------:R-:W-:Y:S05]  /*8e70*/  BSYNC B0 ;  /* 0x0000000000007941 */ /* 0x000fea0003800000 */
.L_x_3254:
[----:B------:R-:W-:Y:S06]  /*8e80*/  BAR.ARV 0xa, 0xa0 ;  /* 0x0282800000007b1d */ /* 0x000fec0000002000 */
[----:B------:R-:W-:Y:S04]  /*8e90*/  BSSY B0, `(.L_x_3256) ;  /* 0x0000003000007945 */ /* 0x000fe80003800000 */
[----:B------:R-:W-:Y:S05]  /*8ea0*/  @!P0 BRA `(.L_x_3257) ;  /* 0x0000000000048947 */ /* 0x000fea0003800000 */
[----:B------:R-:W-:-:S04]  /*8eb0*/  DEPBAR.LE SB0, 0x0 ;  /* 0x000080000000791a */ /* 0x000fc80000000000 */
.L_x_3257:
[----:B------:R-:W-:Y:S05]  /*8ec0*/  BSYNC B0 ;  /* 0x0000000000007941 */ /* 0x000fea0003800000 */
.L_x_3256:
        /* <DEDUP_REMOVED lines=19> */
.L_x_3259:
[----:B------:R-:W-:Y:S05]  /*9000*/  BSYNC B0 ;  /* 0x0000000000007941 */ /* 0x000fea0003800000 */
.L_x_3258:
[----:B------:R-:W-:Y:S01]  /*9010*/  UIADD3 UR7, UR13, 0x1, URZ ;  /* 0x000000010d077890 */ /* 0x000fe2000fffe03f */
[----:B------:R-:W-:Y:S11]  /*9020*/  BRA `(.L_x_3260) ;  /* 0x0000000000047947 */ /* 0x000ff60003800000 */
.L_x_3247:
[----:B------:R-:W-:-:S05]  /*9030*/  UMOV UR7, UR13 ;  /* 0x0000000d00077c82 */ /* 0x000fca0008000000 */
.L_x_3260:
[----:B------:R-:W-:-:S04]  /*9040*/  UIADD3 UR6, UR13, 0x1, URZ ;  /* 0x000000010d067890 */ /* 0x000fc8000fffe03f */
[----:B------:R-:W-:-:S06]  /*9050*/  UISETP.NE.AND UP0, UPT, UR12, UR6, UPT ;  /* 0x000000060c00728c */ /* 0x000fcc000bf05270 */
[----:B------:R-:W-:-:S13]  /*9060*/  PLOP3.LUT P1, PT, PT, PT, UP0, 0x80, 0x0 ;  /* 0x000000000000781c */ /* 0x000fda0003f2f008 */
[----:B------:R-:W-:Y:S05]  /*9070*/  @!P1 BRA `(.L_x_3151) ;  /* 0x00000034004c9947 */ /* 0x000fea0003800000 */
[----:B------:R-:W-:Y:S01]  /*9080*/  UMOV UR18, UR8 ;  /* 0x0000000800127c82 */ /* 0x000fe20008000000 */
[----:B------:R-:W-:Y:S01]  /*9090*/  UMOV UR19, UR17 ;  /* 0x0000001100137c82 */ /* 0x000fe20008000000 */
[----:B------:R-:W-:Y:S01]  /*90a0*/  ULDC.64 UR24, c[0x0][0x2c0] ;  /* 0x0000b00000187ab9 */ /* 0x000fe20000000a00 */
[----:B------:R-:W-:Y:S01]  /*90b0*/  UIMAD.WIDE.U32 UR18, UR29, UR30, UR18 ;  /* 0x0000001e1d1272a5 */ /* 0x000fe2000f8e0012 */
[----:B------:R-:W-:Y:S01]  /*90c0*/  UMOV UR23, UR7 ;  /* 0x0000000700177c82 */ /* 0x000fe20008000000 */
[----:B------:R-:W-:Y:S02]  /*90d0*/  UMOV UR6, URZ ;  /* 0x0000003f00067c82 */ /* 0x000fe40008000000 */
[----:B------:R-:W-:-:S04]  /*90e0*/  UIADD3 UR27, UP0, UR4, UR18, URZ ;  /* 0x00000012041b7290 */ /* 0x000fc8000ff1e03f */
[----:B------:R-:W-:Y:S02]  /*90f0*/  UIADD3.X UR18, UR5, UR21, UR19, UP0, !UPT ;  /* 0x0000001505127290 */ /* 0x000fe400087fe413 */
[----:B------:R-:W-:-:S04]  /*9100*/  ULEA UR26, UP0, UR27, UR24, 0x2 ;  /* 0x000000181b1a7291 */ /* 0x000fc8000f80103f */
[----:B------:R-:W-:Y:S02]  /*9110*/  ULEA.HI.X UR27, UR27, UR25, UR18, 0x2, UP0 ;  /* 0x000000191b1b7291 */ /* 0x000fe400080f1412 */
[----:B------:R-:W-:-:S04]  /*9120*/  UIADD3 UR26, UP0, UR26, 0x4000, URZ ;  /* 0x000040001a1a7890 */ /* 0x000fc8000ff1e03f */
[----:B------:R-:W-:-:S12]  /*9130*/  UIADD3.X UR27, URZ, UR27, URZ, UP0, !UPT ;  /* 0x0000001b3f1b7290 */ /* 0x000fd800087fe43f */
.L_x_3285:
        /* <DEDUP_REMOVED lines=18> */
.L_x_3263:
[----:B------:R-:W2:Y:S04]  /*9260*/  LDG.E.STRONG.GPU R4, desc[UR46][R2.64] ;  /* 0x0000002e02047981 */ /* 0x000ea8000c1ef900 */
[----:B--2---:R-:W-:Y:S01]  /*9270*/  CCTL.IVALL ;  /* 0x00000000ff00798f */ /* 0x004fe20002000000 */
[----:B------:R-:W-:Y:S05]  /*9280*/  YIELD ;  /* 0x0000000000007946 */ /* 0x000fea0003800000 */
[----:B------:R-:W-:-:S13]  /*9290*/  ISETP.NE.AND P1, PT, R4, R5, PT ;  /* 0x000000050400720c */ /* 0x000fda0003f25270 */
[----:B------:R-:W-:Y:S05]  /*92a0*/  @P1 BRA `(.L_x_3263) ;  /* 0xfffffffc00ec1947 */ /* 0x000fea000383ffff */
.L_x_3262:
[----:B------:R-:W-:Y:S05]  /*92b0*/  BSYNC B0 ;  /* 0x0000000000007941 */ /* 0x000fea0003800000 */
.L_x_3261:
[----:B------:R-:W-:-:S03]  /*92c0*/  UMOV UR24, 0xffffffff ;  /* 0xffffffff00187882 */ /* 0x000fc60000000000 */
[----:B------:R-:W-:Y:S05]  /*92d0*/  BRA.DIV UR24, `(.L_x_3264) ;  /* 0x0000003618307947 */ /* 0x000fea000b800000 */
[----:B------:R-:W-:Y:S01]  /*92e0*/  NOP ;  /* 0x0000000000007918 */ /* 0x000fe20000000000 */
.L_x_3329:
        /* <DEDUP_REMOVED lines=19> */
.L_x_3266:
[----:B------:R-:W-:Y:S05]  /*9420*/  BSYNC B0 ;  /* 0x0000000000007941 */ /* 0x000fea0003800000 */
.L_x_3265:
        /* <DEDUP_REMOVED lines=15> */
.L_x_3268:
[----:B------:R-:W-:Y:S05]  /*9520*/  BSYNC B0 ;  /* 0x0000000000007941 */ /* 0x000fea0003800000 */
.L_x_3267:
[----:B------:R-:W-:Y:S06]  /*9530*/  BAR.ARV 0xa, 0xa0 ;  /* 0x0282800000007b1d */ /* 0x000fec0000002000 */
[----:B------:R-:W-:Y:S04]  /*9540*/  BSSY B0, `(.L_x_3269) ;  /* 0x0000003000007945 */ /* 0x000fe80003800000 */
[----:B------:R-:W-:Y:S05]  /*9550*/  @!P0 BRA `(.L_x_3270) ;  /* 0x0000000000048947 */ /* 0x000fea0003800000 */
[----:B------:R-:W-:-:S04]  /*9560*/  DEPBAR.LE SB0, 0x0 ;  /* 0x000080000000791a */ /* 0x000fc80000000000 */
.L_x_3270:
[----:B------:R-:W-:Y:S05]  /*9570*/  BSYNC B0 ;  /* 0x0000000000007941 */ /* 0x000fea0003800000 */
.L_x_3269:
        /* <DEDUP_REMOVED lines=19> */
.L_x_3272:
[----:B------:R-:W-:Y:S05]  /*96b0*/  BSYNC B0 ;  /* 0x0000000000007941 */ /* 0x000fea0003800000 */
.L_x_3271:
        /* <DEDUP_REMOVED lines=17> */
.L_x_3275:
[----:B------:R-:W2:Y:S04]  /*97d0*/  LDG.E.STRONG.GPU R4, desc[UR46][R2.64] ;  /* 0x0000002e02047981 */ /* 0x000ea8000c1ef900 */
[----:B--2---:R-:W-:Y:S01]  /*97e0*/  CCTL.IVALL ;  /* 0x00000000ff00798f */ /* 0x004fe20002000000 */
[----:B------:R-:W-:Y:S05]  /*97f0*/  YIELD ;  /* 0x0000000000007946 */ /* 0x000fea0003800000 */
[----:B------:R-:W-:-:S13]  /*9800*/  ISETP.NE.AND P1, PT, R4, R5, PT ;  /* 0x000000050400720c */ /* 0x000fda0003f25270 */
[----:B------:R-:W-:Y:S05]  /*9810*/  @P1 BRA `(.L_x_3275) ;  /* 0xfffffffc00ec1947 */ /* 0x000fea000383ffff */
.L_x_3274:
[----:B------:R-:W-:Y:S05]  /*9820*/  BSYNC B0 ;  /* 0x0000000000007941 */ /* 0x000fea0003800000 */
.L_x_3273:
[----:B------:R-:W-:-:S03]  /*9830*/  UMOV UR18, 0xffffffff ;  /* 0xffffffff00127882 */ /* 0x000fc60000000000 */
[----:B------:R-:W-:Y:S05]  /*9840*/  BRA.DIV UR18, `(.L_x_3276) ;  /* 0x0000002e12f07947 */ /* 0x000fea000b800000 */
[----:B------:R-:W-:Y:S01]  /*9850*/  NOP ;  /* 0x0000000000007918 */ /* 0x000fe20000000000 */
.L_x_3332:
        /* <DEDUP_REMOVED lines=15> */
.L_x_3278:
[----:B------:R-:W-:Y:S05]  /*9950*/  BSYNC B0 ;  /* 0x0000000000007941 */ /* 0x000fea0003800000 */
.L_x_3277:
        /* <DEDUP_REMOVED lines=15> */
.L_x_3280:
[----:B------:R-:W-:Y:S05]  /*9a50*/  BSYNC B0 ;  /* 0x0000000000007941 */ /* 0x000fea0003800000 */
.L_x_3279:
[----:B------:R-:W-:Y:S06]  /*9a60*/  BAR.ARV 0xa, 0xa0 ;  /* 0x0282800000007b1d */ /* 0x000fec0000002000 */
[----:B------:R-:W-:Y:S04]  /*9a70*/  BSSY B0, `(.L_x_3281) ;  /* 0x0000003000007945 */ /* 0x000fe80003800000 */
[----:B------:R-:W-:Y:S05]  /*9a80*/  @!P0 BRA `(.L_x_3282) ;  /* 0x0000000000048947 */ /* 0x000fea0003800000 */
[----:B------:R-:W-:-:S04]  /*9a90*/  DEPBAR.LE SB0, 0x0 ;  /* 0x000080000000791a */ /* 0x000fc80000000000 */
.L_x_3282:
[----:B------:R-:W-:Y:S05]  /*9aa0*/  BSYNC B0 ;  /* 0x0000000000007941 */ /* 0x000fea0003800000 */
.L_x_3281:
        /* <DEDUP_REMOVED lines=19> */
.L_x_3284:
[----:B------:R-:W-:Y:S05]  /*9be0*/  BSYNC B0 ;  /* 0x0000000000007941 */ /* 0x000fea0003800000 */
.L_x_3283:
[----:B------:R-:W-:Y:S02]  /*9bf0*/  UIADD3 UR7, UR7, 0x2, URZ ;  /* 0x0000000207077890 */ /* 0x000fe4000fffe03f */
[----:B------:R-:W-:Y:S02]  /*9c00*/  UIADD3 UR6, UR6, 0x4000, URZ ;  /* 0x0000400006067890 */ /* 0x000fe4000fffe03f */
[----:B------:R-:W-:-:S06]  /*9c10*/  UISETP.GE.AND UP0, UPT, UR7, UR12, UPT ;  /* 0x0000000c0700728c */ /* 0x000fcc000bf06270 */
[----:B------:R-:W-:-:S13]  /*9c20*/  PLOP3.LUT P1, PT, PT, PT, UP0, 0x80, 0x0 ;  /* 0x000000000000781c */ /* 0x000fda0003f2f008 */
[----:B------:R-:W-:Y:S05]  /*9c30*/  @!P1 BRA `(.L_x_3285) ;  /* 0xfffffff400409947 */ /* 0x000fea000383ffff */
[----:B------:R-:W-:Y:S05]  /*9c40*/  BRA `(.L_x_3151) ;  /* 0x0000002800587947 */ /* 0x000fea0003800000 */
.L_x_3238:
[----:B------:R-:W1:Y:S01]  /*9c50*/  LDC R5, c[0x0][0x8d0] ;  /* 0x00023400ff057b82 */ /* 0x000e620000000800 */
[----:B------:R-:W2:Y:S01]  /*9c60*/  S2R R3, SR_CTAID.X ;  /* 0x0000000000037919 */ /* 0x000ea20000002500 */
[----:B------:R-:W-:Y:S01]  /*9c70*/  ULDC UR4, c[0x0][0x8e8] ;  /* 0x00023a0000047ab9 */ /* 0x000fe20000000800 */
[----:B-1----:R-:W-:Y:S01]  /*9c80*/  ISETP.NE.AND P0, PT, R5, 0x1, PT ;  /* 0x000000010500780c */ /* 0x002fe20003f05270 */
[----:B--2---:R-:W-:-:S12]  /*9c90*/  IMAD.MOV.U32 R2, RZ, RZ, R3 ;  /* 0x000000ffff027224 */ /* 0x004fd800078e0003 */
[----:B------:R-:W1:Y:S08]  /*9ca0*/  @P0 LDC R0, c[0x0][0x8d4] ;  /* 0x00023500ff000b82 */ /* 0x000e700000000800 */
[----:B------:R-:W2:Y:S01]  /*9cb0*/  @P0 LDC R7, c[0x0][0x8d8] ;  /* 0x00023600ff070b82 */ /* 0x000ea20000000800 */
[----:B-1----:R-:W-:-:S05]  /*9cc0*/  @P0 IMAD.HI.U32 R0, R3, R0, RZ ;  /* 0x0000000003000227 */ /* 0x002fca00078e00ff */
[----:B--2---:R-:W-:-:S04]  /*9cd0*/  @P0 SHF.R.U32.HI R2, RZ, R7, R0 ;  /* 0x00000007ff020219 */ /* 0x004fc80000011600 */
[----:B------:R-:W-:Y:S01]  /*9ce0*/  ISETP.GE.AND P0, PT, R2, UR4, PT ;  /* 0x0000000402007c0c */ /* 0x000fe2000bf06270 */
[----:B------:R-:W-:-:S04]  /*9cf0*/  IMAD.MOV R0, RZ, RZ, -R2 ;  /* 0x000000ffff007224 */ /* 0x000fc800078e0a02 */
[----:B------:R-:W-:-:S08]  /*9d00*/  IMAD R5, R5, R0, R3 ;  /* 0x0000000005057224 */ /* 0x000fd000078e0203 */
[----:B------:R-:W-:Y:S05]  /*9d10*/  @!P0 BRA `(.L_x_3286) ;  /* 0x0000000000208947 */ /* 0x000fea0003800000 */
[----:B------:R-:W1:Y:S01]  /*9d20*/  LDC R3, c[0x0][0x8dc] ;  /* 0x00023700ff037b82 */ /* 0x000e620000000800 */
[----:B------:R-:W-:Y:S01]  /*9d30*/  IMAD.MOV.U32 R0, RZ, RZ, R5 ;  /* 0x000000ffff007224 */ /* 0x000fe200078e0005 */
[----:B-1----:R-:W-:-:S13]  /*9d40*/  ISETP.NE.AND P0, PT, R3, 0x1, PT ;  /* 0x000000010300780c */ /* 0x002fda0003f05270 */
[----:B------:R-:W1:Y:S02]  /*9d50*/  @P0 LDC.64 R6, c[0x0][0x8e0] ;  /* 0x00023800ff060b82 */ /* 0x000e640000000a00 */
[----:B-1----:R-:W-:-:S05]  /*9d60*/  @P0 IMAD.HI.U32 R4, R5, R6, RZ ;  /* 0x0000000605040227 */ /* 0x002fca00078e00ff */
[----:B------:R-:W-:-:S05]  /*9d70*/  @P0 SHF.R.U32.HI R0, RZ, R7, R4 ;  /* 0x00000007ff000219 */ /* 0x000fca0000011604 */
[----:B------:R-:W-:Y:S01]  /*9d80*/  IMAD R3, R0, R3, RZ ;  /* 0x0000000300037224 */ /* 0x000fe200078e02ff */
[----:B------:R-:W-:Y:S06]  /*9d90*/  BRA `(.L_x_3287) ;  /* 0x00000000001c7947 */ /* 0x000fec0003800000 */
.L_x_3286:
[----:B------:R-:W1:Y:S01]  /*9da0*/  LDC R3, c[0x0][0x8c4] ;  /* 0x00023100ff037b82 */ /* 0x000e620000000800 */
[----:B------:R-:W-:Y:S01]  /*9db0*/  IMAD.MOV.U32 R0, RZ, RZ, R5 ;  /* 0x000000ffff007224 */ /* 0x000fe200078e0005 */
[----:B-1----:R-:W-:-:S13]  /*9dc0*/  ISETP.NE.AND P0, PT, R3, 0x1, PT ;  /* 0x000000010300780c */ /* 0x002fda0003f05270 */
[----:B------:R-:W1:Y:S02]  /*9dd0*/  @P0 LDC.64 R6, c[0x0][0x8c8] ;  /* 0x00023200ff060b82 */ /* 0x000e640000000a00 */
[----:B-1----:R-:W-:-:S05]  /*9de0*/  @P0 IMAD.HI.U32 R4, R5, R6, RZ ;  /* 0x0000000605040227 */ /* 0x002fca00078e00ff */
[----:B------:R-:W-:-:S05]  /*9df0*/  @P0 SHF.R.U32.HI R0, RZ, R7, R4 ;  /* 0x00000007ff000219 */ /* 0x000fca0000011604 */
[----:B------:R-:W-:-:S07]  /*9e00*/  IMAD R3, R0, R3, RZ ;  /* 0x0000000300037224 */ /* 0x000fce00078e02ff */
.L_x_3287:
[----:B------:R-:W1:Y:S01]  /*9e10*/  LDC R8, c[0x0][0x8b8] ;  /* 0x00022e00ff087b82 */ /* 0x000e620000000800 */
[----:B------:R-:W-:Y:S01]  /*9e20*/  IMAD.IADD R3, R5, 0x1, -R3 ;  /* 0x0000000105037824 */ /* 0x000fe200078e0a03 */
[----:B------:R-:W-:-:S06]  /*9e30*/  ULDC.64 UR6, c[0x0][0x8f8] ;  /* 0x00023e0000067ab9 */ /* 0x000fcc0000000a00 */
[----:B------:R-:W2:Y:S01]  /*9e40*/  LDC R4, c[0x0][0x8c4] ;  /* 0x00023100ff047b82 */ /* 0x000ea20000000800 */
[C---:B-1----:R-:W-:Y:S02]  /*9e50*/  ISETP.NE.AND P0, PT, R8.reuse, 0x1, PT ;  /* 0x000000010800780c */ /* 0x042fe40003f05270 */
[----:B------:R-:W-:Y:S01]  /*9e60*/  R2UR UR20, R8 ;  /* 0x00000000081472ca */ /* 0x000fe200000e0000 */
[----:B--2---:R-:W-:-:S04]  /*9e70*/  IMAD R3, R2, R4, R3 ;  /* 0x0000000402037224 */ /* 0x004fc800078e0203 */
[----:B------:R-:W-:-:S06]  /*9e80*/  IMAD.MOV.U32 R11, RZ, RZ, R3 ;  /* 0x000000ffff0b7224 */ /* 0x000fcc00078e0003 */
[----:B------:R-:W1:Y:S01]  /*9e90*/  @P0 LDC R6, c[0x0][0x8bc] ;  /* 0x00022f00ff060b82 */ /* 0x000e620000000800 */
[----:B------:R-:W-:-:S07]  /*9ea0*/  R2UR UR5, R3 ;  /* 0x00000000030572ca */ /* 0x000fce00000e0000 */
[----:B------:R-:W2:Y:S01]  /*9eb0*/  @P0 LDC R7, c[0x0][0x8c0] ;  /* 0x00023000ff070b82 */ /* 0x000ea20000000800 */
[----:B-1----:R-:W-:-:S05]  /*9ec0*/  @P0 IMAD.HI.U32 R2, R3, R6, RZ ;  /* 0x0000000603020227 */ /* 0x002fca00078e00ff */
[----:B--2---:R-:W-:Y:S02]  /*9ed0*/  @P0 SHF.R.U32.HI R11, RZ, R7, R2 ;  /* 0x00000007ff0b0219 */ /* 0x004fe40000011602 */
[----:B------:R-:W-:-:S03]  /*9ee0*/  ISETP.NE.U32.AND P0, PT, RZ, UR6, PT ;  /* 0x00000006ff007c0c */ /* 0x000fc6000bf05070 */
[----:B------:R-:W-:Y:S01]  /*9ef0*/  IMAD.MOV R2, RZ, RZ, -R11 ;  /* 0x000000ffff027224 */ /* 0x000fe200078e0a0b */
[----:B------:R-:W-:-:S04]  /*9f00*/  ISETP.NE.AND.EX P0, PT, RZ, UR7, PT, P0 ;  /* 0x00000007ff007c0c */ /* 0x000fc8000bf05300 */
[----:B------:R-:W-:-:S13]  /*9f10*/  R2UR UR4, R2 ;  /* 0x00000000020472ca */ /* 0x000fda00000e0000 */
[----:B------:R-:W-:Y:S01]  /*9f20*/  UIMAD UR20, UR20, UR4, UR5 ;  /* 0x00000004141472a4 */ /* 0x000fe2000f8e0205 */
[----:B------:R-:W-:Y:S11]  /*9f30*/  @!P0 BRA `(.L_x_3288) ;  /* 0x0000000000108947 */ /* 0x000ff60003800000 */
[----:B------:R-:W1:Y:S02]  /*9f40*/  LDC.64 R2, c[0x0][0x8f8] ;  /* 0x00023e00ff027b82 */ /* 0x000e640000000a00 */
[----:B-1----:R-:W-:-:S05]  /*9f50*/  IMAD.WIDE R2, R11, 0x4, R2 ;  /* 0x000000040b027825 */ /* 0x002fca00078e0202 */
[----:B------:R2:W5:Y:S01]  /*9f60*/  LDG.E R4, desc[UR46][R2.64] ;  /* 0x0000002e02047981 */ /* 0x000562000c1e1900 */
[----:B------:R-:W-:Y:S05]  /*9f70*/  BRA `(.L_x_3289) ;  /* 0x00000000002c7947 */ /* 0x000fea0003800000 */
.L_x_3288:
        /* <DEDUP_REMOVED lines=10> */
.L_x_3290:
[----:B------:R-:W1:Y:S02]  /*a020*/  LDC R4, c[0x0][0x8ec] ;  /* 0x00023b00ff047b82 */ /* 0x000e640000000800 */
.L_x_3289:
[----:B-1---5:R-:W-:Y:S01]  /*a030*/  VIADD R4, R4, 0x7f ;  /* 0x0000007f04047836 */ /* 0x022fe20000000000 */
[----:B------:R-:W-:Y:S01]  /*a040*/  LOP3.LUT R12, R0, 0x1ffffff, RZ, 0x3c, !PT ;  /* 0x01ffffff000c7812 */ /* 0x000fe200078e3cff */
[----:B------:R-:W-:Y:S02]  /*a050*/  IMAD.MOV.U32 R10, RZ, RZ, 0x1 ;  /* 0x00000001ff0a7424 */ /* 0x000fe400078e00ff */
[----:B--2---:R-:W-:Y:S01]  /*a060*/  IMAD.MOV.U32 R2, RZ, RZ, RZ ;  /* 0x000000ffff027224 */ /* 0x004fe200078e00ff */
[----:B------:R-:W-:-:S04]  /*a070*/  SHF.R.S32.HI R3, RZ, 0x1f, R4 ;  /* 0x0000001fff037819 */ /* 0x000fc80000011404 */
[----:B------:R-:W-:-:S04]  /*a080*/  LEA.HI R3, R3, R4, RZ, 0x7 ;  /* 0x0000000403037211 */ /* 0x000fc800078f38ff */
[----:B------:R-:W-:-:S04]  /*a090*/  SHF.R.S32.HI R3, RZ, 0x7, R3 ;  /* 0x00000007ff037819 */ /* 0x000fc80000011403 */
[C---:B------:R-:W-:Y:S01]  /*a0a0*/  ISETP.GT.AND P0, PT, R3.reuse, R0, PT ;  /* 0x000000000300720c */ /* 0x040fe20003f04270 */
[----:B------:R-:W-:-:S03]  /*a0b0*/  IMAD.IADD R12, R3, 0x1, R12 ;  /* 0x00000001030c7824 */ /* 0x000fc600078e020c */
[----:B------:R-:W-:-:S04]  /*a0c0*/  SEL R11, R11, 0xffffffff, P0 ;  /* 0xffffffff0b0b7807 */ /* 0x000fc80000000000 */
[----:B------:R-:W-:-:S13]  /*a0d0*/  ISETP.GE.AND P0, PT, R11, RZ, PT ;  /* 0x000000ff0b00720c */ /* 0x000fda0003f06270 */
[----:B------:R-:W-:Y:S05]  /*a0e0*/  @!P0 BRA `(.L_x_3291) ;  /* 0x00000020009c8947 */ /* 0x000fea0003800000 */
[----:B------:R-:W1:Y:S08]  /*a0f0*/  LDC.64 R8, c[0x0][0x770] ;  /* 0x0001dc00ff087b82 */ /* 0x000e700000000a00 */
[----:B------:R-:W2:Y:S08]  /*a100*/  LDC.64 R2, c[0x0][0x780] ;  /* 0x0001e000ff027b82 */ /* 0x000eb00000000a00 */
[----:B------:R-:W3:Y:S01]  /*a110*/  LDC.64 R6, c[0x0][0x778] ;  /* 0x0001de00ff067b82 */ /* 0x000ee20000000a00 */
[----:B-1----:R-:W-:-:S07]  /*a120*/  ISETP.NE.U32.AND P0, PT, R8, RZ, PT ;  /* 0x000000ff0800720c */ /* 0x002fce0003f05070 */
[----:B------:R-:W1:Y:S01]  /*a130*/  LDC.64 R14, c[0x0][0x778] ;  /* 0x0001de00ff0e7b82 */ /* 0x000e620000000a00 */
[----:B------:R-:W-:Y:S02]  /*a140*/  ISETP.NE.AND.EX P0, PT, R9, RZ, PT, P0 ;  /* 0x000000ff0900720c */ /* 0x000fe40003f05300 */
[----:B--2---:R-:W-:-:S05]  /*a150*/  ISETP.NE.U32.AND P1, PT, R2, RZ, PT ;  /* 0x000000ff0200720c */ /* 0x004fca0003f25070 */
[----:B------:R-:W2:Y:S01]  /*a160*/  LDC.64 R4, c[0x0][0x770] ;  /* 0x0001dc00ff047b82 */ /* 0x000ea20000000a00 */
[----:B------:R-:W-:-:S05]  /*a170*/  ISETP.NE.AND.EX P1, PT, R3, RZ, PT, P1 ;  /* 0x000000ff0300720c */ /* 0x000fca0003f25310 */
[----:B------:R-:W-:Y:S01]  /*a180*/  VOTEU.ANY UP0, P0 ;  /* 0x00000000003f7886 */ /* 0x000fe20000000100 */
[----:B---3--:R-:W-:Y:S02]  /*a190*/  ISETP.NE.U32.AND P0, PT, R6, RZ, PT ;  /* 0x000000ff0600720c */ /* 0x008fe40003f05070 */
[----:B------:R-:W-:Y:S02]  /*a1a0*/  PLOP3.LUT P2, PT, PT, PT, UP0, 0x80, 0x0 ;  /* 0x000000000000781c */ /* 0x000fe40003f4f008 */
[----:B------:R-:W-:-:S03]  /*a1b0*/  ISETP.NE.AND.EX P0, PT, R7, RZ, PT, P0 ;  /* 0x000000ff0700720c */ /* 0x000fc60003f05300 */
[----:B------:R-:W3:Y:S01]  /*a1c0*/  @P1 LDC.64 R6, c[0x0][0x780] ;  /* 0x0001e000ff061b82 */ /* 0x000ee20000000a00 */
[----:B-1----:R-:W-:-:S07]  /*a1d0*/  IMAD.WIDE R2, R11, 0x4, R14 ;  /* 0x000000040b027825 */ /* 0x002fce00078e020e */
[----:B------:R-:W1:Y:S01]  /*a1e0*/  LDC R15, c[0x0][0x280] ;  /* 0x0000a000ff0f7b82 */ /* 0x000e620000000800 */
[----:B--2---:R-:W-:-:S05]  /*a1f0*/  IMAD.WIDE R4, R11, 0x4, R4 ;  /* 0x000000040b047825 */ /* 0x004fca00078e0204 */
[----:B------:R-:W2:Y:S01]  /*a200*/  @P2 LDG.E R16, desc[UR46][R4.64] ;  /* 0x0000002e04102981 */ /* 0x000ea2000c1e1900 */
[----:B------:R-:W-:-:S03]  /*a210*/  IMAD.MOV.U32 R13, RZ, RZ, RZ ;  /* 0x000000ffff0d7224 */ /* 0x000fc600078e00ff */
[----:B------:R4:W5:Y:S04]  /*a220*/  @P2 LDG.E R0, desc[UR46][R4.64] ;  /* 0x0000002e04002981 */ /* 0x000968000c1e1900 */
[----:B------:R4:W5:Y:S01]  /*a230*/  @P0 LDG.E R13, desc[UR46][R2.64] ;  /* 0x0000002e020d0981 */ /* 0x000962000c1e1900 */
[----:B---3--:R-:W-:-:S05]  /*a240*/  @P1 IMAD.WIDE R6, R11, 0x4, R6 ;  /* 0x000000040b061825 */ /* 0x008fca00078e0206 */
[----:B-1----:R4:W5:Y:S01]  /*a250*/  @P1 LDG.E R15, desc[UR46][R6.64] ;  /* 0x0000002e060f1981 */ /* 0x002962000c1e1900 */
[----:B--2---:R-:W-:-:S05]  /*a260*/  @P2 IMAD R16, R11, 0x40, R16 ;  /* 0x000000400b102824 */ /* 0x004fca00078e0210 */
[----:B------:R-:W-:Y:S01]  /*a270*/  @P2 R2UR UR4, R16 ;  /* 0x00000000100422ca */ /* 0x000fe200000e0000 */
[----:B----4-:R-:W-:-:S14]  /*a280*/  @P1 BRA `(.L_x_3292) ;  /* 0x0000000000101947 */ /* 0x010fdc0003800000 */
[----:B------:R-:W-:Y:S05]  /*a290*/  @!P2 BRA `(.L_x_3292) ;  /* 0x00000000000ca947 */ /* 0x000fea0003800000 */
[----:B------:R-:W2:Y:S04]  /*a2a0*/  LDG.E R6, desc[UR46][R4.64] ;  /* 0x0000002e04067981 */ /* 0x000ea8000c1e1900 */
[----:B-----5:R-:W2:Y:S02]  /*a2b0*/  LDG.E R15, desc[UR46][R4.64+0x4] ;  /* 0x0000042e040f7981 */ /* 0x020ea4000c1e1900 */
[----:B--2---:R-:W-:-:S07]  /*a2c0*/  IMAD.IADD R15, R15, 0x1, -R6 ;  /* 0x000000010f0f7824 */ /* 0x004fce00078e0a06 */
.L_x_3292:
[----:B------:R-:W-:Y:S01]  /*a2d0*/  @UP0 USHF.R.S32.HI UR5, URZ, 0x1f, UR4 ;  /* 0x0000001f3f050899 */ /* 0x000fe20008011404 */
[----:B------:R-:W-:Y:S01]  /*a2e0*/  ULDC.64 UR8, c[0x0][0x788] ;  /* 0x0001e20000087ab9 */ /* 0x000fe20000000a00 */
[----:B------:R-:W-:Y:S01]  /*a2f0*/  UMOV UR6, URZ ;  /* 0x0000003f00067c82 */ /* 0x000fe20008000000 */
[----:B------:R-:W-:Y:S01]  /*a300*/  ISETP.NE.U32.AND P1, PT, RZ, UR8, PT ;  /* 0x00000008ff007c0c */ /* 0x000fe2000bf25070 */
[----:B------:R-:W-:Y:S01]  /*a310*/  @UP0 ULEA.HI UR5, UR5, UR4, URZ, 0x6 ;  /* 0x0000000405050291 */ /* 0x000fe2000f8f303f */
[----:B-----5:R-:W-:Y:S02]  /*a320*/  @P2 R2UR UR6, R0 ;  /* 0x00000000000622ca */ /* 0x020fe400000e0000 */
[----:B------:R-:W-:Y:S01]  /*a330*/  ISETP.NE.AND.EX P1, PT, RZ, UR9, PT, P1 ;  /* 0x00000009ff007c0c */ /* 0x000fe2000bf25310 */
[----:B------:R-:W-:Y:S01]  /*a340*/  @UP0 ULOP3.LUT UR7, UR5, 0xffffffc0, URZ, 0xc0, !UPT ;  /* 0xffffffc005070892 */ /* 0x000fe2000f8ec03f */
[----:B------:R-:W-:Y:S01]  /*a350*/  ULDC UR9, c[0x0][0x290] ;  /* 0x0000a40000097ab9 */ /* 0x000fe20000000800 */
[----:B------:R-:W-:-:S02]  /*a360*/  UMOV UR4, URZ ;  /* 0x0000003f00047c82 */ /* 0x000fc40008000000 */
[----:B------:R-:W-:Y:S01]  /*a370*/  @UP0 USHF.R.S32.HI UR8, URZ, 0x1f, UR7 ;  /* 0x0000001f3f080899 */ /* 0x000fe20008011407 */
[----:B------:R-:W-:Y:S01]  /*a380*/  IMAD.U32 R0, RZ, RZ, UR9 ;  /* 0x00000009ff007e24 */ /* 0x000fe2000f8e00ff */
[----:B------:R-:W-:Y:S01]  /*a390*/  UMOV UR5, URZ ;  /* 0x0000003f00057c82 */ /* 0x000fe20008000000 */
[----:B------:R-:W-:-:S04]  /*a3a0*/  @UP0 UMOV UR4, UR7 ;  /* 0x0000000700040c82 */ /* 0x000fc80008000000 */
[----:B------:R-:W-:Y:S01]  /*a3b0*/  @UP0 UMOV UR5, UR8 ;  /* 0x0000000800050c82 */ /* 0x000fe20008000000 */
[----:B------:R-:W-:Y:S05]  /*a3c0*/  @!P1 BRA `(.L_x_3293) ;  /* 0x0000000000109947 */ /* 0x000fea0003800000 */
[----:B------:R-:W1:Y:S02]  /*a3d0*/  LDC.64 R2, c[0x0][0x788] ;  /* 0x0001e200ff027b82 */ /* 0x000e640000000a00 */
[----:B-1----:R-:W-:-:S05]  /*a3e0*/  IMAD.WIDE R2, R11, 0x4, R2 ;  /* 0x000000040b027825 */ /* 0x002fca00078e0202 */
[----:B------:R1:W5:Y:S01]  /*a3f0*/  LDG.E R0, desc[UR46][R2.64] ;  /* 0x0000002e02007981 */ /* 0x000362000c1e1900 */
[----:B------:R-:W-:Y:S05]  /*a400*/  BRA `(.L_x_3294) ;  /* 0x0000000000107947 */ /* 0x000fea0003800000 */
.L_x_3293:
[----:B------:R-:W-:Y:S05]  /*a410*/  @!P0 BRA `(.L_x_3294) ;  /* 0x00000000000c8947 */ /* 0x000fea0003800000 */
[----:B------:R-:W2:Y:S04]  /*a420*/  LDG.E R5, desc[UR46][R2.64] ;  /* 0x0000002e02057981 */ /* 0x000ea8000c1e1900 */
[----:B------:R-:W2:Y:S02]  /*a430*/  LDG.E R0, desc[UR46][R2.64+0x4] ;  /* 0x0000042e02007981 */ /* 0x000ea4000c1e1900 */
[----:B--2---:R-:W-:-:S07]  /*a440*/  IMAD.IADD R0, R0, 0x1, -R5 ;  /* 0x0000000100007824 */ /* 0x004fce00078e0a05 */
.L_x_3294:
[----:B-1----:R-:W-:Y:S01]  /*a450*/  IMAD R3, R12, 0x80, R15 ;  /* 0x000000800c037824 */ /* 0x002fe200078e020f */
[----:B------:R-:W-:Y:S01]  /*a460*/  ULDC UR7, c[0x0][0x74c] ;  /* 0x0001d30000077ab9 */ /* 0x000fe20000000800 */
[----:B------:R-:W-:Y:S02]  /*a470*/  VIADD R15, R15, 0x3f ;  /* 0x0000003f0f0f7836 */ /* 0x000fe40000000000 */
[----:B------:R-:W-:Y:S01]  /*a480*/  IMAD.MOV.U32 R2, RZ, RZ, RZ ;  /* 0x000000ffff027224 */ /* 0x000fe200078e00ff */
[----:B-----5:R-:W-:-:S04]  /*a490*/  IADD3 R0, R3, -UR7, -R0 ;  /* 0x8000000703007c10 */ /* 0x020fc8000fffe800 */
[----:B------:R-:W-:-:S04]  /*a4a0*/  SHF.R.S32.HI R3, RZ, 0x1f, R0 ;  /* 0x0000001fff037819 */ /* 0x000fc80000011400 */
[----:B------:R-:W-:Y:S02]  /*a4b0*/  LEA.HI R3, R3, R0, RZ, 0x6 ;  /* 0x0000000003037211 */ /* 0x000fe400078f30ff */
[----:B------:R-:W-:Y:S02]  /*a4c0*/  SHF.R.S32.HI R0, RZ, 0x1f, R15 ;  /* 0x0000001fff007819 */ /* 0x000fe4000001140f */
[----:B------:R-:W-:Y:S02]  /*a4d0*/  SHF.R.S32.HI R3, RZ, 0x6, R3 ;  /* 0x00000006ff037819 */ /* 0x000fe40000011403 */
[----:B------:R-:W-:Y:S02]  /*a4e0*/  LEA.HI R0, R0, R15, RZ, 0x6 ;  /* 0x0000000f00007211 */ /* 0x000fe400078f30ff */
[----:B------:R-:W-:Y:S02]  /*a4f0*/  VIMNMX R4, RZ, R3, !PT ;  /* 0x00000003ff047248 */ /* 0x000fe40007fe0100 */
[----:B------:R-:W-:-:S04]  /*a500*/  SHF.R.S32.HI R0, RZ, 0x6, R0 ;  /* 0x00000006ff007819 */ /* 0x000fc80000011400 */
[----:B------:R-:W-:-:S13]  /*a510*/  ISETP.GT.AND P1, PT, R0, R4, PT ;  /* 0x000000040000720c */ /* 0x000fda0003f24270 */
[----:B------:R-:W-:Y:S05]  /*a520*/  @!P1 BRA `(.L_x_3291) ;  /* 0x0000001c008c9947 */ /* 0x000fea0003800000 */
[----:B------:R-:W-:Y:S01]  /*a530*/  ISETP.NE.U32.AND P1, PT, R8, RZ, PT ;  /* 0x000000ff0800720c */ /* 0x000fe20003f25070 */
[----:B------:R-:W-:Y:S01]  /*a540*/  USHF.R.S32.HI UR7, URZ, 0x1f, UR20 ;  /* 0x0000001f3f077899 */ /* 0x000fe20008011414 */
[----:B------:R-:W-:Y:S01]  /*a550*/  SHF.R.S32.HI R2, RZ, 0x1f, R11 ;  /* 0x0000001fff027819 */ /* 0x000fe2000001140b */
[----:B------:R-:W-:Y:S01]  /*a560*/  ULDC.64 UR10, c[0x0][0x718] ;  /* 0x0001c600000a7ab9 */ /* 0x000fe20000000a00 */
[----:B------:R-:W-:Y:S01]  /*a570*/  ISETP.NE.AND.EX P1, PT, R9, RZ, PT, P1 ;  /* 0x000000ff0900720c */ /* 0x000fe20003f25310 */
[----:B------:R-:W-:Y:S01]  /*a580*/  UMOV UR8, UR4 ;  /* 0x0000000400087c82 */ /* 0x000fe20008000000 */
[----:B------:R-:W-:Y:S01]  /*a590*/  UMOV UR9, UR5 ;  /* 0x0000000500097c82 */ /* 0x000fe20008000000 */
[----:B------:R-:W-:Y:S01]  /*a5a0*/  R2UR UR21, R11 ;  /* 0x000000000b1572ca */ /* 0x000fe200000e0000 */
[----:B------:R-:W-:Y:S01]  /*a5b0*/  UIMAD.WIDE.U32 UR4, UR20, UR10, UR8 ;  /* 0x0000000a140472a5 */ /* 0x000fe2000f8e0008 */
[----:B------:R-:W-:Y:S01]  /*a5c0*/  SEL R2, R2, RZ, !P1 ;  /* 0x000000ff02027207 */ /* 0x000fe20004800000 */
[----:B------:R-:W-:Y:S01]  /*a5d0*/  UIMAD UR10, UR7, UR10, URZ ;  /* 0x0000000a070a72a4 */ /* 0x000fe2000f8e023f */
[----:B------:R-:W-:Y:S01]  /*a5e0*/  R2UR UR18, R12 ;  /* 0x000000000c1272ca */ /* 0x000fe200000e0000 */
[----:B------:R-:W-:Y:S01]  /*a5f0*/  ULDC.64 UR14, c[0x0][0x730] ;  /* 0x0001cc00000e7ab9 */ /* 0x000fe20000000a00 */
[----:B------:R-:W-:Y:S01]  /*a600*/  R2UR UR12, R2 ;  /* 0x00000000020c72ca */ /* 0x000fe200000e0000 */
[----:B------:R-:W-:Y:S01]  /*a610*/  UIMAD UR7, UR7, UR14, URZ ;  /* 0x0000000e070772a4 */ /* 0x000fe2000f8e023f */
[----:B------:R-:W-:Y:S01]  /*a620*/  R2UR UR19, R13 ;  /* 0x000000000d1372ca */ /* 0x000fe200000e0000 */
[----:B------:R-:W-:Y:S01]  /*a630*/  UIMAD UR10, UR20, UR11, UR10 ;  /* 0x0000000b140a72a4 */ /* 0x000fe2000f8e020a */
[----:B------:R-:W-:Y:S01]  /*a640*/  SEL R11, R11, RZ, !P0 ;  /* 0x000000ff0b0b7207 */ /* 0x000fe20004000000 */
[----:B------:R-:W-:Y:S01]  /*a650*/  UIMAD.WIDE.U32 UR8, UR20, UR14, UR8 ;  /* 0x0000000e140872a5 */ /* 0x000fe2000f8e0008 */
[----:B------:R-:W-:Y:S01]  /*a660*/  BSSY B0, `(.L_x_3291) ;  /* 0x00001cf000007945 */ /* 0x000fe20003800000 */
[----:B------:R-:W-:Y:S01]  /*a670*/  ULDC UR11, c[0x0][0x2e8] ;  /* 0x0000ba00000b7ab9 */ /* 0x000fe20000000800 */
[----:B------:R-:W-:Y:S01]  /*a680*/  UIMAD UR7, UR20, UR15, UR7 ;  /* 0x0000000f140772a4 */ /* 0x000fe2000f8e0207 */
[----:B------:R-:W-:Y:S01]  /*a690*/  R2UR UR13, R11 ;  /* 0x000000000b0d72ca */ /* 0x000fe200000e0000 */
[----:B------:R-:W-:Y:S01]  /*a6a0*/  UISETP.NE.AND UP0, UPT, UR11, 0x1, UPT ;  /* 0x000000010b00788c */ /* 0x000fe2000bf05270 */
[----:B------:R-:W-:Y:S01]  /*a6b0*/  IMAD.MOV.U32 R2, RZ, RZ, RZ ;  /* 0x000000ffff027224 */ /* 0x000fe200078e00ff */
[----:B------:R-:W-:Y:S01]  /*a6c0*/  ULDC.64 UR14, c[0x0][0x720] ;  /* 0x0001c800000e7ab9 */ /* 0x000fe20000000a00 */
[----:B------:R-:W-:Y:S01]  /*a6d0*/  VOTEU.ANY UP1, P1 ;  /* 0x00000000003f7886 */ /* 0x000fe20000820100 */
[----:B------:R-:W-:-:S02]  /*a6e0*/  UIADD3 UR5, UR5, UR10, URZ ;  /* 0x0000000a05057290 */ /* 0x000fc4000fffe03f */
[----:B------:R-:W-:Y:S02]  /*a6f0*/  UIADD3 UR9, UR9, UR7, URZ ;  /* 0x0000000709097290 */ /* 0x000fe4000fffe03f */
[----:B------:R-:W-:Y:S02]  /*a700*/  USEL UR21, UR21, URZ, !UP1 ;  /* 0x0000003f15157287 */ /* 0x000fe4000c800000 */
[----:B------:R-:W-:Y:S01]  /*a710*/  UIMAD UR7, UR12, UR14, URZ ;  /* 0x0000000e0c0772a4 */ /* 0x000fe2000f8e023f */
[----:B------:R-:W-:Y:S01]  /*a720*/  ELECT P0, URZ, PT ;  /* 0x00000000003f782f */ /* 0x000fe20003800000 */
[----:B------:R-:W-:Y:S01]  /*a730*/  ULDC.64 UR16, c[0x0][0x738] ;  /* 0x0001ce0000107ab9 */ /* 0x000fe20000000a00 */
[----:B------:R-:W-:Y:S02]  /*a740*/  UIMAD.WIDE.U32 UR22, UR14, UR21, UR4 ;  /* 0x000000150e1672a5 */ /* 0x000fe4000f8e0004 */
[----:B------:R-:W-:Y:S02]  /*a750*/  UIMAD UR5, UR15, UR21, UR7 ;  /* 0x000000150f0572a4 */ /* 0x000fe4000f8e0207 */
[----:B------:R-:W-:-:S02]  /*a760*/  UIMAD.WIDE.U32 UR14, UR16, UR21, UR8 ;  /* 0x00000015100e72a5 */ /* 0x000fc4000f8e0008 */
[----:B------:R-:W-:Y:S01]  /*a770*/  UIMAD UR10, UR12, UR16, URZ ;  /* 0x000000100c0a72a4 */ /* 0x000fe2000f8e023f */
[----:B------:R-:W-:Y:S01]  /*a780*/  @UP0 ULDC UR8, c[0x0][0x2ec] ;  /* 0x0000bb0000080ab9 */ /* 0x000fe20000000800 */
[----:B------:R-:W-:Y:S01]  /*a790*/  @UP0 ULDC UR7, c[0x0][0x2f0] ;  /* 0x0000bc0000070ab9 */ /* 0x000fe20000000800 */
[----:B------:R-:W-:Y:S02]  /*a7a0*/  UIMAD.WIDE.U32 UR8, UR20, UR8, URZ ;  /* 0x00000008140872a5 */ /* 0x000fe4000f8e003f */
[----:B------:R-:W-:Y:S01]  /*a7b0*/  UMOV UR12, UR20 ;  /* 0x00000014000c7c82 */ /* 0x000fe20008000000 */
[----:B------:R-:W-:Y:S02]  /*a7c0*/  UIMAD UR4, UR17, UR21, UR10 ;  /* 0x00000015110472a4 */ /* 0x000fe4000f8e020a */
[----:B------:R-:W-:Y:S02]  /*a7d0*/  ULEA UR11, UR18, UR19, 0x7 ;  /* 0x00000013120b7291 */ /* 0x000fe4000f8e383f */
        /* <DEDUP_REMOVED lines=9> */
.L_x_3333:
        /* <DEDUP_REMOVED lines=15> */
.L_x_3297:
        /* <DEDUP_REMOVED lines=92> */
.L_x_3308:
[----:B-123--:R-:W-:-:S04]  /*af20*/  SHF.L.U32 R18, R10, 0x1f, RZ ;  /* 0x0000001f0a127819 */ /* 0x00efc800000006ff */
[----:B------:R-:W2:Y:S02]  /*af30*/  SYNCS.PHASECHK.TRANS64.TRYWAIT P1, [R15+URZ+0x30840], R18 ;  /* 0x030840120f0075a7 */ /* 0x000ea4000802017f */
[----:B--2---:R-:W-:Y:S05]  /*af40*/  @!P1 BRA `(.L_x_3300) ;  /* 0x0000001800609947 */ /* 0x004fea0003800000 */
.L_x_3334:
        /* <DEDUP_REMOVED lines=8> */
.L_x_3301:
        /* <DEDUP_REMOVED lines=37> */
.L_x_3335:
        /* <DEDUP_REMOVED lines=8> */
.L_x_3303:
        /* <DEDUP_REMOVED lines=37> */
.L_x_3336:
        /* <DEDUP_REMOVED lines=8> */
.L_x_3305:
        /* <DEDUP_REMOVED lines=31> */
.L_x_3338:
        /* <DEDUP_REMOVED lines=8> */
.L_x_3307:
        /* <DEDUP_REMOVED lines=37> */
.L_x_3299:
[----:B------:R-:W4:Y:S02]  /*ba30*/  LDL.LU R4, [R1+0x4] ;  /* 0x0000040001047983 */ /* 0x000f240000300800 */
[----:B----4-:R-:W-:Y:S02]  /*ba40*/  ISETP.NE.AND P1, PT, R4, RZ, PT ;  /* 0x000000ff0400720c */ /* 0x010fe40003f25270 */
[----:B------:R4:W5:Y:S11]  /*ba50*/  LDL R4, [R1] ;  /* 0x0000000001047983 */ /* 0x0009760000100800 */
[----:B----4-:R-:W-:Y:S05]  /*ba60*/  @!P1 BRA `(.L_x_3298) ;  /* 0x00000004005c9947 */ /* 0x010fea0003800000 */
[----:B------:R-:W-:-:S04]  /*ba70*/  SHF.L.U32 R12, R10, 0x1f, RZ ;  /* 0x0000001f0a0c7819 */ /* 0x000fc800000006ff */
[----:B------:R-:W4:Y:S02]  /*ba80*/  SYNCS.PHASECHK.TRANS64.TRYWAIT P1, [R15+URZ+0x30840], R12 ;  /* 0x0308400c0f0075a7 */ /* 0x000f24000802017f */
[----:B----4-:R-:W-:Y:S05]  /*ba90*/  @!P1 BRA `(.L_x_3309) ;  /* 0x0000000c00e09947 */ /* 0x010fea0003800000 */
.L_x_3339:
        /* <DEDUP_REMOVED lines=8> */
.L_x_3310:
        /* <DEDUP_REMOVED lines=34> */
.L_x_3340:
        /* <DEDUP_REMOVED lines=8> */
.L_x_3312:
        /* <DEDUP_REMOVED lines=34> */
.L_x_3298:
[----:B------:R-:W1:Y:S01]  /*bfe0*/  S2R R0, SR_TID.X ;  /* 0x0000000000007919 */ /* 0x000e620000002100 */
[----:B------:R-:W-:Y:S01]  /*bff0*/  IMAD R3, R16, 0x8, R15 ;  /* 0x0000000810037824 */ /* 0x000fe200078e020f */
[----:B-1----:R-:W-:Y:S02]  /*c000*/  LOP3.LUT R2, R0, 0x7f, RZ, 0xc0, !PT ;  /* 0x0000007f00027812 */ /* 0x002fe400078ec0ff */
[----:B------:R-:W-:Y:S02]  /*c010*/  SHF.L.U32 R0, R10, 0x1f, RZ ;  /* 0x0000001f0a007819 */ /* 0x000fe400000006ff */
[----:B------:R-:W-:Y:S02]  /*c020*/  ISETP.NE.AND P1, PT, R2, RZ, PT ;  /* 0x000000ff0200720c */ /* 0x000fe40003f25270 */
[----:B------:R-:W1:Y:S02]  /*c030*/  SYNCS.PHASECHK.TRANS64.TRYWAIT P0, [R3+URZ+0x30840], R0 ;  /* 0x03084000030075a7 */ /* 0x000e64000800017f */
[----:B-1----:R-:W-:Y:S09]  /*c040*/  @!P0 BRA `(.L_x_3313) ;  /* 0x00000008009c8947 */ /* 0x002ff20003800000 */
.L_x_3341:
[----:B------:R-:W-:Y:S05]  /*c050*/  @P1 BRA `(.L_x_3314) ;  /* 0x0000000000181947 */ /* 0x000fea0003800000 */
[----:B------:R-:W1:Y:S01]  /*c060*/  S2R R2, SR_TID.X ;  /* 0x0000000000027919 */ /* 0x000e620000002100 */
[----:B------:R-:W-:-:S04]  /*c070*/  IMAD.MOV.U32 R0, RZ, RZ, 0x4100 ;  /* 0x00004100ff007424 */ /* 0x000fc800078e00ff */
[----:B------:R1:W-:Y:S02]  /*c080*/  SYNCS.ARRIVE.TRANS64 RZ, [R3+URZ+0x30830], R0 ;  /* 0x0308300003ff79a7 */ /* 0x0003e4000800003f */
[----:B-1----:R-:W-:-:S13]  /*c090*/  LOP3.LUT P0, RZ, R2, 0x1f, RZ, 0xc0, !PT ;  /* 0x0000001f02ff7812 */ /* 0x002fda000780c0ff */
[----:B------:R-:W-:Y:S05]  /*c0a0*/  @!P0 BRA `(.L_x_3314) ;  /* 0x0000000000048947 */ /* 0x000fea0003800000 */
[----:B------:R-:W-:Y:S01]  /*c0b0*/  BPT.TRAP 0x1 ;  /* 0x000000040000795c */ /* 0x000fe20000300000 */
.L_x_3314:
        /* <DEDUP_REMOVED lines=41> */
.L_x_3295:
[----:B------:R-:W-:Y:S05]  /*c350*/  BSYNC B0 ;  /* 0x0000000000007941 */ /* 0x000fea0003800000 */
.L_x_3291:
[----:B------:R-:W-:-:S03]  /*c360*/  UMOV UR7, 0xffffffff ;  /* 0xffffffff00077882 */ /* 0x000fc60000000000 */
[----:B------:R-:W-:Y:S05]  /*c370*/  BRA.DIV UR7, `(.L_x_3315) ;  /* 0x0000000607e47947 */ /* 0x000fea000b800000 */
[----:B------:R-:W-:-:S13]  /*c380*/  ELECT P6, URZ, PT ;  /* 0x00000000003f782f */ /* 0x000fda00038c0000 */
.L_x_3344:
[----:B------:R-:W-:Y:S05]  /*c390*/  @!P6 BRA `(.L_x_3151) ;  /* 0x000000000084e947 */ /* 0x000fea0003800000 */
[----:B------:R-:W-:-:S06]  /*c3a0*/  ULOP3.LUT UR7, UR38, 0x2, URZ, 0xfc, !UPT ;  /* 0x0000000226077892 */ /* 0x000fcc000f8efc3f */
[----:B------:R-:W-:-:S05]  /*c3b0*/  IMAD.U32 R0, RZ, RZ, UR7 ;  /* 0x00000007ff007e24 */ /* 0x000fca000f8e00ff */
[----:B------:R-:W-:-:S13]  /*c3c0*/  ISETP.NE.AND P2, PT, R0, 0x3, PT ;  /* 0x000000030000780c */ /* 0x000fda0003f45270 */
[----:B------:R-:W-:Y:S05]  /*c3d0*/  @!P2 BRA `(.L_x_3316) ;  /* 0x000000000004a947 */ /* 0x000fea0003800000 */
[----:B------:R-:W-:Y:S01]  /*c3e0*/  BPT.TRAP 0x1 ;  /* 0x000000040000795c */ /* 0x000fe20000300000 */
.L_x_3316:
        /* <DEDUP_REMOVED lines=15> */
.L_x_3345:
[----:B------:R-:W2:Y:S02]  /*c4e0*/  SYNCS.PHASECHK.TRANS64.TRYWAIT P0, [R3+URZ], R0 ;  /* 0x00000000030075a7 */ /* 0x000ea4000800017f */
[----:B--2---:R-:W-:Y:S05]  /*c4f0*/  @!P0 BRA `(.L_x_3318) ;  /* 0x0000000400b88947 */ /* 0x004fea0003800000 */
.L_x_3346:
[----:B------:R-:W-:Y:S05]  /*c500*/  @!P2 BRA `(.L_x_3319) ;  /* 0x000000000004a947 */ /* 0x000fea0003800000 */
[----:B------:R-:W-:Y:S01]  /*c510*/  BPT.TRAP 0x1 ;  /* 0x000000040000795c */ /* 0x000fe20000300000 */
.L_x_3319:
[----:B--2---:R-:W-:-:S04]  /*c520*/  VIADD R3, R8, 0x30840 ;  /* 0x0003084008037836 */ /* 0x004fc80000000000 */
[----:B------:R-:W-:-:S04]  /*c530*/  IMAD R5, R2, 0x8, R3 ;  /* 0x0000000802057824 */ /* 0x000fc800078e0203 */
[----:B------:R-:W2:Y:S02]  /*c540*/  SYNCS.PHASECHK.TRANS64.TRYWAIT P0, [R5+URZ], R4 ;  /* 0x00000004050075a7 */ /* 0x000ea4000800017f */
[----:B--2---:R-:W-:Y:S05]  /*c550*/  @!P0 BRA `(.L_x_3320) ;  /* 0x0000000400b48947 */ /* 0x004fea0003800000 */
.L_x_3347:
[----:B------:R-:W-:-:S07]  /*c560*/  IMAD R3, R6, 0x8, R3 ;  /* 0x0000000806037824 */ /* 0x000fce00078e0203 */
.L_x_3321:
[----:B---3--:R3:W4:Y:S02]  /*c570*/  SYNCS.PHASECHK.TRANS64.TRYWAIT P0, [R3+URZ], R0 ;  /* 0x00000000030075a7 */ /* 0x008724000800017f */
[----:B----4-:R-:W-:Y:S05]  /*c580*/  @!P0 NANOSLEEP.SYNCS 0x989680 ;  /* 0x009896800000895d */ /* 0x010fea0003900000 */
[----:B------:R-:W4:Y:S02]  /*c590*/  @!P0 SYNCS.PHASECHK.TRANS64 P0, [R3+URZ], R0 ;  /* 0x00000000030085a7 */ /* 0x000f24000800007f */
[----:B----4-:R-:W-:Y:S05]  /*c5a0*/  @!P0 BRA `(.L_x_3321) ;  /* 0xfffffffc00f08947 */ /* 0x010fea000383ffff */
.L_x_3151:
[----:B------:R-:W-:Y:S05]  /*c5b0*/  BSYNC B6 ;  /* 0x0000000000067941 */ /* 0x000fea0003800000 */
.L_x_3143:
[----:B------:R-:W-:Y:S05]  /*c5c0*/  EXIT ;  /* 0x000000000000794d */ /* 0x000fea0003800000 */
.L_x_3161:
[----:B------:R-:W-:Y:S02]  /*c5d0*/  IMAD.MOV.U32 R12, RZ, RZ, RZ ;  /* 0x000000ffff0c7224 */ /* 0x000fe400078e00ff */
[----:B------:R-:W-:Y:S02]  /*c5e0*/  IMAD.MOV.U32 R11, RZ, RZ, 0x1f ;  /* 0x0000001fff0b7424 */ /* 0x000fe400078e00ff */
[----:B------:R-:W-:-:S07]  /*c5f0*/  IMAD.MOV.U32 R15, RZ, RZ, -0x1 ;  /* 0xffffffffff0f7424 */ /* 0x000fce00078e00ff */
[----:B------:R-:W-:Y:S05]  /*c600*/  WARPSYNC.COLLECTIVE R15, `(.L_x_3322) ;  /* 0x000000000f087348 */ /* 0x000fea0003c00000 */
[----:B------:R1:W2:Y:S02]  /*c610*/  SHFL.IDX P6, R14, R13, R12, R11 ;  /* 0x0000000c0d0e7389 */ /* 0x0002a400000c000b */
[----:B-12---:R-:W-:Y:S01]  /*c620*/  ENDCOLLECTIVE ;  /* 0x000000000000791b */ /* 0x006fe20003800000 */
.L_x_3322:
[----:B------:R-:W-:Y:S05]  /*c630*/  BRA `(.L_x_3323) ;  /* 0xffffff50008c7947 */ /* 0x000fea000383ffff */
.L_x_3163:
[----:B---3--:R3:W4:Y:S02]  /*c640*/  SYNCS.PHASECHK.TRANS64.TRYWAIT P0, [R228+URZ+0x30800], R9 ;  /* 0x03080009e40075a7 */ /* 0x008724000800017f */
[----:B----4-:R-:W-:Y:S05]  /*c650*/  @!P0 NANOSLEEP.SYNCS 0x989680 ;  /* 0x009896800000895d */ /* 0x010fea0003900000 */
[----:B------:R-:W4:Y:S02]  /*c660*/  @!P0 SYNCS.PHASECHK.TRANS64 P0, [R228+URZ+0x30800], R9 ;  /* 0x03080009e40085a7 */ /* 0x000f24000800007f */
[----:B----4-:R-:W-:Y:S05]  /*c670*/  @!P0 BRA `(.L_x_3163) ;  /* 0xfffffffc00f08947 */ /* 0x010fea000383ffff */
[----:B------:R-:W-:Y:S05]  /*c680*/  BRA `(.L_x_3162) ;  /* 0xffffff5000b47947 */ /* 0x000fea000383ffff */
.L_x_3167:
[----:B---3--:R3:W4:Y:S02]  /*c690*/  SYNCS.PHASECHK.TRANS64.TRYWAIT P1, [R0+URZ+0x30810], R9 ;  /* 0x03081009000075a7 */ /* 0x008724000802017f */
[----:B----4-:R-:W-:Y:S05]  /*c6a0*/  @!P1 NANOSLEEP.SYNCS 0x989680 ;  /* 0x009896800000995d */ /* 0x010fea0003900000 */
[----:B------:R-:W4:Y:S02]  /*c6b0*/  @!P1 SYNCS.PHASECHK.TRANS64 P1, [R0+URZ+0x30810], R9 ;  /* 0x03081009000095a7 */ /* 0x000f24000802007f */
[----:B----4-:R-:W-:Y:S05]  /*c6c0*/  @!P1 BRA `(.L_x_3167) ;  /* 0xfffffffc00f09947 */ /* 0x010fea000383ffff */
[----:B------:R-:W-:Y:S05]  /*c6d0*/  BRA `(.L_x_3166) ;  /* 0xffffff5800647947 */ /* 0x000fea000383ffff */
.L_x_3171:
[----:B------:R1:W1:Y:S02]  /*c6e0*/  SYNCS.PHASECHK.TRANS64.TRYWAIT P1, [R0+URZ+0x30830], R9 ;  /* 0x03083009000075a7 */ /* 0x000264000802017f */
[----:B-1----:R-:W-:Y:S05]  /*c6f0*/  @!P1 NANOSLEEP.SYNCS 0x989680 ;  /* 0x009896800000995d */ /* 0x002fea0003900000 */
[----:B------:R-:W1:Y:S02]  /*c700*/  @!P1 SYNCS.PHASECHK.TRANS64 P1, [R0+URZ+0x30830], R9 ;  /* 0x03083009000095a7 */ /* 0x000e64000802007f */
[----:B-1----:R-:W-:Y:S05]  /*c710*/  @!P1 BRA `(.L_x_3171) ;  /* 0xfffffffc00f09947 */ /* 0x002fea000383ffff */
[----:B------:R-:W-:Y:S05]  /*c720*/  BRA `(.L_x_3170) ;  /* 0xffffff5c00bc7947 */ /* 0x000fea000383ffff */
.L_x_3251:
[----:B------:R-:W-:Y:S01]  /*c730*/  BSSY B0, `(.L_x_3324) ;  /* 0x0000005000007945 */ /* 0x000fe20003800000 */
[----:B------:R-:W-:-:S07]  /*c740*/  IMAD.MOV.U32 R15, RZ, RZ, -0x1 ;  /* 0xffffffffff0f7424 */ /* 0x000fce00078e00ff */
[----:B------:R-:W-:Y:S05]  /*c750*/  WARPSYNC.COLLECTIVE R15, `(.L_x_3325) ;  /* 0x000000000f087348 */ /* 0x000fea0003c00000 */
[----:B------:R-:W-:Y:S01]  /*c760*/  NOP ;  /* 0x0000000000007918 */ /* 0x000fe20000000000 */
[----:B------:R-:W-:Y:S01]  /*c770*/  ENDCOLLECTIVE ;  /* 0x000000000000791b */ /* 0x000fe20003800000 */
.L_x_3325:
[----:B------:R-:W-:Y:S05]  /*c780*/  BSYNC B0 ;  /* 0x0000000000007941 */ /* 0x000fea0003800000 */
.L_x_3324:
[----:B------:R-:W-:Y:S05]  /*c790*/  BRA `(.L_x_3326) ;  /* 0xffffffc400087947 */ /* 0x000fea000383ffff */
.L_x_3264:
[----:B------:R-:W-:Y:S01]  /*c7a0*/  BSSY B0, `(.L_x_3327) ;  /* 0x0000005000007945 */ /* 0x000fe20003800000 */
[----:B------:R-:W-:-:S07]  /*c7b0*/  IMAD.MOV.U32 R15, RZ, RZ, -0x1 ;  /* 0xffffffffff0f7424 */ /* 0x000fce00078e00ff */
[----:B------:R-:W-:Y:S05]  /*c7c0*/  WARPSYNC.COLLECTIVE R15, `(.L_x_3328) ;  /* 0x000000000f087348 */ /* 0x000fea0003c00000 */
[----:B------:R-:W-:Y:S01]  /*c7d0*/  NOP ;  /* 0x0000000000007918 */ /* 0x000fe20000000000 */
[----:B------:R-:W-:Y:S01]  /*c7e0*/  ENDCOLLECTIVE ;  /* 0x000000000000791b */ /* 0x000fe20003800000 */
.L_x_3328:
[----:B------:R-:W-:Y:S05]  /*c7f0*/  BSYNC B0 ;  /* 0x0000000000007941 */ /* 0x000fea0003800000 */
.L_x_3327:
[----:B------:R-:W-:Y:S05]  /*c800*/  BRA `(.L_x_3329) ;  /* 0xffffffc800b87947 */ /* 0x000fea000383ffff */
.L_x_3276:
[----:B------:R-:W-:Y:S01]  /*c810*/  BSSY B0, `(.L_x_3330) ;  /* 0x0000005000007945 */ /* 0x000fe20003800000 */
[----:B------:R-:W-:-:S07]  /*c820*/  IMAD.MOV.U32 R15, RZ, RZ, -0x1 ;  /* 0xffffffffff0f7424 */ /* 0x000fce00078e00ff */
[----:B------:R-:W-:Y:S05]  /*c830*/  WARPSYNC.COLLECTIVE R15, `(.L_x_3331) ;  /* 0x000000000f087348 */ /* 0x000fea0003c00000 */
[----:B------:R-:W-:Y:S01]  /*c840*/  NOP ;  /* 0x0000000000007918 */ /* 0x000fe20000000000 */
[----:B------:R-:W-:Y:S01]  /*c850*/  ENDCOLLECTIVE ;  /* 0x000000000000791b */ /* 0x000fe20003800000 */
.L_x_3331:
[----:B------:R-:W-:Y:S05]  /*c860*/  BSYNC B0 ;  /* 0x0000000000007941 */ /* 0x000fea0003800000 */
.L_x_3330:
[----:B------:R-:W-:Y:S05]  /*c870*/  BRA `(.L_x_3332) ;  /* 0xffffffcc00f87947 */ /* 0x000fea000383ffff */
.L_x_3296:
[----:B-1----:R1:W2:Y:S02]  /*c880*/  SYNCS.PHASECHK.TRANS64.TRYWAIT P0, [R15+URZ+0x30820], R2 ;  /* 0x030820020f0075a7 */ /* 0x0022a4000800017f */
[----:B--2---:R-:W-:Y:S05]  /*c890*/  @!P0 NANOSLEEP.SYNCS 0x989680 ;  /* 0x009896800000895d */ /* 0x004fea0003900000 */
[----:B------:R-:W2:Y:S02]  /*c8a0*/  @!P0 SYNCS.PHASECHK.TRANS64 P0, [R15+URZ+0x30820], R2 ;  /* 0x030820020f0085a7 */ /* 0x000ea4000800007f */
[----:B--2---:R-:W-:Y:S05]  /*c8b0*/  @!P0 BRA `(.L_x_3296) ;  /* 0xfffffffc00f08947 */ /* 0x004fea000383ffff */
[----:B------:R-:W-:Y:S05]  /*c8c0*/  BRA `(.L_x_3333) ;  /* 0xffffffdc00e87947 */ /* 0x000fea000383ffff */
.L_x_3300:
[----:B--2---:R2:W3:Y:S02]  /*c8d0*/  SYNCS.PHASECHK.TRANS64.TRYWAIT P1, [R15+URZ+0x30840], R18 ;  /* 0x030840120f0075a7 */ /* 0x0044e4000802017f */
[----:B---3--:R-:W-:Y:S05]  /*c8e0*/  @!P1 NANOSLEEP.SYNCS 0x989680 ;  /* 0x009896800000995d */ /* 0x008fea0003900000 */
[----:B------:R-:W3:Y:S02]  /*c8f0*/  @!P1 SYNCS.PHASECHK.TRANS64 P1, [R15+URZ+0x30840], R18 ;  /* 0x030840120f0095a7 */ /* 0x000ee4000802007f */
[----:B---3--:R-:W-:Y:S05]  /*c900*/  @!P1 BRA `(.L_x_3300) ;  /* 0xfffffffc00f09947 */ /* 0x008fea000383ffff */
[----:B------:R-:W-:Y:S05]  /*c910*/  BRA `(.L_x_3334) ;  /* 0xffffffe4008c7947 */ /* 0x000fea000383ffff */
.L_x_3302:
[----:B-1----:R1:W3:Y:S02]  /*c920*/  SYNCS.PHASECHK.TRANS64.TRYWAIT P1, [R15+URZ+0x30828], R18 ;  /* 0x030828120f0075a7 */ /* 0x0022e4000802017f */
[----:B---3--:R-:W-:Y:S05]  /*c930*/  @!P1 NANOSLEEP.SYNCS 0x989680 ;  /* 0x009896800000995d */ /* 0x008fea0003900000 */
[----:B------:R-:W3:Y:S02]  /*c940*/  @!P1 SYNCS.PHASECHK.TRANS64 P1, [R15+URZ+0x30828], R18 ;  /* 0x030828120f0095a7 */ /* 0x000ee4000802007f */
[----:B---3--:R-:W-:Y:S05]  /*c950*/  @!P1 BRA `(.L_x_3302) ;  /* 0xfffffffc00f09947 */ /* 0x008fea000383ffff */
[----:B------:R-:W-:Y:S05]  /*c960*/  BRA `(.L_x_3335) ;  /* 0xffffffe8002c7947 */ /* 0x000fea000383ffff */
.L_x_3304:
[----:B---3--:R3:W4:Y:S02]  /*c970*/  SYNCS.PHASECHK.TRANS64.TRYWAIT P1, [R15+URZ+0x30848], R18 ;  /* 0x030848120f0075a7 */ /* 0x008724000802017f */
[----:B----4-:R-:W-:Y:S05]  /*c980*/  @!P1 NANOSLEEP.SYNCS 0x989680 ;  /* 0x009896800000995d */ /* 0x010fea0003900000 */
[----:B------:R-:W4:Y:S02]  /*c990*/  @!P1 SYNCS.PHASECHK.TRANS64 P1, [R15+URZ+0x30848], R18 ;  /* 0x030848120f0095a7 */ /* 0x000f24000802007f */
[----:B----4-:R-:W-:Y:S05]  /*c9a0*/  @!P1 BRA `(.L_x_3304) ;  /* 0xfffffffc00f09947 */ /* 0x010fea000383ffff */
[----:B------:R-:W-:Y:S05]  /*c9b0*/  BRA `(.L_x_3336) ;  /* 0xffffffe800cc7947 */ /* 0x000fea000383ffff */
.L_x_3306:
[----:B------:R-:W-:-:S07]  /*c9c0*/  SHF.L.U32 R4, R10, 0x1f, RZ ;  /* 0x0000001f0a047819 */ /* 0x000fce00000006ff */
.L_x_3337:
[----:B----4-:R4:W1:Y:S02]  /*c9d0*/  SYNCS.PHASECHK.TRANS64.TRYWAIT P1, [R15+URZ+0x30820], R4 ;  /* 0x030820040f0075a7 */ /* 0x010864000802017f */
[----:B-1----:R-:W-:Y:S05]  /*c9e0*/  @!P1 NANOSLEEP.SYNCS 0x989680 ;  /* 0x009896800000995d */ /* 0x002fea0003900000 */
[----:B------:R-:W1:Y:S02]  /*c9f0*/  @!P1 SYNCS.PHASECHK.TRANS64 P1, [R15+URZ+0x30820], R4 ;  /* 0x030820040f0095a7 */ /* 0x000e64000802007f */
[----:B-1----:R-:W-:Y:S05]  /*ca00*/  @!P1 BRA `(.L_x_3337) ;  /* 0xfffffffc00f09947 */ /* 0x002fea000383ffff */
[----:B------:R-:W-:Y:S05]  /*ca10*/  BRA `(.L_x_3338) ;  /* 0xffffffec00507947 */ /* 0x000fea000383ffff */
.L_x_3309:
[----:B----4-:R4:W1:Y:S02]  /*ca20*/  SYNCS.PHASECHK.TRANS64.TRYWAIT P1, [R15+URZ+0x30840], R12 ;  /* 0x0308400c0f0075a7 */ /* 0x010864000802017f */
[----:B-1----:R-:W-:Y:S05]  /*ca30*/  @!P1 NANOSLEEP.SYNCS 0x989680 ;  /* 0x009896800000995d */ /* 0x002fea0003900000 */
[----:B------:R-:W1:Y:S02]  /*ca40*/  @!P1 SYNCS.PHASECHK.TRANS64 P1, [R15+URZ+0x30840], R12 ;  /* 0x0308400c0f0095a7 */ /* 0x000e64000802007f */
[----:B-1----:R-:W-:Y:S05]  /*ca50*/  @!P1 BRA `(.L_x_3309) ;  /* 0xfffffffc00f09947 */ /* 0x002fea000383ffff */
[----:B------:R-:W-:Y:S05]  /*ca60*/  BRA `(.L_x_3339) ;  /* 0xfffffff0000c7947 */ /* 0x000fea000383ffff */
.L_x_3311:
[----:B-1----:R1:W2:Y:S02]  /*ca70*/  SYNCS.PHASECHK.TRANS64.TRYWAIT P1, [R15+URZ+0x30828], R12 ;  /* 0x0308280c0f0075a7 */ /* 0x0022a4000802017f */
[----:B--2---:R-:W-:Y:S05]  /*ca80*/  @!P1 NANOSLEEP.SYNCS 0x989680 ;  /* 0x009896800000995d */ /* 0x004fea0003900000 */
[----:B------:R-:W2:Y:S02]  /*ca90*/  @!P1 SYNCS.PHASECHK.TRANS64 P1, [R15+URZ+0x30828], R12 ;  /* 0x0308280c0f0095a7 */ /* 0x000ea4000802007f */
[----:B--2---:R-:W-:Y:S05]  /*caa0*/  @!P1 BRA `(.L_x_3311) ;  /* 0xfffffffc00f09947 */ /* 0x004fea000383ffff */
[----:B------:R-:W-:Y:S05]  /*cab0*/  BRA `(.L_x_3340) ;  /* 0xfffffff000a07947 */ /* 0x000fea000383ffff */
.L_x_3313:
[----:B------:R1:W1:Y:S02]  /*cac0*/  SYNCS.PHASECHK.TRANS64.TRYWAIT P0, [R3+URZ+0x30840], R0 ;  /* 0x03084000030075a7 */ /* 0x000264000800017f */
[----:B-1----:R-:W-:Y:S05]  /*cad0*/  @!P0 NANOSLEEP.SYNCS 0x989680 ;  /* 0x009896800000895d */ /* 0x002fea0003900000 */
[----:B------:R-:W1:Y:S02]  /*cae0*/  @!P0 SYNCS.PHASECHK.TRANS64 P0, [R3+URZ+0x30840], R0 ;  /* 0x03084000030085a7 */ /* 0x000e64000800007f */
[----:B-1----:R-:W-:Y:S05]  /*caf0*/  @!P0 BRA `(.L_x_3313) ;  /* 0xfffffffc00f08947 */ /* 0x002fea000383ffff */
[----:B------:R-:W-:Y:S05]  /*cb00*/  BRA `(.L_x_3341) ;  /* 0xfffffff400507947 */ /* 0x000fea000383ffff */
.L_x_3315:
[----:B------:R-:W-:Y:S01]  /*cb10*/  BSSY B0, `(.L_x_3342) ;  /* 0x0000006000007945 */ /* 0x000fe20003800000 */
[----:B------:R-:W-:-:S07]  /*cb20*/  IMAD.MOV.U32 R15, RZ, RZ, -0x1 ;  /* 0xffffffffff0f7424 */ /* 0x000fce00078e00ff */
[----:B------:R-:W-:Y:S05]  /*cb30*/  WARPSYNC.COLLECTIVE R15, `(.L_x_3343) ;  /* 0x000000000f0c7348 */ /* 0x000fea0003c00000 */
[----:B------:R-:W-:Y:S02]  /*cb40*/  ELECT P6, UR62, PT ;  /* 0x00000000003e782f */ /* 0x000fe400038c0000 */
[----:B------:R-:W-:Y:S01]  /*cb50*/  MOV R14, UR62 ;  /* 0x0000003e000e7c02 */ /* 0x000fe20008000f00 */
[----:B------:R-:W-:Y:S10]  /*cb60*/  ENDCOLLECTIVE ;  /* 0x000000000000791b */ /* 0x000ff40003800000 */
.L_x_3343:
[----:B------:R-:W-:Y:S05]  /*cb70*/  BSYNC B0 ;  /* 0x0000000000007941 */ /* 0x000fea0003800000 */
.L_x_3342:
[----:B------:R-:W-:Y:S05]  /*cb80*/  BRA `(.L_x_3344) ;  /* 0xfffffff800007947 */ /* 0x000fea000383ffff */
.L_x_3317:
[----:B-1----:R1:W2:Y:S02]  /*cb90*/  SYNCS.PHASECHK.TRANS64.TRYWAIT P0, [R7+URZ], R4 ;  /* 0x00000004070075a7 */ /* 0x0022a4000800017f */
[----:B--2---:R-:W-:Y:S05]  /*cba0*/  @!P0 NANOSLEEP.SYNCS 0x989680 ;  /* 0x009896800000895d */ /* 0x004fea0003900000 */
[----:B------:R-:W2:Y:S02]  /*cbb0*/  @!P0 SYNCS.PHASECHK.TRANS64 P0, [R7+URZ], R4 ;  /* 0x00000004070085a7 */ /* 0x000ea4000800007f */
[----:B--2---:R-:W-:Y:S05]  /*cbc0*/  @!P0 BRA `(.L_x_3317) ;  /* 0xfffffffc00f08947 */ /* 0x004fea000383ffff */
[----:B------:R-:W-:Y:S05]  /*cbd0*/  BRA `(.L_x_3345) ;  /* 0xfffffff800407947 */ /* 0x000fea000383ffff */
.L_x_3318:
[----:B--2---:R2:W3:Y:S02]  /*cbe0*/  SYNCS.PHASECHK.TRANS64.TRYWAIT P0, [R3+URZ], R0 ;  /* 0x00000000030075a7 */ /* 0x0044e4000800017f */
[----:B---3--:R-:W-:Y:S05]  /*cbf0*/  @!P0 NANOSLEEP.SYNCS 0x989680 ;  /* 0x009896800000895d */ /* 0x008fea0003900000 */
[----:B------:R-:W3:Y:S02]  /*cc00*/  @!P0 SYNCS.PHASECHK.TRANS64 P0, [R3+URZ], R0 ;  /* 0x00000000030085a7 */ /* 0x000ee4000800007f */
[----:B---3--:R-:W-:Y:S05]  /*cc10*/  @!P0 BRA `(.L_x_3318) ;  /* 0xfffffffc00f08947 */ /* 0x008fea000383ffff */
[----:B------:R-:W-:Y:S05]  /*cc20*/  BRA `(.L_x_3346) ;  /* 0xfffffff800347947 */ /* 0x000fea000383ffff */
.L_x_3320:
[----:B--2---:R2:W3:Y:S02]  /*cc30*/  SYNCS.PHASECHK.TRANS64.TRYWAIT P0, [R5+URZ], R4 ;  /* 0x00000004050075a7 */ /* 0x0044e4000800017f */
[----:B---3--:R-:W-:Y:S05]  /*cc40*/  @!P0 NANOSLEEP.SYNCS 0x989680 ;  /* 0x009896800000895d */ /* 0x008fea0003900000 */
[----:B------:R-:W3:Y:S02]  /*cc50*/  @!P0 SYNCS.PHASECHK.TRANS64 P0, [R5+URZ], R4 ;  /* 0x00000004050085a7 */ /* 0x000ee4000800007f */
[----:B---3--:R-:W-:Y:S05]  /*cc60*/  @!P0 BRA `(.L_x_3320) ;  /* 0xfffffffc00f08947 */ /* 0x008fea000383ffff */
[----:B------:R-:W-:Y:S05]  /*cc70*/  BRA `(.L_x_3347) ;  /* 0xfffffff800387947 */ /* 0x000fea000383ffff */
.L_x_3348:
        /* <DEDUP_REMOVED lines=16> */
.L_x_3707:


//--------------------- .text._ZN7cutlass13device_kernelIN5flash11enable_sm90INS1_16FlashAttnBwdSm90INS1_25CollectiveMainloopBwdSm90ILi2ELi2ELi2EN4cute5tupleIJNS5_1CILi1EEES8_S8_EEENS6_IJNS7_ILi64EEENS7_ILi128EEESB_EEENS_10bfloat16_tEfNS_4arch4Sm90ELb1ELb0ELb0ELb1ELb0ELb1ELb0ELb0ELi2ELi1ELi2ELi1ELb0EEENS1_24CollectiveEpilogueBwdGQAISC_fSF_Li256ELb1ELb0EEENS1_25SingleTileBwdLPTSchedulerILb1ELi128ELb0EEEEEEEEEvNT_6ParamsE --------------------------
	.section	.text._ZN7cutlass13device_kernelIN5flash11enable_sm90INS1_16FlashAttnBwdSm90INS1_25CollectiveMainloopBwdSm90ILi2ELi2ELi2EN4cute5tupleIJNS5_1CILi1EEES8_S8_EEENS6_IJNS7_ILi64EEENS7_ILi128EEESB_EEENS_10bfloat16_tEfNS_4arch4Sm90ELb1ELb0ELb0ELb1ELb0ELb1ELb0ELb0ELi2ELi1ELi2ELi1ELb0EEENS1_24CollectiveEpilogueBwdGQAISC_fSF_Li256ELb1ELb0EEENS1_25SingleTileBwdLPTSchedulerILb1ELi128ELb0EEEEEEEEEvNT_6ParamsE,"ax",@progbits
	.align	128
.text._ZN7cutlass13device_kernelIN5flash11enable_sm90INS1_16FlashAttnBwdSm90INS1_25CollectiveMainloopBwdSm90ILi2ELi2ELi2EN4cute5tupleIJNS5_1CILi1EEES8_S8_EEENS6_IJNS7_ILi64EEENS7_ILi128EEESB_EEENS_10bfloat16_tEfNS_4arch4Sm90ELb1ELb0ELb0ELb1ELb0ELb1ELb0ELb0ELi2ELi1ELi2ELi1ELb0EEENS1_24CollectiveEpilogueBwdGQAISC_fSF_Li256ELb1ELb0EEENS1_25SingleTileBwdLPTSchedulerILb1ELi128ELb0EEEEEEEEEvNT_6ParamsE:
        .type           _ZN7cutlass13device_kernelIN5flash11enable_sm90INS1_16FlashAttnBwdSm90INS1_25CollectiveMainloopBwdSm90ILi2ELi2ELi2EN4cute5tupleIJNS5_1CILi1EEES8_S8_EEENS6_IJNS7_ILi64EEENS7_ILi128EEESB_EEENS_10bfloat16_tEfNS_4arch4Sm90ELb1ELb0ELb0ELb1ELb0ELb1ELb0ELb0ELi2ELi1ELi2ELi1ELb0EEENS1_24CollectiveEpilogueBwdGQAISC_fSF_Li256ELb1ELb0EEENS1_25SingleTileBwdLPTSchedulerILb1ELi128ELb0EEEEEEEEEvNT_6ParamsE,@function
        .size           _ZN7cutlass13device_kernelIN5flash11enable_sm90INS1_16FlashAttnBwdSm90INS1_25CollectiveMainloopBwdSm90ILi2ELi2ELi2EN4cute5tupleIJNS5_1CILi1EEES8_S8_EEENS6_IJNS7_ILi64EEENS7_ILi128EEESB_EEENS_10bfloat16_tEfNS_4arch4Sm90ELb1ELb0ELb0ELb1ELb0ELb1ELb0ELb0ELi2ELi1ELi2ELi1ELb0EEENS1_24CollectiveEpilogueBwdGQAISC_fSF_Li256ELb1ELb0EEENS1_25SingleTileBwdLPTSchedulerILb1ELi128ELb0EEEEEEEEEvNT_6ParamsE,(.L_x_3708 - _ZN7cutlass13device_kernelIN5flash11enable_sm90INS1_16FlashAttnBwdSm90INS1_25CollectiveMainloopBwdSm90ILi2ELi2ELi2EN4cute5tupleIJNS5_1CILi1EEES8_S8_EEENS6_IJNS7_ILi64EEENS7_ILi128EEESB_EEENS_10bfloat16_tEfNS_4arch4Sm90ELb1ELb0ELb0ELb1ELb0ELb1ELb0ELb0ELi2ELi1ELi2ELi1ELb0EEENS1_24CollectiveEpilogueBwdGQAISC_fSF_Li256ELb1ELb0EEENS1_25SingleTileBwdLPTSchedulerILb1ELi128ELb0EEEEEEEEEvNT_6ParamsE)
        .other          _ZN7cutlass13device_kernelIN5flash11enable_sm90INS1_16FlashAttnBwdSm90INS1_25CollectiveMainloopBwdSm90ILi2ELi2ELi2EN4cute5tupleIJNS5_1CILi1EEES8_S8_EEENS6_IJNS7_ILi64EEENS7_ILi128EEESB_EEENS_10bfloat16_tEfNS_4arch4Sm90ELb1ELb0ELb0ELb1ELb0ELb1ELb0ELb0ELi2ELi1ELi2ELi1ELb0EEENS1_24CollectiveEpilogueBwdGQAISC_fSF_Li256ELb1ELb0EEENS1_25SingleTileBwdLPTSchedulerILb1ELi128ELb0EEEEEEEEEvNT_6ParamsE,@"STO_CUDA_ENTRY STV_DEFAULT"
_ZN7cutlass13device_kernelIN5flash11enable_sm90INS1_16FlashAttnBwdSm90INS1_25CollectiveMainloopBwdSm90ILi2ELi2ELi2EN4cute5tupleIJNS5_1CILi1EEES8_S8_EEENS6_IJNS7_ILi64EEENS7_ILi128EEESB_EEENS_10bfloat16_tEfNS_4arch4Sm90ELb1ELb0ELb0ELb1ELb0ELb1ELb0ELb0ELi2ELi1ELi2ELi1ELb0EEENS1_24CollectiveEpilogueBwdGQAISC_fSF_Li256ELb1ELb0EEENS1_25SingleTileBwdLPTSchedulerILb1ELi128ELb0EEEEEEEEEvNT_6ParamsE:
        /* <DEDUP_REMOVED lines=24> */
.L_x_3350:
[----:B------:R-:W-:Y:S05]  /*0180*/  BSYNC B0 ;  /* 0x0000000000007941 */ /* 0x000fea0003800000 */
.L_x_3349:
        /* <DEDUP_REMOVED lines=37> */
.L_x_3351:
        /* <DEDUP_REMOVED lines=22> */
.L_x_3352:
[----:B------:R-:W-:Y:S01]  /*0540*/  PLOP3.LUT P0, PT, PT, PT, UP0, 0x80, 0x0 ;  /* 0x000000000000781c */ /* 0x000fe20003f0f008 */
[----:B------:R-:W-:Y:S01]  /*0550*/  NOP ;  /* 0x0000000000007918 */ /* 0x000fe20000000000 */
[----:B------:R-:W-:Y:S01]  /*0560*/  ULDC.64 UR46, c[0x0][0x208] ;  /* 0x00008200002e7ab9 */ /* 0x000fe20000000a00 */
[----:B------:R-:W-:Y:S01]  /*0570*/  BSSY B6, `(.L_x_3353) ;  /* 0x00008a0000067945 */ /* 0x000fe20003800000 */
[----:B-12-4-:R-:W-:Y:S09]  /*0580*/  BAR.SYNC.DEFER_BLOCKING 0x0 ;  /* 0x0000000000007b1d */ /* 0x016ff20000010000 */
[----:B------:R-:W-:Y:S05]  /*0590*/  @!P0 BRA `(.L_x_3354) ;  /* 0x0000004800bc8947 */ /* 0x000fea0003800000 */
.L_x_3355:
        /* <DEDUP_REMOVED lines=32> */
.L_x_3356:
[----:B------:R-:W-:Y:S01]  /*07a0*/  ULDC UR7, c[0x0][0x8cc] ;  /* 0x0002330000077ab9 */ /* 0x000fe20000000800 */
[----:B------:R-:W-:Y:S01]  /*07b0*/  UMOV UR36, UR10 ;  /* 0x0000000a00247c82 */ /* 0x000fe20008000000 */
[----:B------:R-:W-:-:S11]  /*07c0*/  UISETP.NE.AND UP0, UPT, UR7, 0x1, UPT ;  /* 0x000000010700788c */ /* 0x000fd6000bf05270 */
[----:B------:R-:W-:Y:S02]  /*07d0*/  @UP0 ULDC.64 UR8, c[0x0][0x8d0] ;  /* 0x0002340000080ab9 */ /* 0x000fe40000000a00 */
[----:B------:R-:W-:-:S04]  /*07e0*/  UIMAD.WIDE.U32 UR4, UR10, UR8, URZ ;  /* 0x000000080a0472a5 */ /* 0x000fc8000f8e003f */
[----:B------:R-:W-:-:S04]  /*07f0*/  @UP0 USHF.R.U32.HI UR36, URZ, UR9, UR5 ;  /* 0x000000093f240299 */ /* 0x000fc80008011605 */
[----:B------:R-:W-:-:S12]  /*0800*/  UIMAD UR4, UR36, UR7, URZ ;  /* 0x00000007240472a4 */ /* 0x000fd8000f8e023f */
.L_x_3357:
        /* <DEDUP_REMOVED lines=23> */
.L_x_3358:
        /* <DEDUP_REMOVED lines=14> */
.L_x_3360:
[----:B------:R-:W-:-:S05]  /*0a60*/  ULDC UR4, c[0x0][0x8f4] ;  /* 0x00023d0000047ab9 */ /* 0x000fca0000000800 */
.L_x_3359:
        /* <DEDUP_REMOVED lines=20> */
.L_x_3362:
        /* <DEDUP_REMOVED lines=14> */
.L_x_3363:
        /* <DEDUP_REMOVED lines=11> */
.L_x_3364:
        /* <DEDUP_REMOVED lines=13> */
.L_x_3365:
        /* <DEDUP_REMOVED lines=101> */
.L_x_3368:
        /* <DEDUP_REMOVED lines=15> */
.L_x_3367:
        /* <DEDUP_REMOVED lines=22> */
.L_x_3370:
        /* <DEDUP_REMOVED lines=15> */
.L_x_3369:
        /* <DEDUP_REMOVED lines=8> */
.L_x_3456:
        /* <DEDUP_REMOVED lines=15> */
.L_x_3372:
        /* <DEDUP_REMOVED lines=102> */
.L_x_3384:
[----:B------:R-:W-:-:S13]  /*1f70*/  ISETP.NE.AND P0, PT, R231, 0x3, PT ;  /* 0x00000003e700780c */ /* 0x000fda0003f05270 */
[----:B------:R-:W-:Y:S05]  /*1f80*/  @!P0 BRA `(.L_x_3374) ;  /* 0x0000000000048947 */ /* 0x000fea0003800000 */
[----:B------:R-:W-:Y:S01]  /*1f90*/  BPT.TRAP 0x1 ;  /* 0x000000040000795c */ /* 0x000fe20000300000 */
.L_x_3374:
[----:B------:R-:W-:Y:S01]  /*1fa0*/  IMAD R0, R3, 0x8, R228 ;  /* 0x0000000803007824 */ /* 0x000fe200078e02e4 */
[----:B------:R-:W-:-:S04]  /*1fb0*/  SHF.L.U32 R9, R4, 0x1f, RZ ;  /* 0x0000001f04097819 */ /* 0x000fc800000006ff */
[----:B------:R2:W3:Y:S01]  /*1fc0*/  SYNCS.PHASECHK.TRANS64.TRYWAIT P1, [R0+URZ+0x30810], R9 ;  /* 0x03081009000075a7 */ /* 0x0004e2000802017f */
[----:B------:R-:W-:Y:S05]  /*1fd0*/  @!P0 BRA `(.L_x_3375) ;  /* 0x0000000000048947 */ /* 0x000fea0003800000 */
[----:B------:R-:W-:Y:S01]  /*1fe0*/  BPT.TRAP 0x1 ;  /* 0x000000040000795c */ /* 0x000fe20000300000 */
.L_x_3375:
[----:B---3--:R-:W-:Y:S05]  /*1ff0*/  @P1 BRA `(.L_x_3376) ;  /* 0x0000000000081947 */ /* 0x008fea0003800000 */
[----:B------:R-:W3:Y:S02]  /*2000*/  SYNCS.PHASECHK.TRANS64.TRYWAIT P1, [R0+URZ+0x30810], R9 ;  /* 0x03081009000075a7 */ /* 0x000ee4000802017f */
[----:B---3--:R-:W-:Y:S05]  /*2010*/  @!P1 BRA `(.L_x_3377) ;  /* 0x00000070000c9947 */ /* 0x008fea0003800000 */
.L_x_3376:
        /* <DEDUP_REMOVED lines=81> */
.L_x_3378:
[----:B------:R1:W1:Y:S01]  /*2530*/  SYNCS.PHASECHK.TRANS64.TRYWAIT P1, [R0+URZ+0x30830], R9 ;  /* 0x03083009000075a7 */ /* 0x000262000802017f */
[----:B------:R-:W-:Y:S05]  /*2540*/  @!P0 BRA `(.L_x_3379) ;  /* 0x0000000000048947 */ /* 0x000fea0003800000 */
[----:B------:R-:W-:Y:S01]  /*2550*/  BPT.TRAP 0x1 ;  /* 0x000000040000795c */ /* 0x000fe20000300000 */
.L_x_3379:
[----:B------:R-:W-:-:S05]  /*2560*/  VIADD R6, R228, 0x20000 ;  /* 0x00020000e4067836 */ /* 0x000fca0000000000 */
[----:B------:R-:W-:-:S04]  /*2570*/  SHF.R.U32.HI R6, RZ, 0x4, R6 ;  /* 0x00000004ff067819 */ /* 0x000fc80000011606 */
[----:B------:R-:W-:-:S04]  /*2580*/  LOP3.LUT R225, R6, 0x3fff, RZ, 0xc0, !PT ;  /* 0x00003fff06e17812 */ /* 0x000fc800078ec0ff */
[----:B------:R-:W-:Y:S01]  /*2590*/  LOP3.LUT R6, R225, 0x10000, RZ, 0xfc, !PT ;  /* 0x00010000e1067812 */ /* 0x000fe200078efcff */
[----:B-1----:R-:W-:Y:S06]  /*25a0*/  @P1 BRA `(.L_x_3380) ;  /* 0x0000000000081947 */ /* 0x002fec0003800000 */
[----:B------:R-:W1:Y:S02]  /*25b0*/  SYNCS.PHASECHK.TRANS64.TRYWAIT P1, [R0+URZ+0x30830], R9 ;  /* 0x03083009000075a7 */ /* 0x000e64000802017f */
[----:B-1----:R-:W-:Y:S05]  /*25c0*/  @!P1 BRA `(.L_x_3381) ;  /* 0x0000006800b49947 */ /* 0x002fea0003800000 */
.L_x_3380:
        /* <DEDUP_REMOVED lines=406> */
.L_x_3382:
        /* <DEDUP_REMOVED lines=49> */
.L_x_3383:
        /* <DEDUP_REMOVED lines=78> */
.L_x_3366:
[----:B------:R-:W-:Y:S05]  /*4720*/  @P0 BRA `(.L_x_3361) ;  /* 0x0000004800100947 */ /* 0x000fea0003800000 */
[----:B------:R-:W-:Y:S01]  /*4730*/  ULDC.64 UR4, c[0x0][0x878] ;  /* 0x00021e0000047ab9 */ /* 0x000fe20000000a00 */
[----:B------:R-:W1:Y:S01]  /*4740*/  S2R R4, SR_TID.X ;  /* 0x0000000000047919 */ /* 0x000e620000002100 */
[----:B------:R-:W-:Y:S01]  /*4750*/  UISETP.NE.U32.AND UP0, UPT, UR4, URZ, UPT ;  /* 0x0000003f0400728c */ /* 0x000fe2000bf05070 */
[----:B------:R-:W2:Y:S01]  /*4760*/  S2UR UR10, SR_CgaCtaId ;  /* 0x00000000000a79c3 */ /* 0x000ea20000008800 */
[----:B------:R-:W-:Y:S01]  /*4770*/  UMOV UR7, 0x400 ;  /* 0x0000040000077882 */ /* 0x000fe20000000000 */
[----:B------:R-:W-:Y:S02]  /*4780*/  USHF.L.U32 UR36, UR36, 0xe, URZ ;  /* 0x0000000e24247899 */ /* 0x000fe4000800063f */
[----:B------:R-:W-:Y:S01]  /*4790*/  UISETP.NE.AND.EX UP0, UPT, UR5, URZ, UPT, UP0 ;  /* 0x0000003f0500728c */ /* 0x000fe2000bf05300 */
[----:B------:R-:W-:Y:S01]  /*47a0*/  ULDC.64 UR12, c[0x0][0x818] ;  /* 0x00020600000c7ab9 */ /* 0x000fe20000000a00 */
[----:B------:R-:W-:Y:S01]  /*47b0*/  ULDC.64 UR14, c[0x0][0x840] ;  /* 0x00021000000e7ab9 */ /* 0x000fe20000000a00 */
[----:B------:R-:W-:-:S03]  /*47c0*/  ULDC.64 UR16, c[0x0][0x848] ;  /* 0x0002120000107ab9 */ /* 0x000fc60000000a00 */
[----:B------:R-:W-:-:S05]  /*47d0*/  PLOP3.LUT P0, PT, PT, PT, UP0, 0x80, 0x0 ;  /* 0x000000000000781c */ /* 0x000fca0003f0f008 */
[----:B------:R-:W-:Y:S02]  /*47e0*/  @UP0 ULDC.64 UR4, c[0x0][0x878] ;  /* 0x00021e0000040ab9 */ /* 0x000fe40000000a00 */
[----:B------:R-:W-:-:S06]  /*47f0*/  @UP0 UIMAD.WIDE UR4, UR39, 0x4, UR4 ;  /* 0x00000004270408a5 */ /* 0x000fcc000f8e0204 */
[----:B------:R-:W-:Y:S02]  /*4800*/  IMAD.U32 R2, RZ, RZ, UR4 ;  /* 0x00000004ff027e24 */ /* 0x000fe4000f8e00ff */
[----:B------:R-:W-:Y:S01]  /*4810*/  IMAD.U32 R3, RZ, RZ, UR5 ;  /* 0x00000005ff037e24 */ /* 0x000fe2000f8e00ff */
[----:B------:R-:W-:-:S04]  /*4820*/  ULDC UR5, c[0x0][0x850] ;  /* 0x0002140000057ab9 */ /* 0x000fc80000000800 */
[----:B------:R-:W3:Y:S01]  /*4830*/  @P0 LDG.E R2, desc[UR46][R2.64] ;  /* 0x0000002e02020981 */ /* 0x000ee2000c1e1900 */
[----:B-1----:R-:W-:Y:S01]  /*4840*/  VIADD R5, R4, 0xffffff80 ;  /* 0xffffff8004057836 */ /* 0x002fe20000000000 */
[----:B------:R-:W-:Y:S01]  /*4850*/  UISETP.NE.AND UP1, UPT, UR5, 0x1, UPT ;  /* 0x000000010500788c */ /* 0x000fe2000bf25270 */
[----:B------:R-:W-:Y:S03]  /*4860*/  BSSY B0, `(.L_x_3385) ;  /* 0x000005a000007945 */ /* 0x000fe60003800000 */
[----:B------:R-:W-:-:S07]  /*4870*/  SHF.R.S32.HI R0, RZ, 0x1f, R5 ;  /* 0x0000001fff007819 */ /* 0x000fce0000011405 */
[----:B------:R-:W-:Y:S02]  /*4880*/  @UP1 ULDC UR8, c[0x0][0x854] ;  /* 0x0002150000081ab9 */ /* 0x000fe40000000800 */
[----:B------:R-:W-:Y:S01]  /*4890*/  UIMAD.WIDE.U32 UR8, UR37, UR8, URZ ;  /* 0x00000008250872a5 */ /* 0x000fe2000f8e003f */
        /* <DEDUP_REMOVED lines=12> */
[----:B--2---:R-:W-:Y:S02]  /*4960*/  ULEA UR4, UR10, UR7, 0x18 ;  /* 0x000000070a047291 */ /* 0x004fe4000f8ec03f */
[----:B------:R-:W-:-:S04]  /*4970*/  @UP0 USHF.L.U32 UR5, UR5, 0x7, URZ ;  /* 0x0000000705050899 */ /* 0x000fc8000800063f */
[----:B------:R-:W-:Y:S01]  /*4980*/  @UP0 ULOP3.LUT UR6, UR5, 0xffffc000, URZ, 0xc0, !UPT ;  /* 0xffffc00005060892 */ /* 0x000fe2000f8ec03f */
[----:B------:R-:W-:Y:S02]  /*4990*/  LEA R0, R0, UR4, 0x2 ;  /* 0x0000000400007c11 */ /* 0x000fe4000f8e10ff */
[----:B------:R-:W-:Y:S01]  /*49a0*/  @UP1 ULDC UR5, c[0x0][0x858] ;  /* 0x0002160000051ab9 */ /* 0x000fe20000000800 */
[----:B------:R-:W-:Y:S02]  /*49b0*/  @UP0 USHF.R.S32.HI UR7, URZ, 0x1f, UR6 ;  /* 0x0000001f3f070899 */ /* 0x000fe40008011406 */
[----:B------:R-:W-:Y:S01]  /*49c0*/  @UP1 USHF.R.U32.HI UR37, URZ, UR5, UR9 ;  /* 0x000000053f251299 */ /* 0x000fe20008011609 */
[----:B------:R1:W-:Y:S01]  /*49d0*/  STS.128 [R0], R24 ;  /* 0x0000001800007388 */ /* 0x0003e20000000c00 */
[----:B------:R-:W-:Y:S02]  /*49e0*/  @!UP0 UMOV UR6, URZ ;  /* 0x0000003f00068c82 */ /* 0x000fe40008000000 */
[----:B------:R-:W-:Y:S01]  /*49f0*/  USHF.R.S32.HI UR5, URZ, 0x1f, UR37 ;  /* 0x0000001f3f057899 */ /* 0x000fe20008011425 */
[----:B------:R1:W-:Y:S01]  /*4a00*/  STS.128 [R0+0x800], R28 ;  /* 0x0008001c00007388 */ /* 0x0003e20000000c00 */
[----:B------:R-:W-:Y:S01]  /*4a10*/  UIADD3 UR8, UP1, UR36, UR6, URZ ;  /* 0x0000000624087290 */ /* 0x000fe2000ff3e03f */
[----:B------:R-:W-:Y:S01]  /*4a20*/  @!UP0 UMOV UR7, URZ ;  /* 0x0000003f00078c82 */ /* 0x000fe20008000000 */
[----:B------:R-:W-:Y:S01]  /*4a30*/  UIMAD UR6, UR5, UR12, URZ ;  /* 0x0000000c050672a4 */ /* 0x000fe2000f8e023f */
[----:B------:R1:W-:Y:S01]  /*4a40*/  STS.128 [R0+0x1000], R32 ;  /* 0x0010002000007388 */ /* 0x0003e20000000c00 */
[----:B------:R-:W-:-:S02]  /*4a50*/  ULEA.HI.X.SX32 UR9, UR36, UR7, 0x1, UP1 ;  /* 0x0000000724097291 */ /* 0x000fc400088f0e3f */
[----:B------:R-:W-:Y:S01]  /*4a60*/  UIMAD UR5, UR5, UR14, URZ ;  /* 0x0000000e050572a4 */ /* 0x000fe2000f8e023f */
[----:B------:R1:W-:Y:S01]  /*4a70*/  STS.128 [R0+0x1800], R36 ;  /* 0x0018002400007388 */ /* 0x0003e20000000c00 */
[----:B------:R-:W-:Y:S02]  /*4a80*/  UIMAD UR10, UR37, UR13, UR6 ;  /* 0x0000000d250a72a4 */ /* 0x000fe4000f8e0206 */
[----:B------:R-:W-:Y:S01]  /*4a90*/  UIMAD.WIDE.U32 UR6, UR37, UR12, UR8 ;  /* 0x0000000c250672a5 */ /* 0x000fe2000f8e0008 */
[----:B------:R1:W-:Y:S01]  /*4aa0*/  STS.128 [R0+0x2000], R40 ;  /* 0x0020002800007388 */ /* 0x0003e20000000c00 */
[----:B------:R-:W-:Y:S02]  /*4ab0*/  UIMAD UR12, UR37, UR15, UR5 ;  /* 0x0000000f250c72a4 */ /* 0x000fe4000f8e0205 */
[----:B------:R-:W-:Y:S01]  /*4ac0*/  USHF.R.S32.HI UR5, URZ, 0x1f, UR39 ;  /* 0x0000001f3f057899 */ /* 0x000fe20008011427 */
[----:B------:R1:W-:Y:S01]  /*4ad0*/  STS.128 [R0+0x2800], R44 ;  /* 0x0028002c00007388 */ /* 0x0003e20000000c00 */
[----:B------:R-:W-:-:S02]  /*4ae0*/  UIMAD.WIDE.U32 UR8, UR37, UR14, UR8 ;  /* 0x0000000e250872a5 */ /* 0x000fc4000f8e0008 */
[----:B------:R-:W-:Y:S01]  /*4af0*/  USEL UR5, UR5, URZ, !UP0 ;  /* 0x0000003f05057287 */ /* 0x000fe2000c000000 */
[----:B------:R1:W-:Y:S01]  /*4b00*/  STS.128 [R0+0x3000], R48 ;  /* 0x0030003000007388 */ /* 0x0003e20000000c00 */
[----:B------:R-:W-:Y:S01]  /*4b10*/  ULDC.64 UR14, c[0x0][0x820] ;  /* 0x00020800000e7ab9 */ /* 0x000fe20000000a00 */
[----:B------:R-:W-:Y:S02]  /*4b20*/  USEL UR39, UR39, URZ, !UP0 ;  /* 0x0000003f27277287 */ /* 0x000fe4000c000000 */
[----:B------:R1:W-:Y:S01]  /*4b30*/  STS.128 [R0+0x3800], R52 ;  /* 0x0038003400007388 */ /* 0x0003e20000000c00 */
[----:B------:R-:W-:Y:S02]  /*4b40*/  UIMAD UR11, UR5, UR14, URZ ;  /* 0x0000000e050b72a4 */ /* 0x000fe4000f8e023f */
[----:B------:R-:W-:Y:S01]  /*4b50*/  UIADD3 UR7, UR7, UR10, URZ ;  /* 0x0000000a07077290 */ /* 0x000fe2000fffe03f */
[----:B------:R1:W-:Y:S01]  /*4b60*/  STS.128 [R0+0x4000], R56 ;  /* 0x0040003800007388 */ /* 0x0003e20000000c00 */
[----:B------:R-:W-:-:S02]  /*4b70*/  UIMAD UR5, UR5, UR16, URZ ;  /* 0x00000010050572a4 */ /* 0x000fc4000f8e023f */
[----:B------:R-:W-:Y:S01]  /*4b80*/  UIADD3 UR9, UR9, UR12, URZ ;  /* 0x0000000c09097290 */ /* 0x000fe2000fffe03f */
[----:B------:R1:W-:Y:S01]  /*4b90*/  STS.128 [R0+0x4800], R60 ;  /* 0x0048003c00007388 */ /* 0x0003e20000000c00 */
[----:B------:R-:W-:Y:S02]  /*4ba0*/  UIMAD UR11, UR39, UR15, UR11 ;  /* 0x0000000f270b72a4 */ /* 0x000fe4000f8e020b */
[----:B------:R-:W-:Y:S01]  /*4bb0*/  UIMAD.WIDE.U32 UR6, UR39, UR14, UR6 ;  /* 0x0000000e270672a5 */ /* 0x000fe2000f8e0006 */
[----:B------:R1:W-:Y:S01]  /*4bc0*/  STS.128 [R0+0x5000], R64 ;  /* 0x0050004000007388 */ /* 0x0003e20000000c00 */
[----:B------:R-:W-:Y:S02]  /*4bd0*/  UIMAD UR5, UR39, UR17, UR5 ;  /* 0x00000011270572a4 */ /* 0x000fe4000f8e0205 */
[----:B------:R-:W-:Y:S01]  /*4be0*/  UIMAD.WIDE.U32 UR8, UR39, UR16, UR8 ;  /* 0x00000010270872a5 */ /* 0x000fe2000f8e0008 */
[----:B------:R1:W-:Y:S01]  /*4bf0*/  STS.128 [R0+0x5800], R68 ;  /* 0x0058004400007388 */ /* 0x0003e20000000c00 */
[----:B------:R-:W-:Y:S01]  /*4c00*/  ULDC.64 UR12, c[0x0][0x800] ;  /* 0x00020000000c7ab9 */ /* 0x000fe20000000a00 */
[----:B------:R-:W-:Y:S01]  /*4c10*/  ULDC.64 UR14, c[0x0][0x828] ;  /* 0x00020a00000e7ab9 */ /* 0x000fe20000000a00 */
[----:B------:R-:W-:Y:S01]  /*4c20*/  UIADD3 UR7, UR7, UR11, URZ ;  /* 0x0000000b07077290 */ /* 0x000fe2000fffe03f */
        /* <DEDUP_REMOVED lines=22> */
.L_x_3387:
[----:B------:R-:W-:Y:S01]  /*4d90*/  @P0 ELECT P1, URZ, PT ;  /* 0x00000000003f082f */ /* 0x000fe20003820000 */
[----:B------:R2:W-:-:S12]  /*4da0*/  UBLKRED.G.S.ADD.F32.RN [UR6], [UR4], UR5, desc[UR8] ;  /* 0x00000806040073bb */ /* 0x0005d800080a1405 */
[----:B------:R-:W-:Y:S02]  /*4db0*/  @P1 PLOP3.LUT P0, PT, P1, PT, PT, 0x8, 0x0 ;  /* 0x000000000000181c */ /* 0x000fe40000f0e170 */
[----:B------:R-:W-:-:S11]  /*4dc0*/  PLOP3.LUT P1, PT, PT, PT, PT, 0x8, 0x0 ;  /* 0x000000000000781c */ /* 0x000fd60003f2e170 */
[----:B--2---:R-:W-:Y:S05]  /*4dd0*/  @P0 BRA.U.ANY `(.L_x_3387) ;  /* 0xfffffffd00ec0947 */ /* 0x004fea000393ffff */
[----:B------:R0:W-:Y:S01]  /*4de0*/  UTMACMDFLUSH ;  /* 0x00000000000079b7 */ /* 0x0001e20000000000 */
[----:B------:R-:W-:-:S04]  /*4df0*/  DEPBAR.LE SB0, 0x0 ;  /* 0x000080000000791a */ /* 0x000fc80000000000 */
.L_x_3386:
[----:B------:R-:W-:Y:S05]  /*4e00*/  BSYNC B0 ;  /* 0x0000000000007941 */ /* 0x000fea0003800000 */
.L_x_3385:
        /* <DEDUP_REMOVED lines=32> */
.L_x_3388:
[----:B------:R-:W-:Y:S01]  /*5010*/  @P0 ELECT P1, URZ, PT ;  /* 0x00000000003f082f */ /* 0x000fe20003820000 */
[----:B------:R2:W-:-:S12]  /*5020*/  UBLKRED.G.S.ADD.F32.RN [UR6], [UR4], UR5, desc[UR8] ;  /* 0x00000806040073bb */ /* 0x0005d800080a1405 */
[----:B------:R-:W-:Y:S02]  /*5030*/  @P1 PLOP3.LUT P0, PT, P1, PT, PT, 0x8, 0x0 ;  /* 0x000000000000181c */ /* 0x000fe40000f0e170 */
[----:B------:R-:W-:-:S11]  /*5040*/  PLOP3.LUT P1, PT, PT, PT, PT, 0x8, 0x0 ;  /* 0x000000000000781c */ /* 0x000fd60003f2e170 */
[----:B--2---:R-:W-:Y:S05]  /*5050*/  @P0 BRA.U.ANY `(.L_x_3388) ;  /* 0xfffffffd00ec0947 */ /* 0x004fea000393ffff */
[----:B------:R0:W-:Y:S01]  /*5060*/  UTMACMDFLUSH ;  /* 0x00000000000079b7 */ /* 0x0001e20000000000 */
[----:B------:R-:W-:-:S04]  /*5070*/  DEPBAR.LE SB0, 0x0 ;  /* 0x000080000000791a */ /* 0x000fc80000000000 */
[----:B------:R-:W-:Y:S05]  /*5080*/  BRA `(.L_x_3361) ;  /* 0x0000003c00b87947 */ /* 0x000fea0003800000 */
.L_x_3354:
        /* <DEDUP_REMOVED lines=29> */
.L_x_3390:
[----:B------:R-:W-:Y:S01]  /*5260*/  ULDC UR9, c[0x0][0x8cc] ;  /* 0x0002330000097ab9 */ /* 0x000fe20000000800 */
[----:B------:R-:W-:Y:S01]  /*5270*/  UMOV UR7, UR8 ;  /* 0x0000000800077c82 */ /* 0x000fe20008000000 */
[----:B------:R-:W-:-:S11]  /*5280*/  UISETP.NE.AND UP0, UPT, UR9, 0x1, UPT ;  /* 0x000000010900788c */ /* 0x000fd6000bf05270 */
[----:B------:R-:W-:Y:S02]  /*5290*/  @UP0 ULDC.64 UR10, c[0x0][0x8d0] ;  /* 0x00023400000a0ab9 */ /* 0x000fe40000000a00 */
[----:B------:R-:W-:-:S04]  /*52a0*/  UIMAD.WIDE.U32 UR4, UR8, UR10, URZ ;  /* 0x0000000a080472a5 */ /* 0x000fc8000f8e003f */
[----:B------:R-:W-:-:S04]  /*52b0*/  @UP0 USHF.R.U32.HI UR7, URZ, UR11, UR5 ;  /* 0x0000000b3f070299 */ /* 0x000fc80008011605 */
[----:B------:R-:W-:-:S12]  /*52c0*/  UIMAD UR4, UR7, UR9, URZ ;  /* 0x00000009070472a4 */ /* 0x000fd8000f8e023f */
.L_x_3391:
        /* <DEDUP_REMOVED lines=23> */
.L_x_3392:
        /* <DEDUP_REMOVED lines=13> */
.L_x_3394:
[----:B------:R-:W-:-:S05]  /*5510*/  ULDC UR4, c[0x0][0x8f4] ;  /* 0x00023d0000047ab9 */ /* 0x000fca0000000800 */
.L_x_3393:
        /* <DEDUP_REMOVED lines=46> */
.L_x_3395:
        /* <DEDUP_REMOVED lines=13> */
.L_x_3396:
        /* <DEDUP_REMOVED lines=12> */
.L_x_3397:
        /* <DEDUP_REMOVED lines=54> */
.L_x_3400:
[----:B------:R-:W-:Y:S05]  /*5cf0*/  BSYNC B0 ;  /* 0x0000000000007941 */ /* 0x000fea0003800000 */
.L_x_3399:
        /* <DEDUP_REMOVED lines=19> */
.L_x_3402:
[----:B------:R-:W-:Y:S05]  /*5e30*/  BSYNC B0 ;  /* 0x0000000000007941 */ /* 0x000fea0003800000 */
.L_x_3401:
[----:B------:R-:W-:Y:S06]  /*5e40*/  BAR.ARV 0xa, 0xa0 ;  /* 0x0282800000007b1d */ /* 0x000fec0000002000 */
[----:B------:R-:W-:Y:S04]  /*5e50*/  BSSY B0, `(.L_x_3403) ;  /* 0x0000003000007945 */ /* 0x000fe80003800000 */
[----:B------:R-:W-:Y:S05]  /*5e60*/  @!P0 BRA `(.L_x_3404) ;  /* 0x0000000000048947 */ /* 0x000fea0003800000 */
[----:B------:R-:W-:-:S04]  /*5e70*/  DEPBAR.LE SB0, 0x0 ;  /* 0x000080000000791a */ /* 0x000fc80000000000 */
.L_x_3404:
[----:B------:R-:W-:Y:S05]  /*5e80*/  BSYNC B0 ;  /* 0x0000000000007941 */ /* 0x000fea0003800000 */
.L_x_3403:
[----:B------:R-:W-:Y:S06]  /*5e90*/  BAR.ARV 0xb, 0xa0 ;  /* 0x02c2800000007b1d */ /* 0x000fec0000002000 */
[----:B------:R-:W-:Y:S01]  /*5ea0*/  UIADD3 UR18, UR12, 0x1, URZ ;  /* 0x000000010c127890 */ /* 0x000fe2000fffe03f */
[----:B------:R-:W-:Y:S11]  /*5eb0*/  BRA `(.L_x_3405) ;  /* 0x0000000000047947 */ /* 0x000ff60003800000 */
.L_x_3398:
[----:B------:R-:W-:-:S05]  /*5ec0*/  UMOV UR18, UR12 ;  /* 0x0000000c00127c82 */ /* 0x000fca0008000000 */
.L_x_3405:
        /* <DEDUP_REMOVED lines=22> */
.L_x_3418:
        /* <DEDUP_REMOVED lines=20> */
.L_x_3407:
[----:B------:R-:W-:Y:S05]  /*6170*/  BSYNC B0 ;  /* 0x0000000000007941 */ /* 0x000fea0003800000 */
.L_x_3406:
        /* <DEDUP_REMOVED lines=13> */
.L_x_3409:
[----:B------:R-:W-:Y:S05]  /*6250*/  BSYNC B0 ;  /* 0x0000000000007941 */ /* 0x000fea0003800000 */
.L_x_3408:
[----:B------:R-:W-:Y:S06]  /*6260*/  BAR.ARV 0xa, 0xa0 ;  /* 0x0282800000007b1d */ /* 0x000fec0000002000 */
[----:B------:R-:W-:Y:S04]  /*6270*/  BSSY B0, `(.L_x_3410) ;  /* 0x0000003000007945 */ /* 0x000fe80003800000 */
[----:B------:R-:W-:Y:S05]  /*6280*/  @!P0 BRA `(.L_x_3411) ;  /* 0x0000000000048947 */ /* 0x000fea0003800000 */
[----:B------:R-:W-:-:S04]  /*6290*/  DEPBAR.LE SB0, 0x0 ;  /* 0x000080000000791a */ /* 0x000fc80000000000 */
.L_x_3411:
[----:B------:R-:W-:Y:S05]  /*62a0*/  BSYNC B0 ;  /* 0x0000000000007941 */ /* 0x000fea0003800000 */
.L_x_3410:
        /* <DEDUP_REMOVED lines=13> */
.L_x_3413:
[----:B------:R-:W-:Y:S05]  /*6380*/  BSYNC B0 ;  /* 0x0000000000007941 */ /* 0x000fea0003800000 */
.L_x_3412:
        /* <DEDUP_REMOVED lines=13> */
.L_x_3415:
[----:B------:R-:W-:Y:S05]  /*6460*/  BSYNC B0 ;  /* 0x0000000000007941 */ /* 0x000fea0003800000 */
.L_x_3414:
[----:B------:R-:W-:Y:S01]  /*6470*/  UIADD3 UR18, UR18, 0x2, URZ ;  /* 0x0000000212127890 */ /* 0x000fe2000fffe03f */
[----:B------:R-:W-:Y:S06]  /*6480*/  BAR.ARV 0xa, 0xa0 ;  /* 0x0282800000007b1d */ /* 0x000fec0000002000 */
[----:B------:R-:W-:Y:S01]  /*6490*/  UISETP.GE.AND UP0, UPT, UR18, UR7, UPT ;  /* 0x000000071200728c */ /* 0x000fe2000bf06270 */
[----:B------:R-:W-:Y:S04]  /*64a0*/  BSSY B0, `(.L_x_3416) ;  /* 0x0000003000007945 */ /* 0x000fe80003800000 */
[----:B------:R-:W-:Y:S06]  /*64b0*/  @!P0 BRA `(.L_x_3417) ;  /* 0x0000000000048947 */ /* 0x000fec0003800000 */
[----:B------:R-:W-:-:S04]  /*64c0*/  DEPBAR.LE SB0, 0x0 ;  /* 0x000080000000791a */ /* 0x000fc80000000000 */
.L_x_3417:
[----:B------:R-:W-:Y:S05]  /*64d0*/  BSYNC B0 ;  /* 0x0000000000007941 */ /* 0x000fea0003800000 */
.L_x_3416:
[----:B------:R-:W-:Y:S06]  /*64e0*/  BAR.ARV 0xb, 0xa0 ;  /* 0x02c2800000007b1d */ /* 0x000fec0000002000 */
[----:B------:R-:W-:Y:S01]  /*64f0*/  PLOP3.LUT P1, PT, PT, PT, UP0, 0x80, 0x0 ;  /* 0x000000000000781c */ /* 0x000fe20003f2f008 */
[----:B------:R-:W-:Y:S02]  /*6500*/  UIADD3 UR26, UR26, 0x4000, URZ ;  /* 0x000040001a1a7890 */ /* 0x000fe4000fffe03f */
[----:B------:R-:W-:-:S10]  /*6510*/  UIADD3 UR6, UR6, 0x4000, URZ ;  /* 0x0000400006067890 */ /* 0x000fd4000fffe03f */
[----:B------:R-:W-:Y:S05]  /*6520*/  @!P1 BRA `(.L_x_3418) ;  /* 0xfffffff800c09947 */ /* 0x000fea000383ffff */
[----:B------:R-:W-:Y:S05]  /*6530*/  BRA `(.L_x_3361) ;  /* 0x00000028008c7947 */ /* 0x000fea0003800000 */
.L_x_3389:
        /* <DEDUP_REMOVED lines=22> */
.L_x_3419:
[----:B------:R-:W-:Y:S01]  /*66a0*/  ULDC UR9, c[0x0][0x8cc] ;  /* 0x0002330000097ab9 */ /* 0x000fe20000000800 */
[----:B------:R-:W-:Y:S01]  /*66b0*/  UMOV UR7, UR8 ;  /* 0x0000000800077c82 */ /* 0x000fe20008000000 */
[----:B------:R-:W-:-:S11]  /*66c0*/  UISETP.NE.AND UP0, UPT, UR9, 0x1, UPT ;  /* 0x000000010900788c */ /* 0x000fd6000bf05270 */
[----:B------:R-:W-:Y:S02]  /*66d0*/  @UP0 ULDC.64 UR10, c[0x0][0x8d0] ;  /* 0x00023400000a0ab9 */ /* 0x000fe40000000a00 */
[----:B------:R-:W-:-:S04]  /*66e0*/  UIMAD.WIDE.U32 UR4, UR8, UR10, URZ ;  /* 0x0000000a080472a5 */ /* 0x000fc8000f8e003f */
[----:B------:R-:W-:-:S04]  /*66f0*/  @UP0 USHF.R.U32.HI UR7, URZ, UR11, UR5 ;  /* 0x0000000b3f070299 */ /* 0x000fc80008011605 */
[----:B------:R-:W-:-:S12]  /*6700*/  UIMAD UR4, UR7, UR9, URZ ;  /* 0x00000009070472a4 */ /* 0x000fd8000f8e023f */
.L_x_3420:
        /* <DEDUP_REMOVED lines=23> */
.L_x_3421:
        /* <DEDUP_REMOVED lines=14> */
.L_x_3423:
[----:B------:R-:W-:-:S05]  /*6960*/  ULDC UR4, c[0x0][0x8f4] ;  /* 0x00023d0000047ab9 */ /* 0x000fca0000000800 */
.L_x_3422:
        /* <DEDUP_REMOVED lines=60> */
.L_x_3425:
        /* <DEDUP_REMOVED lines=12> */
.L_x_3426:
[----:B------:R-:W-:Y:S05]  /*6df0*/  @!P2 BRA `(.L_x_3427) ;  /* 0x000000000014a947 */ /* 0x000fea0003800000 */
[----:B------:R-:W-:Y:S02]  /*6e00*/  IMAD.U32 R2, RZ, RZ, UR14 ;  /* 0x0000000eff027e24 */ /* 0x000fe4000f8e00ff */
[----:B------:R-:W-:-:S05]  /*6e10*/  IMAD.U32 R3, RZ, RZ, UR15 ;  /* 0x0000000fff037e24 */ /* 0x000fca000f8e00ff */
[----:B------:R-:W2:Y:S04]  /*6e20*/  LDG.E R5, desc[UR46][R2.64] ;  /* 0x0000002e02057981 */ /* 0x000ea8000c1e1900 */
[----:B------:R-:W2:Y:S02]  /*6e30*/  LDG.E R4, desc[UR46][R2.64+0x4] ;  /* 0x0000042e02047981 */ /* 0x000ea4000c1e1900 */
[----:B--2---:R-:W-:-:S07]  /*6e40*/  IMAD.IADD R4, R4, 0x1, -R5 ;  /* 0x0000000104047824 */ /* 0x004fce00078e0a05 */
.L_x_3427:
        /* <DEDUP_REMOVED lines=62> */
.L_x_3457:
        /* <DEDUP_REMOVED lines=15> */
.L_x_3430:
        /* <DEDUP_REMOVED lines=92> */
.L_x_3441:
[----:B-123--:R-:W-:-:S04]  /*78e0*/  SHF.L.U32 R18, R10, 0x1f, RZ ;  /* 0x0000001f0a127819 */ /* 0x00efc800000006ff */
[----:B------:R-:W2:Y:S02]  /*78f0*/  SYNCS.PHASECHK.TRANS64.TRYWAIT P1, [R15+URZ+0x30840], R18 ;  /* 0x030840120f0075a7 */ /* 0x000ea4000802017f */
[----:B--2---:R-:W-:Y:S05]  /*7900*/  @!P1 BRA `(.L_x_3433) ;  /* 0x00000018000c9947 */ /* 0x004fea0003800000 */
.L_x_3458:
        /* <DEDUP_REMOVED lines=8> */
.L_x_3434:
        /* <DEDUP_REMOVED lines=37> */
.L_x_3459:
        /* <DEDUP_REMOVED lines=8> */
.L_x_3436:
        /* <DEDUP_REMOVED lines=37> */
.L_x_3460:
        /* <DEDUP_REMOVED lines=8> */
.L_x_3438:
        /* <DEDUP_REMOVED lines=31> */
.L_x_3462:
        /* <DEDUP_REMOVED lines=8> */
.L_x_3440:
        /* <DEDUP_REMOVED lines=37> */
.L_x_3432:
[----:B------:R-:W4:Y:S02]  /*83f0*/  LDL.LU R4, [R1+0x4] ;  /* 0x0000040001047983 */ /* 0x000f240000300800 */
[----:B----4-:R-:W-:Y:S02]  /*8400*/  ISETP.NE.AND P1, PT, R4, RZ, PT ;  /* 0x000000ff0400720c */ /* 0x010fe40003f25270 */
[----:B------:R4:W5:Y:S11]  /*8410*/  LDL R4, [R1] ;  /* 0x0000000001047983 */ /* 0x0009760000100800 */
[----:B----4-:R-:W-:Y:S05]  /*8420*/  @!P1 BRA `(.L_x_3431) ;  /* 0x00000004005c9947 */ /* 0x010fea0003800000 */
[----:B------:R-:W-:-:S04]  /*8430*/  SHF.L.U32 R12, R10, 0x1f, RZ ;  /* 0x0000001f0a0c7819 */ /* 0x000fc800000006ff */
[----:B------:R-:W4:Y:S02]  /*8440*/  SYNCS.PHASECHK.TRANS64.TRYWAIT P1, [R15+URZ+0x30840], R12 ;  /* 0x0308400c0f0075a7 */ /* 0x000f24000802017f */
[----:B----4-:R-:W-:Y:S05]  /*8450*/  @!P1 BRA `(.L_x_3442) ;  /* 0x0000000c008c9947 */ /* 0x010fea0003800000 */
.L_x_3463:
        /* <DEDUP_REMOVED lines=8> */
.L_x_3443:
        /* <DEDUP_REMOVED lines=34> */
.L_x_3464:
        /* <DEDUP_REMOVED lines=8> */
.L_x_3445:
        /* <DEDUP_REMOVED lines=34> */
.L_x_3431:
[----:B------:R-:W1:Y:S01]  /*89a0*/  S2R R0, SR_TID.X ;  /* 0x0000000000007919 */ /* 0x000e620000002100 */
[----:B------:R-:W-:Y:S01]  /*89b0*/  IMAD R3, R16, 0x8, R15 ;  /* 0x0000000810037824 */ /* 0x000fe200078e020f */
[----:B-1----:R-:W-:Y:S02]  /*89c0*/  LOP3.LUT R2, R0, 0x7f, RZ, 0xc0, !PT ;  /* 0x0000007f00027812 */ /* 0x002fe400078ec0ff */
[----:B------:R-:W-:Y:S02]  /*89d0*/  SHF.L.U32 R0, R10, 0x1f, RZ ;  /* 0x0000001f0a007819 */ /* 0x000fe400000006ff */
[----:B------:R-:W-:Y:S02]  /*89e0*/  ISETP.NE.AND P1, PT, R2, RZ, PT ;  /* 0x000000ff0200720c */ /* 0x000fe40003f25270 */
[----:B------:R-:W1:Y:S02]  /*89f0*/  SYNCS.PHASECHK.TRANS64.TRYWAIT P0, [R3+URZ+0x30840], R0 ;  /* 0x03084000030075a7 */ /* 0x000e64000800017f */
[----:B-1----:R-:W-:Y:S09]  /*8a00*/  @!P0 BRA `(.L_x_3446) ;  /* 0x0000000800488947 */ /* 0x002ff20003800000 */
.L_x_3465:
[----:B------:R-:W-:Y:S05]  /*8a10*/  @P1 BRA `(.L_x_3447) ;  /* 0x0000000000181947 */ /* 0x000fea0003800000 */
[----:B------:R-:W1:Y:S01]  /*8a20*/  S2R R2, SR_TID.X ;  /* 0x0000000000027919 */ /* 0x000e620000002100 */
[----:B------:R-:W-:-:S04]  /*8a30*/  IMAD.MOV.U32 R0, RZ, RZ, 0x4100 ;  /* 0x00004100ff007424 */ /* 0x000fc800078e00ff */
[----:B------:R1:W-:Y:S02]  /*8a40*/  SYNCS.ARRIVE.TRANS64 RZ, [R3+URZ+0x30830], R0 ;  /* 0x0308300003ff79a7 */ /* 0x0003e4000800003f */
[----:B-1----:R-:W-:-:S13]  /*8a50*/  LOP3.LUT P0, RZ, R2, 0x1f, RZ, 0xc0, !PT ;  /* 0x0000001f02ff7812 */ /* 0x002fda000780c0ff */
[----:B------:R-:W-:Y:S05]  /*8a60*/  @!P0 BRA `(.L_x_3447) ;  /* 0x0000000000048947 */ /* 0x000fea0003800000 */
[----:B------:R-:W-:Y:S01]  /*8a70*/  BPT.TRAP 0x1 ;  /* 0x000000040000795c */ /* 0x000fe20000300000 */
.L_x_3447:
        /* <DEDUP_REMOVED lines=41> */
.L_x_3428:
[----:B------:R-:W-:Y:S05]  /*8d10*/  BSYNC B0 ;  /* 0x0000000000007941 */ /* 0x000fea0003800000 */
.L_x_3424:
[----:B------:R-:W-:-:S03]  /*8d20*/  UMOV UR7, 0xffffffff ;  /* 0xffffffff00077882 */ /* 0x000fc60000000000 */
[----:B------:R-:W-:Y:S05]  /*8d30*/  BRA.DIV UR7, `(.L_x_3448) ;  /* 0x0000000607907947 */ /* 0x000fea000b800000 */
[----:B------:R-:W-:-:S13]  /*8d40*/  ELECT P6, URZ, PT ;  /* 0x00000000003f782f */ /* 0x000fda00038c0000 */
.L_x_3468:
[----:B------:R-:W-:Y:S05]  /*8d50*/  @!P6 BRA `(.L_x_3361) ;  /* 0x000000000084e947 */ /* 0x000fea0003800000 */
[----:B------:R-:W-:-:S06]  /*8d60*/  ULOP3.LUT UR7, UR38, 0x2, URZ, 0xfc, !UPT ;  /* 0x0000000226077892 */ /* 0x000fcc000f8efc3f */
[----:B------:R-:W-:-:S05]  /*8d70*/  IMAD.U32 R0, RZ, RZ, UR7 ;  /* 0x00000007ff007e24 */ /* 0x000fca000f8e00ff */
[----:B------:R-:W-:-:S13]  /*8d80*/  ISETP.NE.AND P2, PT, R0, 0x3, PT ;  /* 0x000000030000780c */ /* 0x000fda0003f45270 */
[----:B------:R-:W-:Y:S05]  /*8d90*/  @!P2 BRA `(.L_x_3449) ;  /* 0x000000000004a947 */ /* 0x000fea0003800000 */
[----:B------:R-:W-:Y:S01]  /*8da0*/  BPT.TRAP 0x1 ;  /* 0x000000040000795c */ /* 0x000fe20000300000 */
.L_x_3449:
        /* <DEDUP_REMOVED lines=15> */
.L_x_3469:
[----:B------:R-:W2:Y:S02]  /*8ea0*/  SYNCS.PHASECHK.TRANS64.TRYWAIT P0, [R3+URZ], R0 ;  /* 0x00000000030075a7 */ /* 0x000ea4000800017f */
[----:B--2---:R-:W-:Y:S05]  /*8eb0*/  @!P0 BRA `(.L_x_3451) ;  /* 0x0000000400648947 */ /* 0x004fea0003800000 */
.L_x_3470:
[----:B------:R-:W-:Y:S05]  /*8ec0*/  @!P2 BRA `(.L_x_3452) ;  /* 0x000000000004a947 */ /* 0x000fea0003800000 */
[----:B------:R-:W-:Y:S01]  /*8ed0*/  BPT.TRAP 0x1 ;  /* 0x000000040000795c */ /* 0x000fe20000300000 */
.L_x_3452:
[----:B--2---:R-:W-:-:S04]  /*8ee0*/  VIADD R3, R8, 0x30840 ;  /* 0x0003084008037836 */ /* 0x004fc80000000000 */
[----:B------:R-:W-:-:S04]  /*8ef0*/  IMAD R5, R2, 0x8, R3 ;  /* 0x0000000802057824 */ /* 0x000fc800078e0203 */
[----:B------:R-:W2:Y:S02]  /*8f00*/  SYNCS.PHASECHK.TRANS64.TRYWAIT P0, [R5+URZ], R4 ;  /* 0x00000004050075a7 */ /* 0x000ea4000800017f */
[----:B--2---:R-:W-:Y:S05]  /*8f10*/  @!P0 BRA `(.L_x_3453) ;  /* 0x0000000400608947 */ /* 0x004fea0003800000 */
.L_x_3471:
[----:B------:R-:W-:-:S07]  /*8f20*/  IMAD R3, R6, 0x8, R3 ;  /* 0x0000000806037824 */ /* 0x000fce00078e0203 */
.L_x_3454:
[----:B---3--:R3:W4:Y:S02]  /*8f30*/  SYNCS.PHASECHK.TRANS64.TRYWAIT P0, [R3+URZ], R0 ;  /* 0x00000000030075a7 */ /* 0x008724000800017f */
[----:B----4-:R-:W-:Y:S05]  /*8f40*/  @!P0 NANOSLEEP.SYNCS 0x989680 ;  /* 0x009896800000895d */ /* 0x010fea0003900000 */
[----:B------:R-:W4:Y:S02]  /*8f50*/  @!P0 SYNCS.PHASECHK.TRANS64 P0, [R3+URZ], R0 ;  /* 0x00000000030085a7 */ /* 0x000f24000800007f */
[----:B----4-:R-:W-:Y:S05]  /*8f60*/  @!P0 BRA `(.L_x_3454) ;  /* 0xfffffffc00f08947 */ /* 0x010fea000383ffff */
.L_x_3361:
[----:B------:R-:W-:Y:S05]  /*8f70*/  BSYNC B6 ;  /* 0x0000000000067941 */ /* 0x000fea0003800000 */
.L_x_3353:
[----:B------:R-:W-:Y:S05]  /*8f80*/  EXIT ;  /* 0x000000000000794d */ /* 0x000fea0003800000 */
.L_x_3371:
[----:B------:R-:W-:Y:S02]  /*8f90*/  IMAD.MOV.U32 R12, RZ, RZ, RZ ;  /* 0x000000ffff0c7224 */ /* 0x000fe400078e00ff */
[----:B------:R-:W-:Y:S02]  /*8fa0*/  IMAD.MOV.U32 R11, RZ, RZ, 0x1f ;  /* 0x0000001fff0b7424 */ /* 0x000fe400078e00ff */
[----:B------:R-:W-:-:S07]  /*8fb0*/  IMAD.MOV.U32 R15, RZ, RZ, -0x1 ;  /* 0xffffffffff0f7424 */ /* 0x000fce00078e00ff */
[----:B------:R-:W-:Y:S05]  /*8fc0*/  WARPSYNC.COLLECTIVE R15, `(.L_x_3455) ;  /* 0x000000000f087348 */ /* 0x000fea0003c00000 */
[----:B------:R1:W2:Y:S02]  /*8fd0*/  SHFL.IDX P6, R14, R13, R12, R11 ;  /* 0x0000000c0d0e7389 */ /* 0x0002a400000c000b */
[----:B-12---:R-:W-:Y:S01]  /*8fe0*/  ENDCOLLECTIVE ;  /* 0x000000000000791b */ /* 0x006fe20003800000 */
.L_x_3455:
[----:B------:R-:W-:Y:S05]  /*8ff0*/  BRA `(.L_x_3456) ;  /* 0xffffff8800087947 */ /* 0x000fea000383ffff */
.L_x_3373:
[----:B---3--:R3:W4:Y:S02]  /*9000*/  SYNCS.PHASECHK.TRANS64.TRYWAIT P0, [R228+URZ+0x30800], R9 ;  /* 0x03080009e40075a7 */ /* 0x008724000800017f */
[----:B----4-:R-:W-:Y:S05]  /*9010*/  @!P0 NANOSLEEP.SYNCS 0x989680 ;  /* 0x009896800000895d */ /* 0x010fea0003900000 */
[----:B------:R-:W4:Y:S02]  /*9020*/  @!P0 SYNCS.PHASECHK.TRANS64 P0, [R228+URZ+0x30800], R9 ;  /* 0x03080009e40085a7 */ /* 0x000f24000800007f */
[----:B----4-:R-:W-:Y:S05]  /*9030*/  @!P0 BRA `(.L_x_3373) ;  /* 0xfffffffc00f08947 */ /* 0x010fea000383ffff */
[----:B------:R-:W-:Y:S05]  /*9040*/  BRA `(.L_x_3372) ;  /* 0xffffff8800307947 */ /* 0x000fea000383ffff */
.L_x_3377:
[----:B---3--:R3:W4:Y:S02]  /*9050*/  SYNCS.PHASECHK.TRANS64.TRYWAIT P1, [R0+URZ+0x30810], R9 ;  /* 0x03081009000075a7 */ /* 0x008724000802017f */
[----:B----4-:R-:W-:Y:S05]  /*9060*/  @!P1 NANOSLEEP.SYNCS 0x989680 ;  /* 0x009896800000995d */ /* 0x010fea0003900000 */
[----:B------:R-:W4:Y:S02]  /*9070*/  @!P1 SYNCS.PHASECHK.TRANS64 P1, [R0+URZ+0x30810], R9 ;  /* 0x03081009000095a7 */ /* 0x000f24000802007f */
[----:B----4-:R-:W-:Y:S05]  /*9080*/  @!P1 BRA `(.L_x_3377) ;  /* 0xfffffffc00f09947 */ /* 0x010fea000383ffff */
[----:B------:R-:W-:Y:S05]  /*9090*/  BRA `(.L_x_3376) ;  /* 0xffffff8c00e07947 */ /* 0x000fea000383ffff */
.L_x_3381:
[----:B------:R1:W1:Y:S02]  /*90a0*/  SYNCS.PHASECHK.TRANS64.TRYWAIT P1, [R0+URZ+0x30830], R9 ;  /* 0x03083009000075a7 */ /* 0x000264000802017f */
[----:B-1----:R-:W-:Y:S05]  /*90b0*/  @!P1 NANOSLEEP.SYNCS 0x989680 ;  /* 0x009896800000995d */ /* 0x002fea0003900000 */
[----:B------:R-:W1:Y:S02]  /*90c0*/  @!P1 SYNCS.PHASECHK.TRANS64 P1, [R0+URZ+0x30830], R9 ;  /* 0x03083009000095a7 */ /* 0x000e64000802007f */
[----:B-1----:R-:W-:Y:S05]  /*90d0*/  @!P1 BRA `(.L_x_3381) ;  /* 0xfffffffc00f09947 */ /* 0x002fea000383ffff */
[----:B------:R-:W-:Y:S05]  /*90e0*/  BRA `(.L_x_3380) ;  /* 0xffffff9400387947 */ /* 0x000fea000383ffff */
.L_x_3429:
[----:B-1----:R1:W2:Y:S02]  /*90f0*/  SYNCS.PHASECHK.TRANS64.TRYWAIT P0, [R15+URZ+0x30820], R2 ;  /* 0x030820020f0075a7 */ /* 0x0022a4000800017f */
[----:B--2---:R-:W-:Y:S05]  /*9100*/  @!P0 NANOSLEEP.SYNCS 0x989680 ;  /* 0x009896800000895d */ /* 0x004fea0003900000 */
[----:B------:R-:W2:Y:S02]  /*9110*/  @!P0 SYNCS.PHASECHK.TRANS64 P0, [R15+URZ+0x30820], R2 ;  /* 0x030820020f0085a7 */ /* 0x000ea4000800007f */
[----:B--2---:R-:W-:Y:S05]  /*9120*/  @!P0 BRA `(.L_x_3429) ;  /* 0xfffffffc00f08947 */ /* 0x004fea000383ffff */
[----:B------:R-:W-:Y:S05]  /*9130*/  BRA `(.L_x_3457) ;  /* 0xffffffe0003c7947 */ /* 0x000fea000383ffff */
.L_x_3433:
[----:B--2---:R2:W3:Y:S02]  /*9140*/  SYNCS.PHASECHK.TRANS64.TRYWAIT P1, [R15+URZ+0x30840], R18 ;  /* 0x030840120f0075a7 */ /* 0x0044e4000802017f */
[----:B---3--:R-:W-:Y:S05]  /*9150*/  @!P1 NANOSLEEP.SYNCS 0x989680 ;  /* 0x009896800000995d */ /* 0x008fea0003900000 */
[----:B------:R-:W3:Y:S02]  /*9160*/  @!P1 SYNCS.PHASECHK.TRANS64 P1, [R15+URZ+0x30840], R18 ;  /* 0x030840120f0095a7 */ /* 0x000ee4000802007f */
[----:B---3--:R-:W-:Y:S05]  /*9170*/  @!P1 BRA `(.L_x_3433) ;  /* 0xfffffffc00f09947 */ /* 0x008fea000383ffff */
[----:B------:R-:W-:Y:S05]  /*9180*/  BRA `(.L_x_3458) ;  /* 0xffffffe400e07947 */ /* 0x000fea000383ffff */
.L_x_3435:
[----:B-1----:R1:W3:Y:S02]  /*9190*/  SYNCS.PHASECHK.TRANS64.TRYWAIT P1, [R15+URZ+0x30828], R18 ;  /* 0x030828120f0075a7 */ /* 0x0022e4000802017f */
[----:B---3--:R-:W-:Y:S05]  /*91a0*/  @!P1 NANOSLEEP.SYNCS 0x989680 ;  /* 0x009896800000995d */ /* 0x008fea0003900000 */
[----:B------:R-:W3:Y:S02]  /*91b0*/  @!P1 SYNCS.PHASECHK.TRANS64 P1, [R15+URZ+0x30828], R18 ;  /* 0x030828120f0095a7 */ /* 0x000ee4000802007f */
[----:B---3--:R-:W-:Y:S05]  /*91c0*/  @!P1 BRA `(.L_x_3435) ;  /* 0xfffffffc00f09947 */ /* 0x008fea000383ffff */
[----:B------:R-:W-:Y:S05]  /*91d0*/  BRA `(.L_x_3459) ;  /* 0xffffffe800807947 */ /* 0x000fea000383ffff */
.L_x_3437:
[----:B---3--:R3:W4:Y:S02]  /*91e0*/  SYNCS.PHASECHK.TRANS64.TRYWAIT P1, [R15+URZ+0x30848], R18 ;  /* 0x030848120f0075a7 */ /* 0x008724000802017f */
[----:B----4-:R-:W-:Y:S05]  /*91f0*/  @!P1 NANOSLEEP.SYNCS 0x989680 ;  /* 0x009896800000995d */ /* 0x010fea0003900000 */
[----:B------:R-:W4:Y:S02]  /*9200*/  @!P1 SYNCS.PHASECHK.TRANS64 P1, [R15+URZ+0x30848], R18 ;  /* 0x030848120f0095a7 */ /* 0x000f24000802007f */
[----:B----4-:R-:W-:Y:S05]  /*9210*/  @!P1 BRA `(.L_x_3437) ;  /* 0xfffffffc00f09947 */ /* 0x010fea000383ffff */
[----:B------:R-:W-:Y:S05]  /*9220*/  BRA `(.L_x_3460) ;  /* 0xffffffec00207947 */ /* 0x000fea000383ffff */
.L_x_3439:
[----:B------:R-:W-:-:S07]  /*9230*/  SHF.L.U32 R4, R10, 0x1f, RZ ;  /* 0x0000001f0a047819 */ /* 0x000fce00000006ff */
.L_x_3461:
[----:B----4-:R4:W1:Y:S02]  /*9240*/  SYNCS.PHASECHK.TRANS64.TRYWAIT P1, [R15+URZ+0x30820], R4 ;  /* 0x030820040f0075a7 */ /* 0x010864000802017f */
[----:B-1----:R-:W-:Y:S05]  /*9250*/  @!P1 NANOSLEEP.SYNCS 0x989680 ;  /* 0x009896800000995d */ /* 0x002fea0003900000 */
[----:B------:R-:W1:Y:S02]  /*9260*/  @!P1 SYNCS.PHASECHK.TRANS64 P1, [R15+URZ+0x30820], R4 ;  /* 0x030820040f0095a7 */ /* 0x000e64000802007f */
[----:B-1----:R-:W-:Y:S05]  /*9270*/  @!P1 BRA `(.L_x_3461) ;  /* 0xfffffffc00f09947 */ /* 0x002fea000383ffff */
[----:B------:R-:W-:Y:S05]  /*9280*/  BRA `(.L_x_3462) ;  /* 0xffffffec00a47947 */ /* 0x000fea000383ffff */
.L_x_3442:
[----:B----4-:R4:W1:Y:S02]  /*9290*/  SYNCS.PHASECHK.TRANS64.TRYWAIT P1, [R15+URZ+0x30840], R12 ;  /* 0x0308400c0f0075a7 */ /* 0x010864000802017f */
[----:B-1----:R-:W-:Y:S05]  /*92a0*/  @!P1 NANOSLEEP.SYNCS 0x989680 ;  /* 0x009896800000995d */ /* 0x002fea0003900000 */
[----:B------:R-:W1:Y:S02]  /*92b0*/  @!P1 SYNCS.PHASECHK.TRANS64 P1, [R15+URZ+0x30840], R12 ;  /* 0x0308400c0f0095a7 */ /* 0x000e64000802007f */
[----:B-1----:R-:W-:Y:S05]  /*92c0*/  @!P1 BRA `(.L_x_3442) ;  /* 0xfffffffc00f09947 */ /* 0x002fea000383ffff */
[----:B------:R-:W-:Y:S05]  /*92d0*/  BRA `(.L_x_3463) ;  /* 0xfffffff000607947 */ /* 0x000fea000383ffff */
.L_x_3444:
[----:B-1----:R1:W2:Y:S02]  /*92e0*/  SYNCS.PHASECHK.TRANS64.TRYWAIT P1, [R15+URZ+0x30828], R12 ;  /* 0x0308280c0f0075a7 */ /* 0x0022a4000802017f */
[----:B--2---:R-:W-:Y:S05]  /*92f0*/  @!P1 NANOSLEEP.SYNCS 0x989680 ;  /* 0x009896800000995d */ /* 0x004fea0003900000 */
[----:B------:R-:W2:Y:S02]  /*9300*/  @!P1 SYNCS.PHASECHK.TRANS64 P1, [R15+URZ+0x30828], R12 ;  /* 0x0308280c0f0095a7 */ /* 0x000ea4000802007f */
[----:B--2---:R-:W-:Y:S05]  /*9310*/  @!P1 BRA `(.L_x_3444) ;  /* 0xfffffffc00f09947 */ /* 0x004fea000383ffff */
[----:B------:R-:W-:Y:S05]  /*9320*/  BRA `(.L_x_3464) ;  /* 0xfffffff000f47947 */ /* 0x000fea000383ffff */
.L_x_3446:
[----:B------:R1:W1:Y:S02]  /*9330*/  SYNCS.PHASECHK.TRANS64.TRYWAIT P0, [R3+URZ+0x30840], R0 ;  /* 0x03084000030075a7 */ /* 0x000264000800017f */
[----:B-1----:R-:W-:Y:S05]  /*9340*/  @!P0 NANOSLEEP.SYNCS 0x989680 ;  /* 0x009896800000895d */ /* 0x002fea0003900000 */
[----:B------:R-:W1:Y:S02]  /*9350*/  @!P0 SYNCS.PHASECHK.TRANS64 P0, [R3+URZ+0x30840], R0 ;  /* 0x03084000030085a7 */ /* 0x000e64000800007f */
[----:B-1----:R-:W-:Y:S05]  /*9360*/  @!P0 BRA `(.L_x_3446) ;  /* 0xfffffffc00f08947 */ /* 0x002fea000383ffff */
[----:B------:R-:W-:Y:S05]  /*9370*/  BRA `(.L_x_3465) ;  /* 0xfffffff400a47947 */ /* 0x000fea000383ffff */
.L_x_3448:
[----:B------:R-:W-:Y:S01]  /*9380*/  BSSY B0, `(.L_x_3466) ;  /* 0x0000006000007945 */ /* 0x000fe20003800000 */
[----:B------:R-:W-:-:S07]  /*9390*/  IMAD.MOV.U32 R15, RZ, RZ, -0x1 ;  /* 0xffffffffff0f7424 */ /* 0x000fce00078e00ff */
[----:B------:R-:W-:Y:S05]  /*93a0*/  WARPSYNC.COLLECTIVE R15, `(.L_x_3467) ;  /* 0x000000000f0c7348 */ /* 0x000fea0003c00000 */
[----:B------:R-:W-:Y:S02]  /*93b0*/  ELECT P6, UR62, PT ;  /* 0x00000000003e782f */ /* 0x000fe400038c0000 */
[----:B------:R-:W-:Y:S01]  /*93c0*/  MOV R14, UR62 ;  /* 0x0000003e000e7c02 */ /* 0x000fe20008000f00 */
[----:B------:R-:W-:Y:S10]  /*93d0*/  ENDCOLLECTIVE ;  /* 0x000000000000791b */ /* 0x000ff40003800000 */
.L_x_3467:
[----:B------:R-:W-:Y:S05]  /*93e0*/  BSYNC B0 ;  /* 0x0000000000007941 */ /* 0x000fea0003800000 */
.L_x_3466:
[----:B------:R-:W-:Y:S05]  /*93f0*/  BRA `(.L_x_3468) ;  /* 0xfffffff800547947 */ /* 0x000fea000383ffff */
.L_x_3450:
[----:B-1----:R1:W2:Y:S02]  /*9400*/  SYNCS.PHASECHK.TRANS64.TRYWAIT P0, [R7+URZ], R4 ;  /* 0x00000004070075a7 */ /* 0x0022a4000800017f */
[----:B--2---:R-:W-:Y:S05]  /*9410*/  @!P0 NANOSLEEP.SYNCS 0x989680 ;  /* 0x009896800000895d */ /* 0x004fea0003900000 */
[----:B------:R-:W2:Y:S02]  /*9420*/  @!P0 SYNCS.PHASECHK.TRANS64 P0, [R7+URZ], R4 ;  /* 0x00000004070085a7 */ /* 0x000ea4000800007f */
[----:B--2---:R-:W-:Y:S05]  /*9430*/  @!P0 BRA `(.L_x_3450) ;  /* 0xfffffffc00f08947 */ /* 0x004fea000383ffff */
[----:B------:R-:W-:Y:S05]  /*9440*/  BRA `(.L_x_3469) ;  /* 0xfffffff800947947 */ /* 0x000fea000383ffff */
.L_x_3451:
[----:B--2---:R2:W3:Y:S02]  /*9450*/  SYNCS.PHASECHK.TRANS64.TRYWAIT P0, [R3+URZ], R0 ;  /* 0x00000000030075a7 */ /* 0x0044e4000800017f */
[----:B---3--:R-:W-:Y:S05]  /*9460*/  @!P0 NANOSLEEP.SYNCS 0x989680 ;  /* 0x009896800000895d */ /* 0x008fea0003900000 */
[----:B------:R-:W3:Y:S02]  /*9470*/  @!P0 SYNCS.PHASECHK.TRANS64 P0, [R3+URZ], R0 ;  /* 0x00000000030085a7 */ /* 0x000ee4000800007f */
[----:B---3--:R-:W-:Y:S05]  /*9480*/  @!P0 BRA `(.L_x_3451) ;  /* 0xfffffffc00f08947 */ /* 0x008fea000383ffff */
[----:B------:R-:W-:Y:S05]  /*9490*/  BRA `(.L_x_3470) ;  /* 0xfffffff800887947 */ /* 0x000fea000383ffff */
.L_x_3453:
[----:B--2---:R2:W3:Y:S02]  /*94a0*/  SYNCS.PHASECHK.TRANS64.TRYWAIT P0, [R5+URZ], R4 ;  /* 0x00000004050075a7 */ /* 0x0044e4000800017f */
[----:B---3--:R-:W-:Y:S05]  /*94b0*/  @!P0 NANOSLEEP.SYNCS 0x989680 ;  /* 0x009896800000895d */ /* 0x008fea0003900000 */
[----:B------:R-:W3:Y:S02]  /*94c0*/  @!P0 SYNCS.PHASECHK.TRANS64 P0, [R5+URZ], R4 ;  /* 0x00000004050085a7 */ /* 0x000ee4000800007f */
[----:B---3--:R-:W-:Y:S05]  /*94d0*/  @!P0 BRA `(.L_x_3453) ;  /* 0xfffffffc00f08947 */ /* 0x008fea000383ffff */
[----:B------:R-:W-:Y:S05]  /*94e0*/  BRA `(.L_x_3471) ;  /* 0xfffffff8008c7947 */ /* 0x000fea000383ffff */
.L_x_3472:
        /* <DEDUP_REMOVED lines=9> */
.L_x_3708:


//--------------------- .text._ZN7cutlass13device_kernelIN5flash32FlashAttnBwdPostprocessConvertdQIN4cute5tupleIJNS3_1CILi128EEES6_EEENS_10bfloat16_tEfNS_4arch4Sm90ELi256ENS3_8TiledMMAINS3_8MMA_AtomIJNS3_4SM904GMMA28MMA_64x128x16_F32BF16BF16_RSILNSE_5MajorE0ELSG_1ELNSE_7ScaleInE1ELSH_1EEEEEENS3_6LayoutINS4_IJNS5_ILi2EEENS5_ILi1EEESM_EEENS4_IJSM_NS5_ILi0EEESO_EEEEENS4_IJNS3_10UnderscoreESR_SR_EEEEELb0EEEEEvNT_6ParamsE --------------------------
	.section	.text._ZN7cutlass13device_kernelIN5flash32FlashAttnBwdPostprocessConvertdQIN4cute5tupleIJNS3_1CILi128EEES6_EEENS_10bfloat16_tEfNS_4arch4Sm90ELi256ENS3_8TiledMMAINS3_8MMA_AtomIJNS3_4SM904GMMA28MMA_64x128x16_F32BF16BF16_RSILNSE_5MajorE0ELSG_1ELNSE_7ScaleInE1ELSH_1EEEEEENS3_6LayoutINS4_IJNS5_ILi2EEENS5_ILi1EEESM_EEENS4_IJSM_NS5_ILi0EEESO_EEEEENS4_IJNS3_10UnderscoreESR_SR_EEEEELb0EEEEEvNT_6ParamsE,"ax",@progbits
	.align	128
.text._ZN7cutlass13device_kernelIN5flash32FlashAttnBwdPostprocessConvertdQIN4cute5tupleIJNS3_1CILi128EEES6_EEENS_10bfloat16_tEfNS_4arch4Sm90ELi256ENS3_8TiledMMAINS3_8MMA_AtomIJNS3_4SM904GMMA28MMA_64x128x16_F32BF16BF16_RSILNSE_5MajorE0ELSG_1ELNSE_7ScaleInE1ELSH_1EEEEEENS3_6LayoutINS4_IJNS5_ILi2EEENS5_ILi1EEESM_EEENS4_IJSM_NS5_ILi0EEESO_EEEEENS4_IJNS3_10UnderscoreESR_SR_EEEEELb0EEEEEvNT_6ParamsE:
        .type           _ZN7cutlass13device_kernelIN5flash32FlashAttnBwdPostprocessConvertdQIN4cute5tupleIJNS3_1CILi128EEES6_EEENS_10bfloat16_tEfNS_4arch4Sm90ELi256ENS3_8TiledMMAINS3_8MMA_AtomIJNS3_4SM904GMMA28MMA_64x128x16_F32BF16BF16_RSILNSE_5MajorE0ELSG_1ELNSE_7ScaleInE1ELSH_1EEEEEENS3_6LayoutINS4_IJNS5_ILi2EEENS5_ILi1EEESM_EEENS4_IJSM_NS5_ILi0EEESO_EEEEENS4_IJNS3_10UnderscoreESR_SR_EEEEELb0EEEEEvNT_6ParamsE,@function
        .size           _ZN7cutlass13device_kernelIN5flash32FlashAttnBwdPostprocessConvertdQIN4cute5tupleIJNS3_1CILi128EEES6_EEENS_10bfloat16_tEfNS_4arch4Sm90ELi256ENS3_8TiledMMAINS3_8MMA_AtomIJNS3_4SM904GMMA28MMA_64x128x16_F32BF16BF16_RSILNSE_5MajorE0ELSG_1ELNSE_7ScaleInE1ELSH_1EEEEEENS3_6LayoutINS4_IJNS5_ILi2EEENS5_ILi1EEESM_EEENS4_IJSM_NS5_ILi0EEESO_EEEEENS4_IJNS3_10UnderscoreESR_SR_EEEEELb0EEEEEvNT_6ParamsE,(.L_x_3709 - _ZN7cutlass13device_kernelIN5flash32FlashAttnBwdPostprocessConvertdQIN4cute5tupleIJNS3_1CILi128EEES6_EEENS_10bfloat16_tEfNS_4arch4Sm90ELi256ENS3_8TiledMMAINS3_8MMA_AtomIJNS3_4SM904GMMA28MMA_64x128x16_F32BF16BF16_RSILNSE_5MajorE0ELSG_1ELNSE_7ScaleInE1ELSH_1EEEEEENS3_6LayoutINS4_IJNS5_ILi2EEENS5_ILi1EEESM_EEENS4_IJSM_NS5_ILi0EEESO_EEEEENS4_IJNS3_10UnderscoreESR_SR_EEEEELb0EEEEEvNT_6ParamsE)
        .other          _ZN7cutlass13device_kernelIN5flash32FlashAttnBwdPostprocessConvertdQIN4cute5tupleIJNS3_1CILi128EEES6_EEENS_10bfloat16_tEfNS_4arch4Sm90ELi256ENS3_8TiledMMAINS3_8MMA_AtomIJNS3_4SM904GMMA28MMA_64x128x16_F32BF16BF16_RSILNSE_5MajorE0ELSG_1ELNSE_7ScaleInE1ELSH_1EEEEEENS3_6LayoutINS4_IJNS5_ILi2EEENS5_ILi1EEESM_EEENS4_IJSM_NS5_ILi0EEESO_EEEEENS4_IJNS3_10UnderscoreESR_SR_EEEEELb0EEEEEvNT_6ParamsE,@"STO_CUDA_ENTRY STV_DEFAULT"
_ZN7cutlass13device_kernelIN5flash32FlashAttnBwdPostprocessConvertdQIN4cute5tupleIJNS3_1CILi128EEES6_EEENS_10bfloat16_tEfNS_4arch4Sm90ELi256ENS3_8TiledMMAINS3_8MMA_AtomIJNS3_4SM904GMMA28MMA_64x128x16_F32BF16BF16_RSILNSE_5MajorE0ELSG_1ELNSE_7ScaleInE1ELSH_1EEEEEENS3_6LayoutINS4_IJNS5_ILi2EEENS5_ILi1EEESM_EEENS4_IJSM_NS5_ILi0EEESO_EEEEENS4_IJNS3_10UnderscoreESR_SR_EEEEELb0EEEEEvNT_6ParamsE:
[----:B------:R-:W-:Y:S08]  /*0000*/  LDC R1, c[0x0][0x28] ;  /* 0x00000a00ff017b82 */ /* 0x000ff00000000800 */
[----:B------:R-:W0:Y:S01]  /*0010*/  LDC.64 R4, c[0x0][0x278] ;  /* 0x00009e00ff047b82 */ /* 0x000e220000000a00 */
[----:B------:R-:W1:Y:S01]  /*0020*/  S2R R15, SR_CTAID.Z ;  /* 0x00000000000f7919 */ /* 0x000e620000002700 */
[----:B------:R-:W-:-:S06]  /*0030*/  ULDC.64 UR8, c[0x0][0x208] ;  /* 0x0000820000087ab9 */ /* 0x000fcc0000000a00 */
[----:B------:R-:W2:Y:S08]  /*0040*/  LDC.64 R10, c[0x0][0x270] ;  /* 0x00009c00ff0a7b82 */ /* 0x000eb00000000a00 */
[----:B------:R-:W1:Y:S01]  /*0050*/  LDC.64 R2, c[0x0][0x270] ;  /* 0x00009c00ff027b82 */ /* 0x000e620000000a00 */
[----:B0-----:R-:W-:-:S04]  /*0060*/  ISETP.NE.U32.AND P2, PT, R4, RZ, PT ;  /* 0x000000ff0400720c */ /* 0x001fc80003f45070 */
[----:B------:R-:W-:Y:S02]  /*0070*/  ISETP.NE.AND.EX P2, PT, R5, RZ, PT, P2 ;  /* 0x000000ff0500720c */ /* 0x000fe40003f45320 */
[----:B--2---:R-:W-:-:S04]  /*0080*/  ISETP.NE.U32.AND P1, PT, R10, RZ, PT ;  /* 0x000000ff0a00720c */ /* 0x004fc80003f25070 */
[----:B------:R-:W-:Y:S01]  /*0090*/  ISETP.NE.AND.EX P1, PT, R11, RZ, PT, P1 ;  /* 0x000000ff0b00720c */ /* 0x000fe20003f25310 */
[----:B------:R-:W-:Y:S01]  /*00a0*/  ULDC UR4, c[0x0][0x240] ;  /* 0x0000900000047ab9 */ /* 0x000fe20000000800 */
[----:B-1----:R-:W-:-:S05]  /*00b0*/  IMAD.WIDE R2, R15, 0x4, R2 ;  /* 0x000000040f027825 */ /* 0x002fca00078e0202 */
[----:B------:R-:W0:Y:S01]  /*00c0*/  @P2 LDC.64 R4, c[0x0][0x278] ;  /* 0x00009e00ff042b82 */ /* 0x000e220000000a00 */
[----:B------:R-:W-:-:S05]  /*00d0*/  IMAD.U32 R0, RZ, RZ, UR4 ;  /* 0x00000004ff007e24 */ /* 0x000fca000f8e00ff */
[----:B------:R1:W5:Y:S01]  /*00e0*/  @P1 LDG.E R9, desc[UR8][R2.64] ;  /* 0x0000000802091981 */ /* 0x000362000c1e1900 */
[----:B0-----:R-:W-:-:S05]  /*00f0*/  @P2 IMAD.WIDE R4, R15, 0x4, R4 ;  /* 0x000000040f042825 */ /* 0x001fca00078e0204 */
[----:B------:R1:W5:Y:S01]  /*0100*/  @P2 LDG.E R0, desc[UR8][R4.64] ;  /* 0x0000000804002981 */ /* 0x000362000c1e1900 */
[----:B------:R-:W-:Y:S01]  /*0110*/  ISETP.NE.U32.AND P0, PT, R10, RZ, PT ;  /* 0x000000ff0a00720c */ /* 0x000fe20003f05070 */
[----:B------:R-:W0:Y:S03]  /*0120*/  S2R R6, SR_CTAID.X ;  /* 0x0000000000067919 */ /* 0x000e260000002500 */
[----:B------:R-:W-:Y:S01]  /*0130*/  ISETP.NE.AND.EX P0, PT, R11, RZ, PT, P0 ;  /* 0x000000ff0b00720c */ /* 0x000fe20003f05300 */
[----:B0-----:R-:W-:Y:S01]  /*0140*/  IMAD.SHL.U32 R11, R6, 0x80, RZ ;  /* 0x00000080060b7824 */ /* 0x001fe200078e00ff */
[----:B-1----:R-:W-:Y:S11]  /*0150*/  @P2 BRA `(.L_x_3473) ;  /* 0x0000000000102947 */ /* 0x002ff60003800000 */
[----:B------:R-:W-:Y:S05]  /*0160*/  @!P1 BRA `(.L_x_3473) ;  /* 0x00000000000c9947 */ /* 0x000fea0003800000 */
[----:B------:R-:W2:Y:S04]  /*0170*/  LDG.E R5, desc[UR8][R2.64] ;  /* 0x0000000802057981 */ /* 0x000ea8000c1e1900 */
[----:B-----5:R-:W2:Y:S02]  /*0180*/  LDG.E R0, desc[UR8][R2.64+0x4] ;  /* 0x0000040802007981 */ /* 0x020ea4000c1e1900 */
[----:B--2---:R-:W-:-:S07]  /*0190*/  IADD3 R0, -R5, R0, RZ ;  /* 0x0000000005007210 */ /* 0x004fce0007ffe1ff */
.L_x_3473:
[----:B-----5:R-:W-:-:S13]  /*01a0*/  ISETP.LE.AND P2, PT, R0, R11, PT ;  /* 0x0000000b0000720c */ /* 0x020fda0003f43270 */
[----:B------:R-:W-:Y:S05]  /*01b0*/  @P0 EXIT P2 ;  /* 0x000000000000094d */ /* 0x000fea0001000000 */
[----:B------:R-:W0:Y:S01]  /*01c0*/  S2R R10, SR_CTAID.Y ;  /* 0x00000000000a7919 */ /* 0x000e220000002600 */
[C---:B------:R-:W-:Y:S01]  /*01d0*/  @P1 IMAD R2, R15.reuse, 0x80, R9 ;  /* 0x000000800f021824 */ /* 0x040fe200078e0209 */
[----:B------:R-:W1:Y:S01]  /*01e0*/  LDC.64 R18, c[0x0][0x228] ;  /* 0x00008a00ff127b82 */ /* 0x000e620000000a00 */
[----:B------:R-:W-:Y:S01]  /*01f0*/  SHF.L.U32 R13, R6, 0xe, RZ ;  /* 0x0000000e060d7819 */ /* 0x000fe200000006ff */
[----:B------:R-:W2:Y:S01]  /*0200*/  S2R R17, SR_TID.X ;  /* 0x0000000000117919 */ /* 0x000ea20000002100 */
[----:B------:R-:W-:Y:S01]  /*0210*/  SEL R8, R15, RZ, !P0 ;  /* 0x000000ff0f087207 */ /* 0x000fe20004000000 */
[----:B------:R-:W-:Y:S01]  /*0220*/  BSSY B0, `(.L_x_3474) ;  /* 0x0000031000007945 */ /* 0x000fe20003800000 */
[----:B------:R-:W-:Y:S01]  /*0230*/  @P1 SHF.R.S32.HI R3, RZ, 0x1f, R2 ;  /* 0x0000001fff031819 */ /* 0x000fe20000011402 */
[----:B------:R-:W3:Y:S02]  /*0240*/  S2R R12, SR_CgaCtaId ;  /* 0x00000000000c7919 */ /* 0x000ee40000008800 */
[----:B------:R-:W4:Y:S01]  /*0250*/  LDC.64 R20, c[0x0][0x230] ;  /* 0x00008c00ff147b82 */ /* 0x000f220000000a00 */
[----:B------:R-:W-:-:S05]  /*0260*/  @P1 LEA.HI R3, R3, R2, RZ, 0x7 ;  /* 0x0000000203031211 */ /* 0x000fca00078f38ff */
[----:B------:R-:W-:Y:S02]  /*0270*/  @P1 IMAD.SHL.U32 R3, R3, 0x80, RZ ;  /* 0x0000008003031824 */ /* 0x000fe400078e00ff */
[----:B------:R-:W5:Y:S03]  /*0280*/  LDC.64 R22, c[0x0][0x210] ;  /* 0x00008400ff167b82 */ /* 0x000f660000000a00 */
[----:B------:R-:W-:Y:S02]  /*0290*/  @P1 LOP3.LUT R5, R3, 0xffffc000, RZ, 0xc0, !PT ;  /* 0xffffc00003051812 */ /* 0x000fe400078ec0ff */
[----:B------:R-:W-:Y:S02]  /*02a0*/  CS2R R2, SRZ ;  /* 0x0000000000027805 */ /* 0x000fe4000001ff00 */
[--C-:B------:R-:W-:Y:S01]  /*02b0*/  @P1 SHF.R.S32.HI R3, RZ, 0x1f, R5.reuse ;  /* 0x0000001fff031819 */ /* 0x100fe20000011405 */
[----:B------:R-:W-:Y:S01]  /*02c0*/  @P1 IMAD.MOV.U32 R2, RZ, RZ, R5 ;  /* 0x000000ffff021224 */ /* 0x000fe200078e0005 */
[----:B------:R-:W-:-:S04]  /*02d0*/  SHF.R.S32.HI R5, RZ, 0x1f, R15 ;  /* 0x0000001fff057819 */ /* 0x000fc8000001140f */
[C---:B------:R-:W-:Y:S02]  /*02e0*/  IADD3 R2, P2, R13.reuse, R2, RZ ;  /* 0x000000020d027210 */ /* 0x040fe40007f5e0ff */
[----:B0-----:R-:W-:Y:S02]  /*02f0*/  SHF.R.S32.HI R7, RZ, 0x1f, R10 ;  /* 0x0000001fff077819 */ /* 0x001fe4000001140a */
[----:B------:R-:W-:Y:S02]  /*0300*/  LEA.HI.X.SX32 R3, R13, R3, 0x1, P2 ;  /* 0x000000030d037211 */ /* 0x000fe400010f0eff */
[----:B------:R-:W-:Y:S01]  /*0310*/  SEL R5, R5, RZ, !P0 ;  /* 0x000000ff05057207 */ /* 0x000fe20004000000 */
[-C--:B-1----:R-:W-:Y:S01]  /*0320*/  IMAD R4, R7, R18.reuse, RZ ;  /* 0x0000001207047224 */ /* 0x082fe200078e02ff */
[----:B--2---:R-:W-:Y:S01]  /*0330*/  ISETP.NE.AND P0, PT, R17, RZ, PT ;  /* 0x000000ff1100720c */ /* 0x004fe20003f05270 */
[----:B------:R-:W-:-:S04]  /*0340*/  IMAD.WIDE.U32 R2, R10, R18, R2 ;  /* 0x000000120a027225 */ /* 0x000fc800078e0002 */
[----:B------:R-:W-:Y:S02]  /*0350*/  IMAD R13, R10, R19, R4 ;  /* 0x000000130a0d7224 */ /* 0x000fe400078e0204 */
[-C--:B----4-:R-:W-:Y:S02]  /*0360*/  IMAD R4, R5, R20.reuse, RZ ;  /* 0x0000001405047224 */ /* 0x090fe400078e02ff */
[----:B------:R-:W-:Y:S02]  /*0370*/  IMAD.IADD R3, R3, 0x1, R13 ;  /* 0x0000000103037824 */ /* 0x000fe400078e020d */
[C---:B------:R-:W-:Y:S02]  /*0380*/  IMAD R13, R8.reuse, R21, R4 ;  /* 0x00000015080d7224 */ /* 0x040fe400078e0204 */
[----:B------:R-:W-:-:S05]  /*0390*/  IMAD.WIDE.U32 R2, R8, R20, R2 ;  /* 0x0000001408027225 */ /* 0x000fca00078e0002 */
[----:B------:R-:W-:Y:S02]  /*03a0*/  IADD3 R3, R3, R13, RZ ;  /* 0x0000000d03037210 */ /* 0x000fe40007ffe0ff */
[----:B-----5:R-:W-:-:S04]  /*03b0*/  LEA R22, P2, R2, R22, 0x2 ;  /* 0x0000001602167211 */ /* 0x020fc800078410ff */
[----:B------:R-:W-:Y:S01]  /*03c0*/  LEA.HI.X R3, R2, R23, R3, 0x2, P2 ;  /* 0x0000001702037211 */ /* 0x000fe200010f1403 */
[----:B---3--:R-:W-:Y:S08]  /*03d0*/  @P0 BRA `(.L_x_3475) ;  /* 0x0000000000540947 */ /* 0x008ff00003800000 */
[----:B------:R-:W0:Y:S01]  /*03e0*/  S2UR UR7, SR_CgaCtaId ;  /* 0x00000000000779c3 */ /* 0x000e220000008800 */
[----:B------:R-:W-:Y:S01]  /*03f0*/  UMOV UR6, 0x400 ;  /* 0x0000040000067882 */ /* 0x000fe20000000000 */
[----:B------:R-:W-:Y:S01]  /*0400*/  UMOV UR4, 0x1 ;  /* 0x0000000100047882 */ /* 0x000fe20000000000 */
[----:B------:R-:W-:Y:S01]  /*0410*/  IMAD.MOV.U32 R2, RZ, RZ, 0x10000 ;  /* 0x00010000ff027424 */ /* 0x000fe200078e00ff */
        /* <DEDUP_REMOVED lines=12> */
.L_x_3476:
[----:B------:R-:W-:Y:S01]  /*04e0*/  @P0 ELECT P2, URZ, PT ;  /* 0x00000000003f082f */ /* 0x000fe20003840000 */
[----:B------:R1:W-:-:S12]  /*04f0*/  UBLKCP.S.G [UR6], [UR4], UR10 ;  /* 0x00000006040073ba */ /* 0x0003d8000800020a */
[----:B------:R-:W-:Y:S02]  /*0500*/  @P2 PLOP3.LUT P0, PT, P2, PT, PT, 0x8, 0x0 ;  /* 0x000000000000281c */ /* 0x000fe4000170e170 */
[----:B------:R-:W-:-:S11]  /*0510*/  PLOP3.LUT P2, PT, PT, PT, PT, 0x8, 0x0 ;  /* 0x000000000000781c */ /* 0x000fd60003f4e170 */
[----:B-1----:R-:W-:Y:S05]  /*0520*/  @P0 BRA.U.ANY `(.L_x_3476) ;  /* 0xfffffffd00ec0947 */ /* 0x002fea000393ffff */
.L_x_3475:
[----:B------:R-:W-:Y:S05]  /*0530*/  BSYNC B0 ;  /* 0x0000000000007941 */ /* 0x000fea0003800000 */
.L_x_3474:
[----:B------:R-:W-:Y:S01]  /*0540*/  BAR.SYNC.DEFER_BLOCKING 0x0 ;  /* 0x0000000000007b1d */ /* 0x000fe20000010000 */
[----:B------:R-:W-:Y:S02]  /*0550*/  MOV R57, 0x400 ;  /* 0x0000040000397802 */ /* 0x000fe40000000f00 */
[----:B------:R-:W-:Y:S02]  /*0560*/  CS2R R78, SRZ ;  /* 0x00000000004e7805 */ /* 0x000fe4000001ff00 */
[----:B0-----:R-:W-:Y:S01]  /*0570*/  SHF.L.U32 R2, RZ, 0x1f, RZ ;  /* 0x0000001fff027819 */ /* 0x001fe200000006ff */
[--C-:B------:R-:W-:Y:S01]  /*0580*/  @P1 IMAD.MOV.U32 R78, RZ, RZ, R9.reuse ;  /* 0x000000ffff4e1224 */ /* 0x100fe200078e0009 */
[----:B------:R-:W-:Y:S02]  /*0590*/  LEA R57, R12, R57, 0x18 ;  /* 0x000000390c397211 */ /* 0x000fe400078ec0ff */
[----:B------:R-:W-:-:S07]  /*05a0*/  @P1 SHF.R.S32.HI R79, RZ, 0x1f, R9 ;  /* 0x0000001fff4f1819 */ /* 0x000fce0000011409 */
.L_x_3477:
[----:B0-----:R0:W1:Y:S02]  /*05b0*/  SYNCS.PHASECHK.TRANS64.TRYWAIT P0, [R57+URZ+0x18000], R2 ;  /* 0x01800002390075a7 */ /* 0x001064000800017f */
[----:B-1----:R-:W-:Y:S05]  /*05c0*/  @!P0 NANOSLEEP.SYNCS 0x989680 ;  /* 0x009896800000895d */ /* 0x002fea0003900000 */
[----:B------:R-:W1:Y:S02]  /*05d0*/  @!P0 SYNCS.PHASECHK.TRANS64 P0, [R57+URZ+0x18000], R2 ;  /* 0x01800002390085a7 */ /* 0x000e64000800007f */
[----:B-1----:R-:W-:Y:S05]  /*05e0*/  @!P0 BRA `(.L_x_3477) ;  /* 0xfffffffc00f08947 */ /* 0x002fea000383ffff */
[----:B0-----:R-:W-:Y:S01]  /*05f0*/  SHF.R.S32.HI R2, RZ, 0x1f, R17 ;  /* 0x0000001fff027819 */ /* 0x001fe20000011411 */
[----:B------:R-:W-:Y:S01]  /*0600*/  ULDC UR4, c[0x0][0x268] ;  /* 0x00009a0000047ab9 */ /* 0x000fe20000000800 */
[----:B------:R-:W-:Y:S01]  /*0610*/  VIADDMNMX R0, R0, -R11, 0x80, PT ;  /* 0x0000008000007446 */ /* 0x000fe2000380090b */
[----:B------:R-:W-:Y:S01]  /*0620*/  ULDC.64 UR6, c[0x0][0x258] ;  /* 0x0000960000067ab9 */ /* 0x000fe20000000a00 */
[CC--:B------:R-:W-:Y:S01]  /*0630*/  LEA.HI R3, R2.reuse, R17.reuse, RZ, 0x7 ;  /* 0x0000001102037211 */ /* 0x0c0fe200078f38ff */
[----:B------:R-:W-:Y:S01]  /*0640*/  IMAD R7, R7, UR6, RZ ;  /* 0x0000000607077c24 */ /* 0x000fe2000f8e02ff */
[----:B------:R-:W-:Y:S01]  /*0650*/  LEA.HI R9, R2, R17, RZ, 0x4 ;  /* 0x0000001102097211 */ /* 0x000fe200078f20ff */
[----:B------:R-:W-:Y:S01]  /*0660*/  BSSY B0, `(.L_x_3478) ;  /* 0x00000d1000007945 */ /* 0x000fe20003800000 */
[----:B------:R-:W-:Y:S02]  /*0670*/  LOP3.LUT R4, R3, 0xfffff80, RZ, 0xc0, !PT ;  /* 0x0fffff8003047812 */ /* 0x000fe400078ec0ff */
[----:B------:R-:W-:-:S02]  /*0680*/  SHF.R.S32.HI R25, RZ, 0x7, R3 ;  /* 0x00000007ff197819 */ /* 0x000fc40000011403 */
[-C--:B------:R-:W-:Y:S02]  /*0690*/  IADD3 R4, -R4, R17.reuse, RZ ;  /* 0x0000001104047210 */ /* 0x080fe40007ffe1ff */
[----:B------:R-:W-:Y:S02]  /*06a0*/  LOP3.LUT R3, R9, 0xfffffff0, RZ, 0xc0, !PT ;  /* 0xfffffff009037812 */ /* 0x000fe400078ec0ff */
[----:B------:R-:W-:Y:S01]  /*06b0*/  LEA.HI R2, R2, R17, RZ, 0x5 ;  /* 0x0000001102027211 */ /* 0x000fe200078f28ff */
[----:B------:R-:W-:Y:S01]  /*06c0*/  IMAD R4, R25, 0x800, R4 ;  /* 0x0000080019047824 */ /* 0x000fe200078e0204 */
[----:B------:R-:W-:Y:S01]  /*06d0*/  SHF.R.S32.HI R9, RZ, 0x4, R9 ;  /* 0x00000004ff097819 */ /* 0x000fe20000011409 */
[----:B------:R-:W-:Y:S02]  /*06e0*/  IMAD.IADD R3, R17, 0x1, -R3 ;  /* 0x0000000111037824 */ /* 0x000fe400078e0a03 */
[----:B------:R-:W-:Y:S01]  /*06f0*/  IMAD.SHL.U32 R80, R4, 0x4, RZ ;  /* 0x0000000404507824 */ /* 0x000fe200078e00ff */
[C---:B------:R-:W-:Y:S01]  /*0700*/  SHF.L.U32 R11, R9.reuse, 0x6, RZ ;  /* 0x00000006090b7819 */ /* 0x040fe200000006ff */
[----:B------:R-:W-:Y:S01]  /*0710*/  IMAD.SHL.U32 R16, R2, 0x20, RZ ;  /* 0x0000002002107824 */ /* 0x000fe200078e00ff */
[----:B------:R-:W-:Y:S01]  /*0720*/  SHF.R.S32.HI R4, RZ, 0x1f, R3 ;  /* 0x0000001fff047819 */ /* 0x000fe20000011403 */
[----:B------:R-:W-:Y:S01]  /*0730*/  IMAD.SHL.U32 R24, R9, 0x8, RZ ;  /* 0x0000000809187824 */ /* 0x000fe200078e00ff */
[----:B------:R-:W-:-:S02]  /*0740*/  LEA R80, R80, R57, 0x2 ;  /* 0x0000003950507211 */ /* 0x000fc400078e10ff */
[----:B------:R-:W-:Y:S02]  /*0750*/  LEA.HI R4, R4, R3, RZ, 0x3 ;  /* 0x0000000304047211 */ /* 0x000fe400078f18ff */
[----:B------:R-:W-:Y:S01]  /*0760*/  LOP3.LUT R23, R11, 0x1c0, RZ, 0xc0, !PT ;  /* 0x000001c00b177812 */ /* 0x000fe200078ec0ff */
[----:B------:R-:W0:Y:S01]  /*0770*/  LDS.128 R40, [R80] ;  /* 0x0000000050287984 */ /* 0x000e220000000c00 */
[----:B------:R-:W-:Y:S02]  /*0780*/  LOP3.LUT R2, R4, 0xfffffff8, RZ, 0xc0, !PT ;  /* 0xfffffff804027812 */ /* 0x000fe400078ec0ff */
[----:B------:R-:W-:Y:S01]  /*0790*/  LOP3.LUT R21, R16, 0x7ffffc00, RZ, 0xc0, !PT ;  /* 0x7ffffc0010157812 */ /* 0x000fe200078ec0ff */
[----:B------:R-:W1:Y:S01]  /*07a0*/  LDS.128 R44, [R80+0x800] ;  /* 0x00080000502c7984 */ /* 0x000e620000000c00 */
[----:B------:R-:W-:Y:S01]  /*07b0*/  SHF.R.S32.HI R26, RZ, 0x3, R4 ;  /* 0x00000003ff1a7819 */ /* 0x000fe20000011404 */
[----:B------:R-:W-:Y:S01]  /*07c0*/  IMAD.IADD R2, R3, 0x1, -R2 ;  /* 0x0000000103027824 */ /* 0x000fe200078e0a02 */
[----:B------:R-:W-:Y:S01]  /*07d0*/  SHF.R.U32.HI R29, RZ, 0x3, R23 ;  /* 0x00000003ff1d7819 */ /* 0x000fe20000011617 */
[----:B------:R-:W2:Y:S01]  /*07e0*/  LDS.128 R12, [R80+0x1000] ;  /* 0x00100000500c7984 */ /* 0x000ea20000000c00 */
[----:B------:R-:W-:Y:S01]  /*07f0*/  LEA R34, R26, R25, 0x4 ;  /* 0x000000191a227211 */ /* 0x000fe200078e20ff */
[C---:B------:R-:W-:Y:S01]  /*0800*/  IMAD.SHL.U32 R20, R2.reuse, 0x8, RZ ;  /* 0x0000000802147824 */ /* 0x040fe200078e00ff */
[----:B------:R-:W-:Y:S01]  /*0810*/  SHF.L.U32 R11, R2, 0x6, RZ ;  /* 0x00000006020b7819 */ /* 0x000fe200000006ff */
[----:B------:R-:W3:Y:S01]  /*0820*/  LDS.128 R52, [R80+0x1800] ;  /* 0x0018000050347984 */ /* 0x000ee20000000c00 */
[----:B------:R-:W-:Y:S01]  /*0830*/  IMAD R32, R26, 0x200, R21 ;  /* 0x000002001a207824 */ /* 0x000fe200078e0215 */
[----:B------:R-:W-:-:S02]  /*0840*/  R2P PR, R2, 0x6 ;  /* 0x0000000602007804 */ /* 0x000fc40000000000 */
[----:B------:R-:W4:Y:S01]  /*0850*/  LDS.128 R16, [R80+0x2000] ;  /* 0x0020000050107984 */ /* 0x000f220000000c00 */
[----:B------:R-:W-:Y:S02]  /*0860*/  LOP3.LUT R11, R11, 0x1c0, RZ, 0xc0, !PT ;  /* 0x000001c00b0b7812 */ /* 0x000fe400078ec0ff */
[----:B------:R-:W-:Y:S01]  /*0870*/  LOP3.LUT R28, R23, 0x38, R20, 0xf8, !PT ;  /* 0x00000038171c7812 */ /* 0x000fe200078ef814 */
[----:B------:R-:W-:Y:S01]  /*0880*/  LDS.128 R36, [R80+0x4800] ;  /* 0x0048000050247984 */ /* 0x000fe20000000c00 */
[----:B------:R-:W-:Y:S02]  /*0890*/  LOP3.LUT R4, R11, 0x8, R24, 0xf8, !PT ;  /* 0x000000080b047812 */ /* 0x000fe400078ef818 */
[----:B------:R-:W-:Y:S01]  /*08a0*/  SHF.R.U32.HI R11, RZ, 0x3, R11 ;  /* 0x00000003ff0b7819 */ /* 0x000fe2000001160b */
[----:B------:R-:W5:Y:S01]  /*08b0*/  LDS.128 R20, [R80+0x2800] ;  /* 0x0028000050147984 */ /* 0x000f620000000c00 */
[----:B------:R-:W-:Y:S02]  /*08c0*/  LOP3.LUT R33, R28, R29, RZ, 0x3c, !PT ;  /* 0x0000001d1c217212 */ /* 0x000fe400078e3cff */
[----:B------:R-:W-:Y:S01]  /*08d0*/  LOP3.LUT R11, R4, R11, RZ, 0x3c, !PT ;  /* 0x0000000b040b7212 */ /* 0x000fe200078e3cff */
[----:B------:R-:W5:Y:S02]  /*08e0*/  LDS.128 R24, [R80+0x3000] ;  /* 0x0030000050187984 */ /* 0x000f640000000c00 */
[----:B------:R-:W-:-:S02]  /*08f0*/  IMAD.U32 R4, R34, 0x200, R33 ;  /* 0x0000020022047824 */ /* 0x000fc400078e0021 */
[----:B------:R-:W5:Y:S01]  /*0900*/  LDS.128 R28, [R80+0x3800] ;  /* 0x00380000501c7984 */ /* 0x000f620000000c00 */
[----:B------:R-:W-:-:S03]  /*0910*/  IMAD.IADD R2, R11, 0x1, R32 ;  /* 0x000000010b027824 */ /* 0x000fc600078e0220 */
[----:B------:R-:W5:Y:S01]  /*0920*/  LDS.128 R32, [R80+0x4000] ;  /* 0x0040000050207984 */ /* 0x000f620000000c00 */
[----:B0-----:R-:W-:Y:S01]  /*0930*/  FMUL.FTZ R11, R40, UR4 ;  /* 0x00000004280b7c20 */ /* 0x001fe20008410000 */
[----:B------:R-:W-:Y:S01]  /*0940*/  FMUL.FTZ R56, R41, UR4 ;  /* 0x0000000429387c20 */ /* 0x000fe20008410000 */
[----:B------:R-:W-:Y:S01]  /*0950*/  FMUL.FTZ R58, R42, UR4 ;  /* 0x000000042a3a7c20 */ /* 0x000fe20008410000 */
[----:B------:R-:W-:Y:S01]  /*0960*/  FMUL.FTZ R61, R43, UR4 ;  /* 0x000000042b3d7c20 */ /* 0x000fe20008410000 */
[----:B-1----:R-:W-:Y:S01]  /*0970*/  FMUL.FTZ R59, R44, UR4 ;  /* 0x000000042c3b7c20 */ /* 0x002fe20008410000 */
[----:B------:R-:W-:Y:S01]  /*0980*/  FMUL.FTZ R64, R45, UR4 ;  /* 0x000000042d407c20 */ /* 0x000fe20008410000 */
[----:B------:R-:W0:Y:S01]  /*0990*/  LDS.128 R40, [R80+0x5000] ;  /* 0x0050000050287984 */ /* 0x000e220000000c00 */
[----:B------:R-:W-:Y:S01]  /*09a0*/  FMUL.FTZ R60, R46, UR4 ;  /* 0x000000042e3c7c20 */ /* 0x000fe20008410000 */
[----:B------:R-:W-:Y:S01]  /*09b0*/  FMUL.FTZ R63, R47, UR4 ;  /* 0x000000042f3f7c20 */ /* 0x000fe20008410000 */
[----:B--2---:R-:W-:Y:S01]  /*09c0*/  FMUL.FTZ R62, R12, UR4 ;  /* 0x000000040c3e7c20 */ /* 0x004fe20008410000 */
[----:B------:R-:W1:Y:S01]  /*09d0*/  LDS.128 R44, [R80+0x5800] ;  /* 0x00580000502c7984 */ /* 0x000e620000000c00 */
[----:B------:R-:W-:Y:S01]  /*09e0*/  FMUL.FTZ R67, R13, UR4 ;  /* 0x000000040d437c20 */ /* 0x000fe20008410000 */
[----:B------:R-:W-:Y:S01]  /*09f0*/  FMUL.FTZ R65, R14, UR4 ;  /* 0x000000040e417c20 */ /* 0x000fe20008410000 */
[----:B------:R-:W-:Y:S01]  /*0a00*/  FMUL.FTZ R68, R15, UR4 ;  /* 0x000000040f447c20 */ /* 0x000fe20008410000 */
[----:B------:R-:W2:Y:S01]  /*0a10*/  LDS.128 R48, [R80+0x6000] ;  /* 0x0060000050307984 */ /* 0x000ea20000000c00 */
[----:B---3--:R-:W-:Y:S01]  /*0a20*/  FMUL.FTZ R66, R52, UR4 ;  /* 0x0000000434427c20 */ /* 0x008fe20008410000 */
[----:B------:R-:W-:Y:S01]  /*0a30*/  FMUL.FTZ R71, R53, UR4 ;  /* 0x0000000435477c20 */ /* 0x000fe20008410000 */
[----:B------:R-:W-:Y:S01]  /*0a40*/  FMUL.FTZ R69, R54, UR4 ;  /* 0x0000000436457c20 */ /* 0x000fe20008410000 */
[----:B------:R-:W3:Y:S01]  /*0a50*/  LDS.128 R12, [R80+0x6800] ;  /* 0x00680000500c7984 */ /* 0x000ee20000000c00 */
[----:B------:R-:W-:Y:S01]  /*0a60*/  FMUL.FTZ R72, R55, UR4 ;  /* 0x0000000437487c20 */ /* 0x000fe20008410000 */
[----:B----4-:R-:W-:Y:S01]  /*0a70*/  FMUL.FTZ R70, R16, UR4 ;  /* 0x0000000410467c20 */ /* 0x010fe20008410000 */
[----:B------:R-:W-:Y:S01]  /*0a80*/  FMUL.FTZ R75, R17, UR4 ;  /* 0x00000004114b7c20 */ /* 0x000fe20008410000 */
[----:B------:R-:W4:Y:S01]  /*0a90*/  LDS.128 R52, [R80+0x7000] ;  /* 0x0070000050347984 */ /* 0x000f220000000c00 */
[----:B------:R-:W-:Y:S01]  /*0aa0*/  FMUL.FTZ R73, R18, UR4 ;  /* 0x0000000412497c20 */ /* 0x000fe20008410000 */
[----:B------:R-:W-:Y:S01]  /*0ab0*/  FMUL.FTZ R74, R19, UR4 ;  /* 0x00000004134a7c20 */ /* 0x000fe20008410000 */
[----:B-----5:R-:W-:Y:S01]  /*0ac0*/  FMUL.FTZ R77, R21, UR4 ;  /* 0x00000004154d7c20 */ /* 0x020fe20008410000 */
[----:B------:R-:W5:Y:S01]  /*0ad0*/  LDS.128 R16, [R80+0x7800] ;  /* 0x0078000050107984 */ /* 0x000f620000000c00 */
        /* <DEDUP_REMOVED lines=14> */
[----:B------:R-:W-:Y:S01]  /*0bc0*/  FMUL.FTZ R31, R31, UR4 ;  /* 0x000000041f1f7c20 */ /* 0x000fe20008410000 */
[----:B------:R-:W-:Y:S01]  /*0bd0*/  F2FP.BF16.F32.PACK_AB R74, R77, R20 ;  /* 0x000000144d4a723e */ /* 0x000fe200000010ff */
[----:B------:R-:W-:Y:S01]  /*0be0*/  FMUL.FTZ R29, R29, UR4 ;  /* 0x000000041d1d7c20 */ /* 0x000fe20008410000 */
[----:B------:R-:W-:Y:S01]  /*0bf0*/  F2FP.BF16.F32.PACK_AB R20, R25, R22 ;  /* 0x000000161914723e */ /* 0x000fe200000010ff */
[----:B------:R-:W-:Y:S01]  /*0c00*/  FMUL.FTZ R35, R35, UR4 ;  /* 0x0000000423237c20 */ /* 0x000fe20008410000 */
[----:B0-----:R-:W-:Y:S01]  /*0c10*/  FMUL.FTZ R36, R40, UR4 ;  /* 0x0000000428247c20 */ /* 0x001fe20008410000 */
[----:B------:R-:W-:Y:S01]  /*0c20*/  FMUL.FTZ R38, R42, UR4 ;  /* 0x000000042a267c20 */ /* 0x000fe20008410000 */
[----:B------:R-:W-:Y:S01]  /*0c30*/  F2FP.BF16.F32.PACK_AB R22, R29, R24 ;  /* 0x000000181d16723e */ /* 0x000fe200000010ff */
[----:B------:R-:W-:Y:S01]  /*0c40*/  FMUL.FTZ R37, R37, UR4 ;  /* 0x0000000425257c20 */ /* 0x000fe20008410000 */
[----:B-1----:R-:W-:Y:S01]  /*0c50*/  FMUL.FTZ R40, R44, UR4 ;  /* 0x000000042c287c20 */ /* 0x002fe20008410000 */
[----:B------:R-:W-:Y:S01]  /*0c60*/  FMUL.FTZ R42, R46, UR4 ;  /* 0x000000042e2a7c20 */ /* 0x000fe20008410000 */
[----:B------:R-:W-:Y:S01]  /*0c70*/  FMUL.FTZ R43, R43, UR4 ;  /* 0x000000042b2b7c20 */ /* 0x000fe20008410000 */
[----:B------:R-:W-:Y:S01]  /*0c80*/  FMUL.FTZ R33, R33, UR4 ;  /* 0x0000000421217c20 */ /* 0x000fe20008410000 */
[----:B--2---:R-:W-:Y:S01]  /*0c90*/  FMUL.FTZ R44, R48, UR4 ;  /* 0x00000004302c7c20 */ /* 0x004fe20008410000 */
[----:B------:R-:W-:Y:S01]  /*0ca0*/  FMUL.FTZ R46, R50, UR4 ;  /* 0x00000004322e7c20 */ /* 0x000fe20008410000 */
[----:B------:R-:W-:Y:S01]  /*0cb0*/  FMUL.FTZ R39, R39, UR4 ;  /* 0x0000000427277c20 */ /* 0x000fe20008410000 */
[----:B------:R-:W-:Y:S01]  /*0cc0*/  FMUL.FTZ R45, R45, UR4 ;  /* 0x000000042d2d7c20 */ /* 0x000fe20008410000 */
[----:B---3--:R-:W-:Y:S01]  /*0cd0*/  FMUL.FTZ R48, R12, UR4 ;  /* 0x000000040c307c20 */ /* 0x008fe20008410000 */
[----:B------:R-:W-:Y:S01]  /*0ce0*/  F2FP.BF16.F32.PACK_AB R12, R56, R11 ;  /* 0x0000000b380c723e */ /* 0x000fe200000010ff */
[----:B------:R-:W-:Y:S01]  /*0cf0*/  HFMA2.MMA R56, -RZ, RZ, 0, 1.9073486328125e-06 ;  /* 0x00000020ff387435 */ /* 0x000fe200000001ff */
[----:B------:R-:W-:Y:S01]  /*0d00*/  FMUL.FTZ R50, R14, UR4 ;  /* 0x000000040e327c20 */ /* 0x000fe20008410000 */
[----:B------:R-:W-:Y:S01]  /*0d10*/  F2FP.BF16.F32.PACK_AB R14, R64, R59 ;  /* 0x0000003b400e723e */ /* 0x000fe200000010ff */
[----:B------:R-:W-:Y:S01]  /*0d20*/  VIADD R11, R57, 0x10000 ;  /* 0x00010000390b7836 */ /* 0x000fe20000000000 */
[----:B------:R-:W-:Y:S01]  /*0d30*/  F2FP.BF16.F32.PACK_AB R64, R67, R62 ;  /* 0x0000003e4340723e */ /* 0x000fe200000010ff */
[----:B----4-:R-:W-:Y:S01]  /*0d40*/  FMUL.FTZ R85, R53, UR4 ;  /* 0x0000000435557c20 */ /* 0x010fe20008410000 */
[----:B------:R-:W-:Y:S01]  /*0d50*/  F2FP.BF16.F32.PACK_AB R67, R72, R69 ;  /* 0x000000454843723e */ /* 0x000fe200000010ff */
[----:B------:R-:W-:Y:S01]  /*0d60*/  FMUL.FTZ R53, R54, UR4 ;  /* 0x0000000436357c20 */ /* 0x000fe20008410000 */
[----:B------:R-:W-:Y:S01]  /*0d70*/  F2FP.BF16.F32.PACK_AB R72, R75, R70 ;  /* 0x000000464b48723e */ /* 0x000fe200000010ff */
[----:B------:R-:W-:Y:S01]  /*0d80*/  FMUL.FTZ R81, R13, UR4 ;  /* 0x000000040d517c20 */ /* 0x000fe20008410000 */
[----:B------:R-:W-:Y:S01]  /*0d90*/  F2FP.BF16.F32.PACK_AB R75, R76, R21 ;  /* 0x000000154c4b723e */ /* 0x000fe200000010ff */
[----:B------:R-:W-:Y:S01]  /*0da0*/  FMUL.FTZ R83, R15, UR4 ;  /* 0x000000040f537c20 */ /* 0x000fe20008410000 */
[----:B------:R-:W-:Y:S01]  /*0db0*/  F2FP.BF16.F32.PACK_AB R21, R27, R23 ;  /* 0x000000171b15723e */ /* 0x000fe200000010ff */
[----:B------:R-:W-:Y:S01]  /*0dc0*/  IMAD.MOV.U32 R27, RZ, RZ, 0x40 ;  /* 0x00000040ff1b7424 */ /* 0x000fe200078e00ff */
[----:B------:R-:W-:Y:S01]  /*0dd0*/  SEL R56, R56, 0xffffffe0, !P1 ;  /* 0xffffffe038387807 */ /* 0x000fe20004800000 */
[----:B------:R-:W-:Y:S01]  /*0de0*/  FMUL.FTZ R54, R55, UR4 ;  /* 0x0000000437367c20 */ /* 0x000fe20008410000 */
[----:B------:R-:W-:Y:S01]  /*0df0*/  LEA R25, R2, R11, 0x1 ;  /* 0x0000000b02197211 */ /* 0x000fe200078e08ff */
[----:B------:R-:W-:Y:S01]  /*0e00*/  FMUL.FTZ R41, R41, UR4 ;  /* 0x0000000429297c20 */ /* 0x000fe20008410000 */
[----:B------:R-:W-:Y:S01]  /*0e10*/  F2FP.BF16.F32.PACK_AB R23, R31, R26 ;  /* 0x0000001a1f17723e */ /* 0x000fe200000010ff */
[----:B------:R-:W-:Y:S01]  /*0e20*/  FMUL.FTZ R47, R47, UR4 ;  /* 0x000000042f2f7c20 */ /* 0x000fe20008410000 */
[----:B------:R-:W-:Y:S01]  /*0e30*/  SEL R26, R27, 0xffffffc0, !P2 ;  /* 0xffffffc01b1a7807 */ /* 0x000fe20005000000 */
[----:B------:R-:W-:-:S02]  /*0e40*/  IMAD.IADD R24, R25, 0x1, R56 ;  /* 0x0000000119187824 */ /* 0x000fc400078e0238 */
[----:B------:R-:W-:Y:S01]  /*0e50*/  FMUL.FTZ R51, R51, UR4 ;  /* 0x0000000433337c20 */ /* 0x000fe20008410000 */
[----:B------:R-:W-:Y:S01]  /*0e60*/  F2FP.BF16.F32.PACK_AB R13, R61, R58 ;  /* 0x0000003a3d0d723e */ /* 0x000fe200000010ff */
[--C-:B------:R-:W-:Y:S01]  /*0e70*/  IMAD R2, R2, 0x2, R57.reuse ;  /* 0x0000000202027824 */ /* 0x100fe200078e0239 */
[----:B------:R-:W-:Y:S01]  /*0e80*/  F2FP.BF16.F32.PACK_AB R15, R63, R60 ;  /* 0x0000003c3f0f723e */ /* 0x000fe200000010ff */
[----:B-----5:R-:W-:Y:S01]  /*0e90*/  FMUL.FTZ R55, R18, UR4 ;  /* 0x0000000412377c20 */ /* 0x020fe20008410000 */
[----:B------:R-:W-:Y:S01]  /*0ea0*/  FMUL.FTZ R49, R49, UR4 ;  /* 0x0000000431317c20 */ /* 0x000fe20008410000 */
[----:B------:R-:W-:Y:S01]  /*0eb0*/  F2FP.BF16.F32.PACK_AB R65, R68, R65 ;  /* 0x000000414441723e */ /* 0x000fe200000010ff */
[----:B------:R-:W-:Y:S01]  /*0ec0*/  IMAD.IADD R18, R24, 0x1, R26 ;  /* 0x0000000118127824 */ /* 0x000fe200078e021a */
[----:B------:R-:W-:Y:S01]  /*0ed0*/  F2FP.BF16.F32.PACK_AB R66, R71, R66 ;  /* 0x000000424742723e */ /* 0x000fe200000010ff */
[----:B------:R-:W-:Y:S01]  /*0ee0*/  FMUL.FTZ R52, R52, UR4 ;  /* 0x0000000434347c20 */ /* 0x000fe20008410000 */
[----:B------:R-:W-:Y:S01]  /*0ef0*/  IADD3 R25, R25, R26, RZ ;  /* 0x0000001a19197210 */ /* 0x000fe20007ffe0ff */
[----:B------:R-:W-:Y:S01]  /*0f00*/  FMUL.FTZ R16, R16, UR4 ;  /* 0x0000000410107c20 */ /* 0x000fe20008410000 */
[----:B------:R-:W-:Y:S01]  /*0f10*/  F2FP.BF16.F32.PACK_AB R29, R35, R30 ;  /* 0x0000001e231d723e */ /* 0x000fe200000010ff */
[----:B------:R-:W-:Y:S01]  /*0f20*/  FMUL.FTZ R17, R17, UR4 ;  /* 0x0000000411117c20 */ /* 0x000fe20008410000 */
[----:B------:R-:W-:Y:S01]  /*0f30*/  FMUL.FTZ R26, R19, UR4 ;  /* 0x00000004131a7c20 */ /* 0x000fe20008410000 */
[----:B------:R-:W-:Y:S01]  /*0f40*/  F2FP.BF16.F32.PACK_AB R30, R37, R32 ;  /* 0x00000020251e723e */ /* 0x000fe200000010ff */
[----:B------:R-:W-:Y:S01]  /*0f50*/  STSM.16.M88.4 [R2+0x10000], R12 ;  /* 0x0100000c02007844 */ /* 0x000fe20000000200 */
[----:B------:R-:W-:Y:S01]  /*0f60*/  F2FP.BF16.F32.PACK_AB R37, R43, R38 ;  /* 0x000000262b25723e */ /* 0x000fe200000010ff */
[C---:B------:R-:W-:Y:S01]  /*0f70*/  IMAD R57, R4.reuse, 0x2, R57 ;  /* 0x0000000204397824 */ /* 0x040fe200078e0239 */
[----:B------:R-:W-:Y:S01]  /*0f80*/  F2FP.BF16.F32.PACK_AB R28, R33, R28 ;  /* 0x0000001c211c723e */ /* 0x000fe200000010ff */
[----:B------:R-:W-:Y:S01]  /*0f90*/  STSM.16.M88.4 [R24], R64 ;  /* 0x0000004018007844 */ /* 0x000fe20000000200 */
[----:B------:R-:W-:Y:S01]  /*0fa0*/  F2FP.BF16.F32.PACK_AB R31, R39, R34 ;  /* 0x00000022271f723e */ /* 0x000fe200000010ff */
[----:B------:R-:W-:Y:S01]  /*0fb0*/  ULDC UR4, c[0x0][0x244] ;  /* 0x0000910000047ab9 */ /* 0x000fe20000000800 */
[----:B------:R-:W-:Y:S01]  /*0fc0*/  F2FP.BF16.F32.PACK_AB R38, R45, R40 ;  /* 0x000000282d26723e */ /* 0x000fe200000010ff */
[----:B------:R-:W-:Y:S01]  /*0fd0*/  STSM.16.M88.4 [R25], R72 ;  /* 0x0000004819007844 */ /* 0x000fe20000000200 */
[----:B------:R-:W-:Y:S01]  /*0fe0*/  F2FP.BF16.F32.PACK_AB R36, R41, R36 ;  /* 0x000000242924723e */ /* 0x000fe200000010ff */
[----:B------:R-:W-:Y:S01]  /*0ff0*/  IMAD R11, R4, 0x2, R11 ;  /* 0x00000002040b7824 */ /* 0x000fe200078e020b */
        /* <DEDUP_REMOVED lines=13> */
[----:B0-----:R-:W-:Y:S01]  /*10d0*/  IMAD R23, R10, UR7, R7 ;  /* 0x000000070a177c24 */ /* 0x001fe2000f8e0207 */
[----:B------:R-:W-:Y:S01]  /*10e0*/  SHF.L.U32 R20, R3, 0x3, RZ ;  /* 0x0000000303147819 */ /* 0x000fe200000006ff */
[C---:B------:R-:W-:Y:S01]  /*10f0*/  VIADD R3, R9.reuse, 0x10 ;  /* 0x0000001009037836 */ /* 0x040fe20000000000 */
[C---:B------:R-:W-:Y:S01]  /*1100*/  IADD3 R16, P1, R9.reuse, R78, RZ ;  /* 0x0000004e09107210 */ /* 0x040fe20007f3e0ff */
[----:B------:R2:W-:Y:S01]  /*1110*/  STSM.16.M88.4 [R18+0x4000], R52 ;  /* 0x0040003412007844 */ /* 0x0005e20000000200 */
[----:B------:R-:W-:Y:S01]  /*1120*/  BAR.SYNC.DEFER_BLOCKING 0x0 ;  /* 0x0000000000007b1d */ /* 0x000fe20000010000 */
[----:B------:R-:W-:Y:S01]  /*1130*/  ISETP.GE.AND P0, PT, R20, UR4, PT ;  /* 0x0000000414007c0c */ /* 0x000fe2000bf06270 */
[C---:B------:R-:W-:Y:S01]  /*1140*/  VIADD R7, R9.reuse, 0x20 ;  /* 0x0000002009077836 */ /* 0x040fe20000000000 */
[--C-:B------:R-:W-:Y:S02]  /*1150*/  SHF.R.S32.HI R21, RZ, 0x1f, R20.reuse ;  /* 0x0000001fff157819 */ /* 0x100fe40000011414 */
[----:B------:R-:W-:Y:S01]  /*1160*/  LEA.HI.X.SX32 R17, R9, R79, 0x1, P1 ;  /* 0x0000004f09117211 */ /* 0x000fe200008f0eff */
[----:B------:R-:W-:Y:S01]  /*1170*/  ULDC.64 UR4, c[0x0][0x260] ;  /* 0x0000980000047ab9 */ /* 0x000fe20000000a00 */
[-C--:B------:R-:W-:Y:S01]  /*1180*/  ISETP.GE.OR P6, PT, R3, R0.reuse, P0 ;  /* 0x000000000300720c */ /* 0x080fe200007c6670 */
[----:B-1----:R-:W-:Y:S01]  /*1190*/  IMAD.WIDE.U32 R2, R10, UR6, R20 ;  /* 0x000000060a027c25 */ /* 0x002fe2000f8e0014 */
[----:B------:R-:W-:-:S02]  /*11a0*/  ISETP.GE.OR P1, PT, R9, R0, P0 ;  /* 0x000000000900720c */ /* 0x000fc40000726670 */
[----:B------:R-:W-:Y:S01]  /*11b0*/  IADD3 R19, R9, 0x30, RZ ;  /* 0x0000003009137810 */ /* 0x000fe20007ffe0ff */
[----:B------:R-:W-:Y:S01]  /*11c0*/  IMAD R5, R5, UR4, RZ ;  /* 0x0000000405057c24 */ /* 0x000fe2000f8e02ff */
[----:B------:R-:W-:Y:S01]  /*11d0*/  IADD3 R3, R3, R23, RZ ;  /* 0x0000001703037210 */ /* 0x000fe20007ffe0ff */
[----:B------:R-:W-:Y:S01]  /*11e0*/  VIADD R21, R9, 0x60 ;  /* 0x0000006009157836 */ /* 0x000fe20000000000 */
[-C--:B------:R-:W-:Y:S01]  /*11f0*/  ISETP.GE.OR P5, PT, R7, R0.reuse, P0 ;  /* 0x000000000700720c */ /* 0x080fe200007a6670 */
[----:B------:R-:W-:Y:S01]  /*1200*/  VIADD R7, R9, 0x40 ;  /* 0x0000004009077836 */ /* 0x000fe20000000000 */
[-C--:B------:R-:W-:Y:S01]  /*1210*/  ISETP.GE.OR P4, PT, R19, R0.reuse, P0 ;  /* 0x000000001300720c */ /* 0x080fe20000786670 */
[C---:B------:R-:W-:Y:S01]  /*1220*/  VIADD R19, R9.reuse, 0x50 ;  /* 0x0000005009137836 */ /* 0x040fe20000000000 */
[----:B------:R-:W-:Y:S01]  /*1230*/  IADD3 R23, R9, 0x70, RZ ;  /* 0x0000007009177810 */ /* 0x000fe20007ffe0ff */
[C---:B------:R-:W-:Y:S01]  /*1240*/  IMAD R5, R8.reuse, UR5, R5 ;  /* 0x0000000508057c24 */ /* 0x040fe2000f8e0205 */
[-C--:B------:R-:W-:Y:S01]  /*1250*/  ISETP.GE.OR P3, PT, R7, R0.reuse, P0 ;  /* 0x000000000700720c */ /* 0x080fe20000766670 */
[----:B------:R-:W-:Y:S01]  /*1260*/  IMAD.WIDE.U32 R2, R8, UR4, R2 ;  /* 0x0000000408027c25 */ /* 0x000fe2000f8e0002 */
[----:B------:R-:W-:Y:S01]  /*1270*/  ISETP.GE.OR P2, PT, R19, R0, P0 ;  /* 0x000000001300720c */ /* 0x000fe20000746670 */
[----:B------:R2:W0:Y:S02]  /*1280*/  LDS.128 R12, [R57+0x13800] ;  /* 0x01380000390c7984 */ /* 0x0004240000000c00 */
[----:B------:R-:W-:-:S04]  /*1290*/  IMAD.WIDE R6, R6, 0x80, R16 ;  /* 0x0000008006067825 */ /* 0x000fc800078e0210 */
[----:B------:R-:W-:Y:S01]  /*12a0*/  IMAD.IADD R5, R3, 0x1, R5 ;  /* 0x0000000103057824 */ /* 0x000fe200078e0205 */
[----:B------:R-:W-:Y:S06]  /*12b0*/  @P1 BRA `(.L_x_3479) ;  /* 0x00000000002c1947 */ /* 0x000fec0003800000 */
[----:B------:R-:W1:Y:S01]  /*12c0*/  LDS.128 R8, [R11] ;  /* 0x000000000b087984 */ /* 0x000e620000000c00 */
[----:B------:R-:W-:Y:S01]  /*12d0*/  ULDC.64 UR4, c[0x0][0x250] ;  /* 0x0000940000047ab9 */ /* 0x000fe20000000a00 */
[----:B------:R-:W-:Y:S02]  /*12e0*/  IMAD.MOV.U32 R4, RZ, RZ, R2 ;  /* 0x000000ffff047224 */ /* 0x000fe400078e0002 */
[----:B------:R-:W-:Y:S02]  /*12f0*/  IMAD R19, R7, UR4, RZ ;  /* 0x0000000407137c24 */ /* 0x000fe4000f8e02ff */
[----:B------:R-:W-:-:S04]  /*1300*/  IMAD.WIDE.U32 R16, R6, UR4, R4 ;  /* 0x0000000406107c25 */ /* 0x000fc8000f8e0004 */
[----:B------:R-:W-:Y:S01]  /*1310*/  IMAD R19, R6, UR5, R19 ;  /* 0x0000000506137c24 */ /* 0x000fe2000f8e0213 */
[----:B------:R-:W-:Y:S02]  /*1320*/  ULDC.64 UR4, c[0x0][0x238] ;  /* 0x00008e0000047ab9 */ /* 0x000fe40000000a00 */
[----:B--2---:R-:W-:Y:S02]  /*1330*/  LEA R18, P1, R16, UR4, 0x1 ;  /* 0x0000000410127c11 */ /* 0x004fe4000f8208ff */
[----:B------:R-:W-:-:S04]  /*1340*/  IADD3 R17, R17, R19, RZ ;  /* 0x0000001311117210 */ /* 0x000fc80007ffe0ff */
[----:B------:R-:W-:-:S05]  /*1350*/  LEA.HI.X R19, R16, UR5, R17, 0x1, P1 ;  /* 0x0000000510137c11 */ /* 0x000fca00088f0c11 */
[----:B-1----:R1:W-:Y:S02]  /*1360*/  STG.E.128 desc[UR8][R18.64], R8 ;  /* 0x0000000812007986 */ /* 0x0023e4000c101d08 */
.L_x_3479:
[----:B------:R-:W-:Y:S05]  /*1370*/  BSYNC B0 ;  /* 0x0000000000007941 */ /* 0x000fea0003800000 */
.L_x_3478:
[----:B-1----:R1:W3:Y:S01]  /*1380*/  LDS.128 R8, [R57+0x10800] ;  /* 0x0108000039087984 */ /* 0x0022e20000000c00 */
[----:B------:R-:W-:Y:S01]  /*1390*/  BSSY B0, `(.L_x_3480) ;  /* 0x0000011000007945 */ /* 0x000fe20003800000 */
[-C--:B------:R-:W-:Y:S02]  /*13a0*/  ISETP.GE.OR P1, PT, R21, R0.reuse, P0 ;  /* 0x000000001500720c */ /* 0x080fe40000726670 */
[----:B------:R-:W-:Y:S01]  /*13b0*/  ISETP.GE.OR P0, PT, R23, R0, P0 ;  /* 0x000000001700720c */ /* 0x000fe20000706670 */
[----:B------:R-:W-:-:S12]  /*13c0*/  @P6 BRA `(.L_x_3481) ;  /* 0x0000000000346947 */ /* 0x000fd80003800000 */
[----:B------:R-:W-:Y:S01]  /*13d0*/  IADD3 R19, P6, R6, 0x10, RZ ;  /* 0x0000001006137810 */ /* 0x000fe20007fde0ff */
[----:B------:R-:W-:Y:S01]  /*13e0*/  ULDC.64 UR4, c[0x0][0x250] ;  /* 0x0000940000047ab9 */ /* 0x000fe20000000a00 */
[----:B------:R-:W-:Y:S01]  /*13f0*/  MOV R17, R5 ;  /* 0x0000000500117202 */ /* 0x000fe20000000f00 */
        /* <DEDUP_REMOVED lines=9> */
[----:B---3--:R4:W-:Y:S02]  /*1490*/  STG.E.128 desc[UR8][R18.64], R8 ;  /* 0x0000000812007986 */ /* 0x0089e4000c101d08 */
.L_x_3481:
[----:B------:R-:W-:Y:S05]  /*14a0*/  BSYNC B0 ;  /* 0x0000000000007941 */ /* 0x000fea0003800000 */
.L_x_3480:
[----:B---34-:R3:W4:Y:S01]  /*14b0*/  LDS.128 R8, [R57+0x11000] ;  /* 0x0110000039087984 */ /* 0x0187220000000c00 */
[----:B------:R-:W-:Y:S04]  /*14c0*/  BSSY B0, `(.L_x_3482) ;  /* 0x000000f000007945 */ /* 0x000fe80003800000 */
[----:B------:R-:W-:Y:S05]  /*14d0*/  @P5 BRA `(.L_x_3483) ;  /* 0x0000000000345947 */ /* 0x000fea0003800000 */
        /* <DEDUP_REMOVED lines=12> */
[----:B----4-:R2:W-:Y:S02]  /*15a0*/  STG.E.128 desc[UR8][R18.64], R8 ;  /* 0x0000000812007986 */ /* 0x0105e4000c101d08 */
.L_x_3483:
[----:B------:R-:W-:Y:S05]  /*15b0*/  BSYNC B0 ;  /* 0x0000000000007941 */ /* 0x000fea0003800000 */
.L_x_3482:
[----:B--2-4-:R2:W4:Y:S01]  /*15c0*/  LDS.128 R8, [R57+0x11800] ;  /* 0x0118000039087984 */ /* 0x0145220000000c00 */
[----:B------:R-:W-:Y:S04]  /*15d0*/  BSSY B0, `(.L_x_3484) ;  /* 0x000000f000007945 */ /* 0x000fe80003800000 */
[----:B------:R-:W-:Y:S05]  /*15e0*/  @P4 BRA `(.L_x_3485) ;  /* 0x0000000000344947 */ /* 0x000fea0003800000 */
[----:B------:R-:W-:Y:S01]  /*15f0*/  IADD3 R19, P4, R6, 0x30, RZ ;  /* 0x0000003006137810 */ /* 0x000fe20007f9e0ff */
[----:B------:R-:W-:Y:S01]  /*1600*/  ULDC.64 UR4, c[0x0][0x250] ;  /* 0x0000940000047ab9 */ /* 0x000fe20000000a00 */
[----:B------:R-:W-:Y:S01]  /*1610*/  MOV R17, R5 ;  /* 0x0000000500117202 */ /* 0x000fe20000000f00 */
[----:B------:R-:W-:Y:S01]  /*1620*/  IMAD.MOV.U32 R16, RZ, RZ, R2 ;  /* 0x000000ffff107224 */ /* 0x000fe200078e0002 */
[----:B------:R-:W-:-:S03]  /*1630*/  IADD3.X R0, RZ, R7, RZ, P4, !PT ;  /* 0x00000007ff007210 */ /* 0x000fc600027fe4ff */
        /* <DEDUP_REMOVED lines=8> */
.L_x_3485:
[----:B------:R-:W-:Y:S05]  /*16c0*/  BSYNC B0 ;  /* 0x0000000000007941 */ /* 0x000fea0003800000 */
.L_x_3484:
[----:B----4-:R4:W0:Y:S01]  /*16d0*/  LDS.128 R8, [R57+0x12000] ;  /* 0x0120000039087984 */ /* 0x0108220000000c00 */
        /* <DEDUP_REMOVED lines=14> */
[----:B0-----:R0:W-:Y:S02]  /*17c0*/  STG.E.128 desc[UR8][R18.64], R8 ;  /* 0x0000000812007986 */ /* 0x0011e4000c101d08 */
.L_x_3487:
[----:B------:R-:W-:Y:S05]  /*17d0*/  BSYNC B0 ;  /* 0x0000000000007941 */ /* 0x000fea0003800000 */
.L_x_3486:
[----:B0-----:R0:W0:Y:S01]  /*17e0*/  LDS.128 R8, [R57+0x12800] ;  /* 0x0128000039087984 */ /* 0x0010220000000c00 */
        /* <DEDUP_REMOVED lines=15> */
.L_x_3489:
[----:B------:R-:W-:Y:S05]  /*18e0*/  BSYNC B0 ;  /* 0x0000000000007941 */ /* 0x000fea0003800000 */
.L_x_3488:
        /* <DEDUP_REMOVED lines=16> */
.L_x_3491:
[----:B------:R-:W-:Y:S05]  /*19f0*/  BSYNC B0 ;  /* 0x0000000000007941 */ /* 0x000fea0003800000 */
.L_x_3490:
[----:B------:R-:W-:Y:S05]  /*1a00*/  @P0 EXIT ;  /* 0x000000000000094d */ /* 0x000fea0003800000 */
[----:B0-----:R-:W-:Y:S01]  /*1a10*/  IADD3 R9, P0, R6, 0x70, RZ ;  /* 0x0000007006097810 */ /* 0x001fe20007f1e0ff */
[----:B------:R-:W-:Y:S01]  /*1a20*/  ULDC.64 UR4, c[0x0][0x250] ;  /* 0x0000940000047ab9 */ /* 0x000fe20000000a00 */
[----:B------:R-:W-:Y:S02]  /*1a30*/  IMAD.MOV.U32 R3, RZ, RZ, R5 ;  /* 0x000000ffff037224 */ /* 0x000fe400078e0005 */
[----:B------:R-:W-:Y:S01]  /*1a40*/  IADD3.X R6, RZ, R7, RZ, P0, !PT ;  /* 0x00000007ff067210 */ /* 0x000fe200007fe4ff */
[----:B------:R-:W-:-:S04]  /*1a50*/  IMAD.WIDE.U32 R2, R9, UR4, R2 ;  /* 0x0000000409027c25 */ /* 0x000fc8000f8e0002 */
[----:B------:R-:W-:-:S04]  /*1a60*/  IMAD R6, R6, UR4, RZ ;  /* 0x0000000406067c24 */ /* 0x000fc8000f8e02ff */
[----:B------:R-:W-:Y:S01]  /*1a70*/  IMAD R9, R9, UR5, R6 ;  /* 0x0000000509097c24 */ /* 0x000fe2000f8e0206 */
[----:B------:R-:W-:Y:S02]  /*1a80*/  ULDC.64 UR4, c[0x0][0x238] ;  /* 0x00008e0000047ab9 */ /* 0x000fe40000000a00 */
[----:B------:R-:W-:Y:S02]  /*1a90*/  LEA R4, P0, R2, UR4, 0x1 ;  /* 0x0000000402047c11 */ /* 0x000fe4000f8008ff */
[----:B------:R-:W-:-:S04]  /*1aa0*/  IADD3 R3, R3, R9, RZ ;  /* 0x0000000903037210 */ /* 0x000fc80007ffe0ff */
[----:B------:R-:W-:-:S05]  /*1ab0*/  LEA.HI.X R5, R2, UR5, R3, 0x1, P0 ;  /* 0x0000000502057c11 */ /* 0x000fca00080f0c03 */
[----:B------:R-:W-:Y:S01]  /*1ac0*/  STG.E.128 desc[UR8][R4.64], R12 ;  /* 0x0000000c04007986 */ /* 0x000fe2000c101d08 */
[----:B------:R-:W-:Y:S05]  /*1ad0*/  EXIT ;  /* 0x000000000000794d */ /* 0x000fea0003800000 */
.L_x_3492:
        /* <DEDUP_REMOVED lines=10> */
.L_x_3709:


//--------------------- .text._ZN7cutlass13device_kernelIN5flash32FlashAttnBwdPostprocessConvertdQIN4cute5tupleIJNS3_1CILi64EEENS5_ILi128EEEEEENS_10bfloat16_tEfNS_4arch4Sm90ELi256ENS3_8TiledMMAINS3_8MMA_AtomIJNS3_4SM904GMMA27MMA_64x64x16_F32BF16BF16_SSILNSF_5MajorE0ELSH_1ELNSF_7ScaleInE1ELSI_1EEEEEENS3_6LayoutINS4_IJNS5_ILi1EEENS5_ILi2EEESM_EEENS4_IJNS5_ILi0EEESM_SP_EEEEENS4_IJNS3_10UnderscoreESS_SS_EEEEELb0EEEEEvNT_6ParamsE --------------------------
	.section	.text._ZN7cutlass13device_kernelIN5flash32FlashAttnBwdPostprocessConvertdQIN4cute5tupleIJNS3_1CILi64EEENS5_ILi128EEEEEENS_10bfloat16_tEfNS_4arch4Sm90ELi256ENS3_8TiledMMAINS3_8MMA_AtomIJNS3_4SM904GMMA27MMA_64x64x16_F32BF16BF16_SSILNSF_5MajorE0ELSH_1ELNSF_7ScaleInE1ELSI_1EEEEEENS3_6LayoutINS4_IJNS5_ILi1EEENS5_ILi2EEESM_EEENS4_IJNS5_ILi0EEESM_SP_EEEEENS4_IJNS3_10UnderscoreESS_SS_EEEEELb0EEEEEvNT_6ParamsE,"ax",@progbits
	.align	128
.text._ZN7cutlass13device_kernelIN5flash32FlashAttnBwdPostprocessConvertdQIN4cute5tupleIJNS3_1CILi64EEENS5_ILi128EEEEEENS_10bfloat16_tEfNS_4arch4Sm90ELi256ENS3_8TiledMMAINS3_8MMA_AtomIJNS3_4SM904GMMA27MMA_64x64x16_F32BF16BF16_SSILNSF_5MajorE0ELSH_1ELNSF_7ScaleInE1ELSI_1EEEEEENS3_6LayoutINS4_IJNS5_ILi1EEENS5_ILi2EEESM_EEENS4_IJNS5_ILi0EEESM_SP_EEEEENS4_IJNS3_10UnderscoreESS_SS_EEEEELb0EEEEEvNT_6ParamsE:
        .type           _ZN7cutlass13device_kernelIN5flash32FlashAttnBwdPostprocessConvertdQIN4cute5tupleIJNS3_1CILi64EEENS5_ILi128EEEEEENS_10bfloat16_tEfNS_4arch4Sm90ELi256ENS3_8TiledMMAINS3_8MMA_AtomIJNS3_4SM904GMMA27MMA_64x64x16_F32BF16BF16_SSILNSF_5MajorE0ELSH_1ELNSF_7ScaleInE1ELSI_1EEEEEENS3_6LayoutINS4_IJNS5_ILi1EEENS5_ILi2EEESM_EEENS4_IJNS5_ILi0EEESM_SP_EEEEENS4_IJNS3_10UnderscoreESS_SS_EEEEELb0EEEEEvNT_6ParamsE,@function
        .size           _ZN7cutlass13device_kernelIN5flash32FlashAttnBwdPostprocessConvertdQIN4cute5tupleIJNS3_1CILi64EEENS5_ILi128EEEEEENS_10bfloat16_tEfNS_4arch4Sm90ELi256ENS3_8TiledMMAINS3_8MMA_AtomIJNS3_4SM904GMMA27MMA_64x64x16_F32BF16BF16_SSILNSF_5MajorE0ELSH_1ELNSF_7ScaleInE1ELSI_1EEEEEENS3_6LayoutINS4_IJNS5_ILi1EEENS5_ILi2EEESM_EEENS4_IJNS5_ILi0EEESM_SP_EEEEENS4_IJNS3_10UnderscoreESS_SS_EEEEELb0EEEEEvNT_6ParamsE,(.L_x_3710 - _ZN7cutlass13device_kernelIN5flash32FlashAttnBwdPostprocessConvertdQIN4cute5tupleIJNS3_1CILi64EEENS5_ILi128EEEEEENS_10bfloat16_tEfNS_4arch4Sm90ELi256ENS3_8TiledMMAINS3_8MMA_AtomIJNS3_4SM904GMMA27MMA_64x64x16_F32BF16BF16_SSILNSF_5MajorE0ELSH_1ELNSF_7ScaleInE1ELSI_1EEEEEENS3_6LayoutINS4_IJNS5_ILi1EEENS5_ILi2EEESM_EEENS4_IJNS5_ILi0EEESM_SP_EEEEENS4_IJNS3_10UnderscoreESS_SS_EEEEELb0EEEEEvNT_6ParamsE)
        .other          _ZN7cutlass13device_kernelIN5flash32FlashAttnBwdPostprocessConvertdQIN4cute5tupleIJNS3_1CILi64EEENS5_ILi128EEEEEENS_10bfloat16_tEfNS_4arch4Sm90ELi256ENS3_8TiledMMAINS3_8MMA_AtomIJNS3_4SM904GMMA27MMA_64x64x16_F32BF16BF16_SSILNSF_5MajorE0ELSH_1ELNSF_7ScaleInE1ELSI_1EEEEEENS3_6LayoutINS4_IJNS5_ILi1EEENS5_ILi2EEESM_EEENS4_IJNS5_ILi0EEESM_SP_EEEEENS4_IJNS3_10UnderscoreESS_SS_EEEEELb0EEEEEvNT_6ParamsE,@"STO_CUDA_ENTRY STV_DEFAULT"
_ZN7cutlass13device_kernelIN5flash32FlashAttnBwdPostprocessConvertdQIN4cute5tupleIJNS3_1CILi64EEENS5_ILi128EEEEEENS_10bfloat16_tEfNS_4arch4Sm90ELi256ENS3_8TiledMMAINS3_8MMA_AtomIJNS3_4SM904GMMA27MMA_64x64x16_F32BF16BF16_SSILNSF_5MajorE0ELSH_1ELNSF_7ScaleInE1ELSI_1EEEEEENS3_6LayoutINS4_IJNS5_ILi1EEENS5_ILi2EEESM_EEENS4_IJNS5_ILi0EEESM_SP_EEEEENS4_IJNS3_10UnderscoreESS_SS_EEEEELb0EEEEEvNT_6ParamsE:
        /* <DEDUP_REMOVED lines=25> */
[----:B--2---:R-:W-:-:S07]  /*0190*/  IMAD.IADD R43, R43, 0x1, -R0 ;  /* 0x000000012b2b7824 */ /* 0x004fce00078e0a00 */
.L_x_3493:
[----:B-----5:R-:W-:-:S13]  /*01a0*/  ISETP.LE.AND P2, PT, R43, R42, PT ;  /* 0x0000002a2b00720c */ /* 0x020fda0003f43270 */
[----:B------:R-:W-:Y:S05]  /*01b0*/  @P0 EXIT P2 ;  /* 0x000000000000094d */ /* 0x000fea0001000000 */
[----:B------:R-:W0:Y:S01]  /*01c0*/  S2R R6, SR_CTAID.Y ;  /* 0x0000000000067919 */ /* 0x000e220000002600 */
[----:B------:R-:W-:Y:S01]  /*01d0*/  @P1 IMAD R0, R13, 0x40, R9 ;  /* 0x000000400d001824 */ /* 0x000fe200078e0209 */
[----:B------:R-:W1:Y:S01]  /*01e0*/  LDC.64 R14, c[0x0][0x228] ;  /* 0x00008a00ff0e7b82 */ /* 0x000e620000000a00 */
[----:B------:R-:W-:Y:S01]  /*01f0*/  CS2R R10, SRZ ;  /* 0x00000000000a7805 */ /* 0x000fe2000001ff00 */
[----:B------:R-:W-:Y:S01]  /*0200*/  IMAD.SHL.U32 R7, R3, 0x2000, RZ ;  /* 0x0000200003077824 */ /* 0x000fe200078e00ff */
[----:B------:R-:W2:Y:S01]  /*0210*/  S2R R8, SR_CgaCtaId ;  /* 0x0000000000087919 */ /* 0x000ea20000008800 */
[----:B------:R-:W-:Y:S01]  /*0220*/  @P1 SHF.R.S32.HI R5, RZ, 0x1f, R0 ;  /* 0x0000001fff051819 */ /* 0x000fe20000011400 */
[----:B------:R-:W-:Y:S01]  /*0230*/  BSSY B0, `(.L_x_3494) ;  /* 0x0000030000007945 */ /* 0x000fe20003800000 */
[----:B------:R-:W-:Y:S02]  /*0240*/  SEL R4, R13, RZ, !P0 ;  /* 0x000000ff0d047207 */ /* 0x000fe40004000000 */
[----:B------:R-:W-:Y:S01]  /*0250*/  @P1 LEA.HI R5, R5, R0, RZ, 0x6 ;  /* 0x0000000005051211 */ /* 0x000fe200078f30ff */
[----:B------:R-:W3:Y:S01]  /*0260*/  LDC.64 R16, c[0x0][0x230] ;  /* 0x00008c00ff107b82 */ /* 0x000ee20000000a00 */
[----:B------:R-:W4:Y:S02]  /*0270*/  S2R R0, SR_TID.X ;  /* 0x0000000000007919 */ /* 0x000f240000002100 */
[----:B------:R-:W-:-:S04]  /*0280*/  @P1 SHF.L.U32 R5, R5, 0x7, RZ ;  /* 0x0000000705051819 */ /* 0x000fc800000006ff */
[----:B------:R-:W-:Y:S01]  /*0290*/  @P1 LOP3.LUT R5, R5, 0xffffe000, RZ, 0xc0, !PT ;  /* 0xffffe00005051812 */ /* 0x000fe200078ec0ff */
[----:B------:R-:W5:Y:S03]  /*02a0*/  LDC.64 R18, c[0x0][0x210] ;  /* 0x00008400ff127b82 */ /* 0x000f660000000a00 */
[--C-:B------:R-:W-:Y:S01]  /*02b0*/  @P1 SHF.R.S32.HI R11, RZ, 0x1f, R5.reuse ;  /* 0x0000001fff0b1819 */ /* 0x100fe20000011405 */
[----:B------:R-:W-:-:S05]  /*02c0*/  @P1 IMAD.MOV.U32 R10, RZ, RZ, R5 ;  /* 0x000000ffff0a1224 */ /* 0x000fca00078e0005 */
[C---:B------:R-:W-:Y:S02]  /*02d0*/  IADD3 R10, P2, R7.reuse, R10, RZ ;  /* 0x0000000a070a7210 */ /* 0x040fe40007f5e0ff */
[----:B0-----:R-:W-:Y:S02]  /*02e0*/  SHF.R.S32.HI R5, RZ, 0x1f, R6 ;  /* 0x0000001fff057819 */ /* 0x001fe40000011406 */
[----:B------:R-:W-:Y:S02]  /*02f0*/  LEA.HI.X.SX32 R11, R7, R11, 0x1, P2 ;  /* 0x0000000b070b7211 */ /* 0x000fe400010f0eff */
[----:B------:R-:W-:Y:S01]  /*0300*/  SHF.R.S32.HI R7, RZ, 0x1f, R13 ;  /* 0x0000001fff077819 */ /* 0x000fe2000001140d */
[-C--:B-1----:R-:W-:Y:S02]  /*0310*/  IMAD R2, R5, R14.reuse, RZ ;  /* 0x0000000e05027224 */ /* 0x082fe400078e02ff */
[----:B------:R-:W-:Y:S01]  /*0320*/  IMAD.WIDE.U32 R10, R6, R14, R10 ;  /* 0x0000000e060a7225 */ /* 0x000fe200078e000a */
[----:B------:R-:W-:-:S03]  /*0330*/  SEL R7, R7, RZ, !P0 ;  /* 0x000000ff07077207 */ /* 0x000fc60004000000 */
[----:B------:R-:W-:Y:S01]  /*0340*/  IMAD R15, R6, R15, R2 ;  /* 0x0000000f060f7224 */ /* 0x000fe200078e0202 */
[----:B----4-:R-:W-:Y:S01]  /*0350*/  ISETP.NE.AND P0, PT, R0, RZ, PT ;  /* 0x000000ff0000720c */ /* 0x010fe20003f05270 */
[-C--:B---3--:R-:W-:Y:S02]  /*0360*/  IMAD R2, R7, R16.reuse, RZ ;  /* 0x0000001007027224 */ /* 0x088fe400078e02ff */
[----:B------:R-:W-:Y:S02]  /*0370*/  IMAD.IADD R11, R11, 0x1, R15 ;  /* 0x000000010b0b7824 */ /* 0x000fe400078e020f */
[C---:B------:R-:W-:Y:S02]  /*0380*/  IMAD R13, R4.reuse, R17, R2 ;  /* 0x00000011040d7224 */ /* 0x040fe400078e0202 */
[----:B------:R-:W-:-:S04]  /*0390*/  IMAD.WIDE.U32 R10, R4, R16, R10 ;  /* 0x00000010040a7225 */ /* 0x000fc800078e000a */
[----:B------:R-:W-:Y:S01]  /*03a0*/  IMAD.IADD R2, R11, 0x1, R13 ;  /* 0x000000010b027824 */ /* 0x000fe200078e020d */
[----:B-----5:R-:W-:-:S04]  /*03b0*/  LEA R18, P2, R10, R18, 0x2 ;  /* 0x000000120a127211 */ /* 0x020fc800078410ff */
[----:B------:R-:W-:Y:S01]  /*03c0*/  LEA.HI.X R2, R10, R19, R2, 0x2, P2 ;  /* 0x000000130a027211 */ /* 0x000fe200010f1402 */
[----:B--2---:R-:W-:Y:S08]  /*03d0*/  @P0 BRA `(.L_x_3495) ;  /* 0x0000000000540947 */ /* 0x004ff00003800000 */
[----:B------:R-:W0:Y:S01]  /*03e0*/  S2UR UR7, SR_CgaCtaId ;  /* 0x00000000000779c3 */ /* 0x000e220000008800 */
[----:B------:R-:W-:Y:S01]  /*03f0*/  UMOV UR6, 0x400 ;  /* 0x0000040000067882 */ /* 0x000fe20000000000 */
[----:B------:R-:W-:Y:S01]  /*0400*/  UMOV UR4, 0x1 ;  /* 0x0000000100047882 */ /* 0x000fe20000000000 */
[----:B------:R-:W-:Y:S01]  /*0410*/  HFMA2.MMA R10, -RZ, RZ, 0, -0.0 ;  /* 0x00008000ff0a7435 */ /* 0x000fe200000001ff */
        /* <DEDUP_REMOVED lines=12> */
.L_x_3496:
[----:B------:R-:W-:Y:S01]  /*04e0*/  @P0 ELECT P2, URZ, PT ;  /* 0x00000000003f082f */ /* 0x000fe20003840000 */
[----:B------:R1:W-:-:S12]  /*04f0*/  UBLKCP.S.G [UR6], [UR4], UR10 ;  /* 0x00000006040073ba */ /* 0x0003d8000800020a */
[----:B------:R-:W-:Y:S02]  /*0500*/  @P2 PLOP3.LUT P0, PT, P2, PT, PT, 0x8, 0x0 ;  /* 0x000000000000281c */ /* 0x000fe4000170e170 */
[----:B------:R-:W-:-:S11]  /*0510*/  PLOP3.LUT P2, PT, PT, PT, PT, 0x8, 0x0 ;  /* 0x000000000000781c */ /* 0x000fd60003f4e170 */
[----:B-1----:R-:W-:Y:S05]  /*0520*/  @P0 BRA.U.ANY `(.L_x_3496) ;  /* 0xfffffffd00ec0947 */ /* 0x002fea000393ffff */
.L_x_3495:
[----:B------:R-:W-:Y:S05]  /*0530*/  BSYNC B0 ;  /* 0x0000000000007941 */ /* 0x000fea0003800000 */
.L_x_3494:
[----:B------:R-:W-:Y:S01]  /*0540*/  BAR.SYNC.DEFER_BLOCKING 0x0 ;  /* 0x0000000000007b1d */ /* 0x000fe20000010000 */
[----:B------:R-:W-:Y:S02]  /*0550*/  MOV R41, 0x400 ;  /* 0x0000040000297802 */ /* 0x000fe40000000f00 */
[----:B------:R-:W-:Y:S02]  /*0560*/  CS2R R50, SRZ ;  /* 0x0000000000327805 */ /* 0x000fe4000001ff00 */
[----:B------:R-:W-:Y:S01]  /*0570*/  SHF.L.U32 R2, RZ, 0x1f, RZ ;  /* 0x0000001fff027819 */ /* 0x000fe200000006ff */
[--C-:B------:R-:W-:Y:S01]  /*0580*/  @P1 IMAD.MOV.U32 R50, RZ, RZ, R9.reuse ;  /* 0x000000ffff321224 */ /* 0x100fe200078e0009 */
[----:B------:R-:W-:Y:S02]  /*0590*/  LEA R41, R8, R41, 0x18 ;  /* 0x0000002908297211 */ /* 0x000fe400078ec0ff */
[----:B------:R-:W-:-:S07]  /*05a0*/  @P1 SHF.R.S32.HI R51, RZ, 0x1f, R9 ;  /* 0x0000001fff331819 */ /* 0x000fce0000011409 */
.L_x_3497:
[----:B-1----:R1:W2:Y:S02]  /*05b0*/  SYNCS.PHASECHK.TRANS64.TRYWAIT P0, [R41+URZ+0xc000], R2 ;  /* 0x00c00002290075a7 */ /* 0x0022a4000800017f */
[----:B--2---:R-:W-:Y:S05]  /*05c0*/  @!P0 NANOSLEEP.SYNCS 0x989680 ;  /* 0x009896800000895d */ /* 0x004fea0003900000 */
[----:B------:R-:W2:Y:S02]  /*05d0*/  @!P0 SYNCS.PHASECHK.TRANS64 P0, [R41+URZ+0xc000], R2 ;  /* 0x00c00002290085a7 */ /* 0x000ea4000800007f */
[----:B--2---:R-:W-:Y:S05]  /*05e0*/  @!P0 BRA `(.L_x_3497) ;  /* 0xfffffffc00f08947 */ /* 0x004fea000383ffff */
[----:B------:R-:W-:Y:S01]  /*05f0*/  SHF.R.S32.HI R9, RZ, 0x1f, R0 ;  /* 0x0000001fff097819 */ /* 0x000fe20000011400 */
[----:B------:R-:W-:Y:S01]  /*0600*/  ULDC UR4, c[0x0][0x268] ;  /* 0x00009a0000047ab9 */ /* 0x000fe20000000800 */
[----:B------:R-:W-:Y:S01]  /*0610*/  VIADDMNMX R43, R43, -R42, 0x40, PT ;  /* 0x000000402b2b7446 */ /* 0x000fe2000380092a */
[----:B------:R-:W-:Y:S01]  /*0620*/  ULDC.64 UR6, c[0x0][0x258] ;  /* 0x0000960000067ab9 */ /* 0x000fe20000000a00 */
[-C--:B-1----:R-:W-:Y:S01]  /*0630*/  LEA.HI R2, R9, R0.reuse, RZ, 0x7 ;  /* 0x0000000009027211 */ /* 0x082fe200078f38ff */
[----:B------:R-:W-:Y:S01]  /*0640*/  IMAD R5, R5, UR6, RZ ;  /* 0x0000000605057c24 */ /* 0x000fe2000f8e02ff */
[----:B------:R-:W-:Y:S01]  /*0650*/  LEA.HI R40, R9, R0, RZ, 0x4 ;  /* 0x0000000009287211 */ /* 0x000fe200078f20ff */
[----:B------:R-:W-:Y:S01]  /*0660*/  BSSY B0, `(.L_x_3498) ;  /* 0x0000092000007945 */ /* 0x000fe20003800000 */
[----:B------:R-:W-:Y:S02]  /*0670*/  LOP3.LUT R11, R2, 0xfffff80, RZ, 0xc0, !PT ;  /* 0x0fffff80020b7812 */ /* 0x000fe400078ec0ff */
[----:B------:R-:W-:-:S02]  /*0680*/  LOP3.LUT R13, R40, 0xfffffff0, RZ, 0xc0, !PT ;  /* 0xfffffff0280d7812 */ /* 0x000fc400078ec0ff */
[----:B------:R-:W-:Y:S01]  /*0690*/  SHF.R.S32.HI R2, RZ, 0x7, R2 ;  /* 0x00000007ff027819 */ /* 0x000fe20000011402 */
[C---:B------:R-:W-:Y:S01]  /*06a0*/  IMAD.IADD R11, R0.reuse, 0x1, -R11 ;  /* 0x00000001000b7824 */ /* 0x040fe200078e0a0b */
[----:B------:R-:W-:Y:S01]  /*06b0*/  LEA.HI R12, R9, R0, RZ, 0x5 ;  /* 0x00000000090c7211 */ /* 0x000fe200078f28ff */
[----:B------:R-:W-:Y:S01]  /*06c0*/  IMAD.IADD R0, R0, 0x1, -R13 ;  /* 0x0000000100007824 */ /* 0x000fe200078e0a0d */
[----:B------:R-:W-:Y:S01]  /*06d0*/  SHF.R.S32.HI R40, RZ, 0x4, R40 ;  /* 0x00000004ff287819 */ /* 0x000fe20000011428 */
[----:B------:R-:W-:Y:S01]  /*06e0*/  IMAD.SHL.U32 R28, R2, 0x1000, RZ ;  /* 0x00001000021c7824 */ /* 0x000fe200078e00ff */
[--C-:B------:R-:W-:Y:S02]  /*06f0*/  SHF.R.S32.HI R24, RZ, 0x5, R12.reuse ;  /* 0x00000005ff187819 */ /* 0x100fe4000001140c */
[----:B------:R-:W-:Y:S01]  /*0700*/  SHF.R.S32.HI R17, RZ, 0x1f, R12 ;  /* 0x0000001fff117819 */ /* 0x000fe2000001140c */
[----:B------:R-:W-:Y:S01]  /*0710*/  IMAD R8, R11, 0x4, R28 ;  /* 0x000000040b087824 */ /* 0x000fe200078e021c */
[----:B------:R-:W-:Y:S01]  /*0720*/  SHF.R.S32.HI R21, RZ, 0x1f, R0 ;  /* 0x0000001fff157819 */ /* 0x000fe20000011400 */
[C---:B------:R-:W-:Y:S01]  /*0730*/  IMAD.SHL.U32 R30, R40.reuse, 0x40, RZ ;  /* 0x00000040281e7824 */ /* 0x040fe200078e00ff */
[----:B------:R-:W-:Y:S01]  /*0740*/  LEA.HI R20, R17, R24, RZ, 0x2 ;  /* 0x0000001811147211 */ /* 0x000fe200078f10ff */
[----:B------:R-:W-:Y:S01]  /*0750*/  IMAD.SHL.U32 R49, R40, 0x8, RZ ;  /* 0x0000000828317824 */ /* 0x000fe200078e00ff */
[----:B------:R-:W-:-:S02]  /*0760*/  LEA.HI R52, R21, R0, RZ, 0x3 ;  /* 0x0000000015347211 */ /* 0x000fc400078f18ff */
[----:B------:R-:W-:Y:S02]  /*0770*/  LOP3.LUT R25, R20, 0x3ffffc, RZ, 0xc0, !PT ;  /* 0x003ffffc14197812 */ /* 0x000fe400078ec0ff */
[----:B------:R-:W-:Y:S02]  /*0780*/  LEA R53, R8, R41, 0x2 ;  /* 0x0000002908357211 */ /* 0x000fe400078e10ff */
[----:B------:R-:W-:Y:S01]  /*0790*/  LOP3.LUT R29, R52, 0xfffffff8, RZ, 0xc0, !PT ;  /* 0xfffffff8341d7812 */ /* 0x000fe200078ec0ff */
[----:B------:R-:W-:Y:S01]  /*07a0*/  IMAD.IADD R45, R24, 0x1, -R25 ;  /* 0x00000001182d7824 */ /* 0x000fe200078e0a19 */
[----:B------:R-:W-:Y:S01]  /*07b0*/  LOP3.LUT R48, R30, 0x1c0, RZ, 0xc0, !PT ;  /* 0x000001c01e307812 */ /* 0x000fe200078ec0ff */
[----:B0-----:R-:W0:Y:S01]  /*07c0*/  LDS.128 R8, [R53] ;  /* 0x0000000035087984 */ /* 0x001e220000000c00 */
[----:B------:R-:W-:Y:S01]  /*07d0*/  SHF.R.S32.HI R52, RZ, 0x3, R52 ;  /* 0x00000003ff347819 */ /* 0x000fe20000011434 */
[----:B------:R-:W-:Y:S01]  /*07e0*/  IMAD.IADD R44, R0, 0x1, -R29 ;  /* 0x00000001002c7824 */ /* 0x000fe200078e0a1d */
[----:B------:R-:W-:Y:S01]  /*07f0*/  LEA R45, R45, R28, 0xa ;  /* 0x0000001c2d2d7211 */ /* 0x000fe200078e50ff */
[----:B------:R-:W1:Y:S02]  /*0800*/  LDS.128 R12, [R53+0x800] ;  /* 0x00080000350c7984 */ /* 0x000e640000000c00 */
[----:B------:R-:W-:Y:S01]  /*0810*/  IMAD.SHL.U32 R46, R44, 0x40, RZ ;  /* 0x000000402c2e7824 */ /* 0x000fe200078e00ff */
[----:B------:R-:W-:Y:S01]  /*0820*/  LEA R45, R52, R45, 0x9 ;  /* 0x0000002d342d7211 */ /* 0x000fe200078e48ff */
[----:B------:R-:W2:Y:S01]  /*0830*/  LDS.128 R16, [R53+0x1000] ;  /* 0x0010000035107984 */ /* 0x000ea20000000c00 */
[C---:B------:R-:W-:Y:S01]  /*0840*/  IMAD.SHL.U32 R47, R44.reuse, 0x8, RZ ;  /* 0x000000082c2f7824 */ /* 0x040fe200078e00ff */
[----:B------:R-:W-:Y:S01]  /*0850*/  R2P PR, R44, 0x6 ;  /* 0x000000062c007804 */ /* 0x000fe20000000000 */
[----:B------:R-:W-:Y:S01]  /*0860*/  IMAD R2, R52, 0x8, R2 ;  /* 0x0000000834027824 */ /* 0x000fe200078e0202 */
[----:B------:R-:W3:Y:S01]  /*0870*/  LDS.128 R24, [R53+0x2000] ;  /* 0x0020000035187984 */ /* 0x000ee20000000c00 */
[----:B------:R-:W-:-:S02]  /*0880*/  LOP3.LUT R46, R46, 0x1c0, RZ, 0xc0, !PT ;  /* 0x000001c02e2e7812 */ /* 0x000fc400078ec0ff */
[----:B------:R-:W-:Y:S01]  /*0890*/  LOP3.LUT R47, R48, 0x38, R47, 0xf8, !PT ;  /* 0x00000038302f7812 */ /* 0x000fe200078ef82f */
[----:B------:R-:W4:Y:S01]  /*08a0*/  LDS.128 R28, [R53+0x2800] ;  /* 0x00280000351c7984 */ /* 0x000f220000000c00 */
[----:B------:R-:W-:Y:S02]  /*08b0*/  LOP3.LUT R49, R46, 0x8, R49, 0xf8, !PT ;  /* 0x000000082e317812 */ /* 0x000fe400078ef831 */
[----:B------:R-:W-:Y:S01]  /*08c0*/  SHF.R.U32.HI R46, RZ, 0x3, R46 ;  /* 0x00000003ff2e7819 */ /* 0x000fe2000001162e */
[----:B------:R-:W5:Y:S01]  /*08d0*/  LDS.128 R20, [R53+0x1800] ;  /* 0x0018000035147984 */ /* 0x000f620000000c00 */
[----:B------:R-:W-:Y:S02]  /*08e0*/  SHF.R.U32.HI R48, RZ, 0x3, R48 ;  /* 0x00000003ff307819 */ /* 0x000fe40000011630 */
[----:B------:R-:W-:Y:S01]  /*08f0*/  LOP3.LUT R46, R49, R46, RZ, 0x3c, !PT ;  /* 0x0000002e312e7212 */ /* 0x000fe200078e3cff */
[----:B------:R-:W5:Y:S01]  /*0900*/  LDS.128 R32, [R53+0x3000] ;  /* 0x0030000035207984 */ /* 0x000f620000000c00 */
[----:B------:R-:W-:-:S03]  /*0910*/  LOP3.LUT R47, R47, R48, RZ, 0x3c, !PT ;  /* 0x000000302f2f7212 */ /* 0x000fc600078e3cff */
[----:B------:R-:W5:Y:S01]  /*0920*/  LDS.128 R36, [R53+0x3800] ;  /* 0x0038000035247984 */ /* 0x000f620000000c00 */
[----:B------:R-:W-:Y:S02]  /*0930*/  IMAD.IADD R44, R46, 0x1, R45 ;  /* 0x000000012e2c7824 */ /* 0x000fe400078e022d */
[----:B------:R-:W-:Y:S02]  /*0940*/  IMAD.U32 R2, R2, 0x200, R47 ;  /* 0x0000020002027824 */ /* 0x000fe400078e002f */
[----:B0-----:R-:W-:Y:S01]  /*0950*/  FMUL.FTZ R45, R9, UR4 ;  /* 0x00000004092d7c20 */ /* 0x001fe20008410000 */
[----:B------:R-:W-:Y:S01]  /*0960*/  FMUL.FTZ R46, R11, UR4 ;  /* 0x000000040b2e7c20 */ /* 0x000fe20008410000 */
[----:B------:R-:W-:Y:S01]  /*0970*/  FMUL.FTZ R9, R10, UR4 ;  /* 0x000000040a097c20 */ /* 0x000fe20008410000 */
        /* <DEDUP_REMOVED lines=8> */
[----:B------:R-:W-:Y:S01]  /*0a00*/  F2FP.BF16.F32.PACK_AB R10, R13, R10 ;  /* 0x0000000a0d0a723e */ /* 0x000fe200000010ff */
[----:B---3--:R-:W-:Y:S01]  /*0a10*/  FMUL.FTZ R18, R24, UR4 ;  /* 0x0000000418127c20 */ /* 0x008fe20008410000 */
[----:B------:R-:W-:Y:S01]  /*0a20*/  FMUL.FTZ R17, R17, UR4 ;  /* 0x0000000411117c20 */ /* 0x000fe20008410000 */
[----:B------:R-:W-:Y:S01]  /*0a30*/  F2FP.BF16.F32.PACK_AB R13, R19, R14 ;  /* 0x0000000e130d723e */ /* 0x000fe200000010ff */
[----:B------:R-:W-:Y:S01]  /*0a40*/  FMUL.FTZ R25, R25, UR4 ;  /* 0x0000000419197c20 */ /* 0x000fe20008410000 */
[----:B----4-:R-:W-:Y:S01]  /*0a50*/  FMUL.FTZ R24, R30, UR4 ;  /* 0x000000041e187c20 */ /* 0x010fe20008410000 */
[----:B------:R-:W-:Y:S01]  /*0a60*/  FMUL.FTZ R31, R31, UR4 ;  /* 0x000000041f1f7c20 */ /* 0x000fe20008410000 */
[----:B------:R-:W-:Y:S01]  /*0a70*/  FMUL.FTZ R29, R29, UR4 ;  /* 0x000000041d1d7c20 */ /* 0x000fe20008410000 */
[----:B------:R-:W-:Y:S01]  /*0a80*/  F2FP.BF16.F32.PACK_AB R8, R45, R8 ;  /* 0x000000082d08723e */ /* 0x000fe200000010ff */
[----:B-----5:R-:W-:Y:S01]  /*0a90*/  FMUL.FTZ R15, R20, UR4 ;  /* 0x00000004140f7c20 */ /* 0x020fe20008410000 */
[----:B------:R-:W-:Y:S01]  /*0aa0*/  FMUL.FTZ R20, R21, UR4 ;  /* 0x0000000415147c20 */ /* 0x000fe20008410000 */
[----:B------:R-:W-:Y:S01]  /*0ab0*/  FMUL.FTZ R21, R26, UR4 ;  /* 0x000000041a157c20 */ /* 0x000fe20008410000 */
[----:B------:R-:W-:Y:S01]  /*0ac0*/  FMUL.FTZ R26, R27, UR4 ;  /* 0x000000041b1a7c20 */ /* 0x000fe20008410000 */
[----:B------:R-:W-:Y:S01]  /*0ad0*/  FMUL.FTZ R27, R32, UR4 ;  /* 0x00000004201b7c20 */ /* 0x000fe20008410000 */
[----:B------:R-:W-:Y:S01]  /*0ae0*/  F2FP.BF16.F32.PACK_AB R19, R31, R24 ;  /* 0x000000181f13723e */ /* 0x000fe200000010ff */
[----:B------:R-:W-:Y:S01]  /*0af0*/  FMUL.FTZ R32, R33, UR4 ;  /* 0x0000000421207c20 */ /* 0x000fe20008410000 */
[----:B------:R-:W-:Y:S01]  /*0b00*/  HFMA2.MMA R24, -RZ, RZ, 0, 1.9073486328125e-06 ;  /* 0x00000020ff187435 */ /* 0x000fe200000001ff */
[----:B------:R-:W-:Y:S01]  /*0b10*/  FMUL.FTZ R16, R22, UR4 ;  /* 0x0000000416107c20 */ /* 0x000fe20008410000 */
[----:B------:R-:W-:Y:S01]  /*0b20*/  FMUL.FTZ R23, R23, UR4 ;  /* 0x0000000417177c20 */ /* 0x000fe20008410000 */
[----:B------:R-:W-:Y:S01]  /*0b30*/  FMUL.FTZ R33, R38, UR4 ;  /* 0x0000000426217c20 */ /* 0x000fe20008410000 */
[----:B------:R-:W-:Y:S01]  /*0b40*/  FMUL.FTZ R38, R39, UR4 ;  /* 0x0000000427267c20 */ /* 0x000fe20008410000 */
[----:B------:R-:W-:Y:S01]  /*0b50*/  VIADD R39, R41, 0x8000 ;  /* 0x0000800029277836 */ /* 0x000fe20000000000 */
[----:B------:R-:W-:Y:S01]  /*0b60*/  F2FP.BF16.F32.PACK_AB R14, R20, R15 ;  /* 0x0000000f140e723e */ /* 0x000fe200000010ff */
[----:B------:R-:W-:Y:S01]  /*0b70*/  FMUL.FTZ R22, R28, UR4 ;  /* 0x000000041c167c20 */ /* 0x000fe20008410000 */
[----:B------:R-:W-:Y:S01]  /*0b80*/  F2FP.BF16.F32.PACK_AB R15, R23, R16 ;  /* 0x00000010170f723e */ /* 0x000fe200000010ff */
[----:B------:R-:W-:Y:S01]  /*0b90*/  IMAD R23, R44, 0x2, R39 ;  /* 0x000000022c177824 */ /* 0x000fe200078e0227 */
[----:B------:R-:W-:Y:S01]  /*0ba0*/  SEL R24, R24, 0xffffffe0, !P1 ;  /* 0xffffffe018187807 */ /* 0x000fe20004800000 */
[----:B------:R-:W-:Y:S01]  /*0bb0*/  FMUL.FTZ R28, R34, UR4 ;  /* 0x00000004221c7c20 */ /* 0x000fe20008410000 */
[----:B------:R-:W-:Y:S01]  /*0bc0*/  FMUL.FTZ R35, R35, UR4 ;  /* 0x0000000423237c20 */ /* 0x000fe20008410000 */
[----:B------:R-:W-:Y:S01]  /*0bd0*/  FMUL.FTZ R30, R36, UR4 ;  /* 0x00000004241e7c20 */ /* 0x000fe20008410000 */
[----:B------:R-:W-:Y:S01]  /*0be0*/  FMUL.FTZ R37, R37, UR4 ;  /* 0x0000000425257c20 */ /* 0x000fe20008410000 */
[C---:B------:R-:W-:Y:S01]  /*0bf0*/  VIADD R45, R23.reuse, 0x40 ;  /* 0x00000040172d7836 */ /* 0x040fe20000000000 */
[----:B------:R-:W-:Y:S01]  /*0c00*/  F2FP.BF16.F32.PACK_AB R9, R46, R9 ;  /* 0x000000092e09723e */ /* 0x000fe200000010ff */
[----:B------:R-:W-:Y:S01]  /*0c10*/  @P2 VIADD R45, R23, 0xffffffc0 ;  /* 0xffffffc0172d2836 */ /* 0x000fe20000000000 */
[----:B------:R-:W-:Y:S01]  /*0c20*/  F2FP.BF16.F32.PACK_AB R11, R48, R11 ;  /* 0x0000000b300b723e */ /* 0x000fe200000010ff */
[--C-:B------:R-:W-:Y:S01]  /*0c30*/  IMAD R44, R44, 0x2, R41.reuse ;  /* 0x000000022c2c7824 */ /* 0x100fe200078e0229 */
[----:B------:R-:W-:Y:S01]  /*0c40*/  F2FP.BF16.F32.PACK_AB R20, R32, R27 ;  /* 0x0000001b2014723e */ /* 0x000fe200000010ff */
[----:B------:R-:W-:Y:S01]  /*0c50*/  IMAD R41, R2, 0x2, R41 ;  /* 0x0000000202297824 */ /* 0x000fe200078e0229 */
[----:B------:R-:W-:Y:S01]  /*0c60*/  F2FP.BF16.F32.PACK_AB R12, R17, R12 ;  /* 0x0000000c110c723e */ /* 0x000fe200000010ff */
[----:B------:R-:W-:Y:S01]  /*0c70*/  ULDC UR4, c[0x0][0x244] ;  /* 0x0000910000047ab9 */ /* 0x000fe20000000800 */
[----:B------:R-:W-:Y:S01]  /*0c80*/  F2FP.BF16.F32.PACK_AB R16, R25, R18 ;  /* 0x000000121910723e */ /* 0x000fe200000010ff */
[----:B------:R0:W-:Y:S01]  /*0c90*/  STSM.16.M88.4 [R44+0x8000], R8 ;  /* 0x008000082c007844 */ /* 0x0001e20000000200 */
[----:B------:R-:W-:-:S02]  /*0ca0*/  IADD3 R32, R23, R24, RZ ;  /* 0x0000001817207210 */ /* 0x000fc40007ffe0ff */
[----:B------:R-:W-:Y:S02]  /*0cb0*/  F2FP.BF16.F32.PACK_AB R17, R26, R21 ;  /* 0x000000151a11723e */ /* 0x000fe400000010ff */
[----:B------:R-:W-:Y:S01]  /*0cc0*/  F2FP.BF16.F32.PACK_AB R18, R29, R22 ;  /* 0x000000161d12723e */ /* 0x000fe200000010ff */
[----:B------:R1:W-:Y:S01]  /*0cd0*/  STSM.16.M88.4 [R32], R12 ;  /* 0x0000000c20007844 */ /* 0x0003e20000000200 */
[----:B------:R-:W-:Y:S01]  /*0ce0*/  F2FP.BF16.F32.PACK_AB R23, R38, R33 ;  /* 0x000000212617723e */ /* 0x000fe200000010ff */
[----:B------:R-:W-:Y:S01]  /*0cf0*/  IMAD.IADD R33, R24, 0x1, R45 ;  /* 0x0000000118217824 */ /* 0x000fe200078e022d */
[----:B------:R-:W-:Y:S01]  /*0d00*/  F2FP.BF16.F32.PACK_AB R21, R35, R28 ;  /* 0x0000001c2315723e */ /* 0x000fe200000010ff */
[----:B------:R1:W-:Y:S01]  /*0d10*/  STSM.16.M88.4 [R45], R16 ;  /* 0x000000102d007844 */ /* 0x0003e20000000200 */
[----:B------:R-:W-:Y:S01]  /*0d20*/  F2FP.BF16.F32.PACK_AB R22, R37, R30 ;  /* 0x0000001e2516723e */ /* 0x000fe200000010ff */
[----:B------:R-:W-:Y:S01]  /*0d30*/  IMAD.SHL.U32 R30, R0, 0x8, RZ ;  /* 0x00000008001e7824 */ /* 0x000fe200078e00ff */
[----:B------:R-:W-:-:S02]  /*0d40*/  IADD3 R28, P0, R40, R50, RZ ;  /* 0x00000032281c7210 */ /* 0x000fc40007f1e0ff */
[C---:B------:R-:W-:Y:S01]  /*0d50*/  IADD3 R0, R40.reuse, 0x10, RZ ;  /* 0x0000001028007810 */ /* 0x040fe20007ffe0ff */
[----:B------:R1:W-:Y:S01]  /*0d60*/  STSM.16.M88.4 [R33], R20 ;  /* 0x0000001421007844 */ /* 0x0003e20000000200 */
[----:B------:R-:W-:Y:S01]  /*0d70*/  LEA.HI.X.SX32 R29, R40, R51, 0x1, P0 ;  /* 0x00000033281d7211 */ /* 0x000fe200000f0eff */
[----:B0-----:R-:W-:Y:S01]  /*0d80*/  IMAD R11, R6, UR7, R5 ;  /* 0x00000007060b7c24 */ /* 0x001fe2000f8e0205 */
[----:B------:R-:W-:Y:S01]  /*0d90*/  BAR.SYNC.DEFER_BLOCKING 0x0 ;  /* 0x0000000000007b1d */ /* 0x000fe20000010000 */
[----:B------:R-:W-:Y:S01]  /*0da0*/  ISETP.GE.AND P0, PT, R30, UR4, PT ;  /* 0x000000041e007c0c */ /* 0x000fe2000bf06270 */
[C---:B------:R-:W-:Y:S01]  /*0db0*/  VIADD R5, R40.reuse, 0x20 ;  /* 0x0000002028057836 */ /* 0x040fe20000000000 */
[--C-:B------:R-:W-:Y:S02]  /*0dc0*/  SHF.R.S32.HI R31, RZ, 0x1f, R30.reuse ;  /* 0x0000001fff1f7819 */ /* 0x100fe4000001141e */
[CC--:B------:R-:W-:Y:S01]  /*0dd0*/  ISETP.GE.OR P3, PT, R40.reuse, R43.reuse, P0 ;  /* 0x0000002b2800720c */ /* 0x0c0fe20000766670 */
[----:B------:R-:W-:Y:S01]  /*0de0*/  ULDC.64 UR4, c[0x0][0x260] ;  /* 0x0000980000047ab9 */ /* 0x000fe20000000a00 */
[----:B------:R-:W-:Y:S01]  /*0df0*/  VIADD R40, R40, 0x30 ;  /* 0x0000003028287836 */ /* 0x000fe20000000000 */
[-C--:B------:R-:W-:Y:S01]  /*0e00*/  ISETP.GE.OR P1, PT, R5, R43.reuse, P0 ;  /* 0x0000002b0500720c */ /* 0x080fe20000726670 */
[----:B------:R-:W-:Y:S01]  /*0e10*/  IMAD.WIDE.U32 R8, R6, UR6, R30 ;  /* 0x0000000606087c25 */ /* 0x000fe2000f8e001e */
[----:B------:R-:W-:-:S02]  /*0e20*/  ISETP.GE.OR P2, PT, R0, R43, P0 ;  /* 0x0000002b0000720c */ /* 0x000fc40000746670 */
[----:B------:R-:W-:Y:S01]  /*0e30*/  ISETP.GE.OR P0, PT, R40, R43, P0 ;  /* 0x0000002b2800720c */ /* 0x000fe20000706670 */
[----:B------:R-:W-:Y:S02]  /*0e40*/  IMAD R7, R7, UR4, RZ ;  /* 0x0000000407077c24 */ /* 0x000fe4000f8e02ff */
[----:B------:R-:W-:Y:S02]  /*0e50*/  IMAD.IADD R9, R9, 0x1, R11 ;  /* 0x0000000109097824 */ /* 0x000fe400078e020b */
[C---:B------:R-:W-:Y:S02]  /*0e60*/  IMAD R11, R4.reuse, UR5, R7 ;  /* 0x00000005040b7c24 */ /* 0x040fe4000f8e0207 */
[----:B------:R-:W-:Y:S01]  /*0e70*/  IMAD.WIDE.U32 R4, R4, UR4, R8 ;  /* 0x0000000404047c25 */ /* 0x000fe2000f8e0008 */
[----:B------:R-:W-:-:S03]  /*0e80*/  LEA R8, R2, R39, 0x1 ;  /* 0x0000002702087211 */ /* 0x000fc600078e08ff */
[----:B------:R-:W-:Y:S01]  /*0e90*/  IMAD.WIDE R6, R3, 0x40, R28 ;  /* 0x0000004003067825 */ /* 0x000fe200078e021c */
[----:B------:R1:W0:Y:S03]  /*0ea0*/  LDS.128 R24, [R41+0x9800] ;  /* 0x0098000029187984 */ /* 0x0002260000000c00 */
[----:B------:R-:W-:Y:S01]  /*0eb0*/  IMAD.IADD R3, R5, 0x1, R11 ;  /* 0x0000000105037824 */ /* 0x000fe200078e020b */
[----:B------:R-:W-:Y:S06]  /*0ec0*/  @P3 BRA `(.L_x_3499) ;  /* 0x00000000002c3947 */ /* 0x000fec0003800000 */
[----:B------:R-:W2:Y:S01]  /*0ed0*/  LDS.128 R8, [R8] ;  /* 0x0000000008087984 */ /* 0x000ea20000000c00 */
[----:B------:R-:W-:Y:S01]  /*0ee0*/  ULDC.64 UR4, c[0x0][0x250] ;  /* 0x0000940000047ab9 */ /* 0x000fe20000000a00 */
[----:B------:R-:W-:Y:S02]  /*0ef0*/  IMAD.MOV.U32 R2, RZ, RZ, R4 ;  /* 0x000000ffff027224 */ /* 0x000fe400078e0004 */
[----:B-1----:R-:W-:Y:S02]  /*0f00*/  IMAD R15, R7, UR4, RZ ;  /* 0x00000004070f7c24 */ /* 0x002fe4000f8e02ff */
[----:B------:R-:W-:-:S04]  /*0f10*/  IMAD.WIDE.U32 R12, R6, UR4, R2 ;  /* 0x00000004060c7c25 */ /* 0x000fc8000f8e0002 */
[----:B------:R-:W-:Y:S01]  /*0f20*/  IMAD R15, R6, UR5, R15 ;  /* 0x00000005060f7c24 */ /* 0x000fe2000f8e020f */
[----:B------:R-:W-:Y:S02]  /*0f30*/  ULDC.64 UR4, c[0x0][0x238] ;  /* 0x00008e0000047ab9 */ /* 0x000fe40000000a00 */
[----:B------:R-:W-:Y:S01]  /*0f40*/  LEA R14, P3, R12, UR4, 0x1 ;  /* 0x000000040c0e7c11 */ /* 0x000fe2000f8608ff */
[----:B------:R-:W-:-:S05]  /*0f50*/  IMAD.IADD R13, R13, 0x1, R15 ;  /* 0x000000010d0d7824 */ /* 0x000fca00078e020f */
[----:B------:R-:W-:-:S05]  /*0f60*/  LEA.HI.X R15, R12, UR5, R13, 0x1, P3 ;  /* 0x000000050c0f7c11 */ /* 0x000fca00098f0c0d */
[----:B--2---:R2:W-:Y:S02]  /*0f70*/  STG.E.128 desc[UR8][R14.64], R8 ;  /* 0x000000080e007986 */ /* 0x0045e4000c101d08 */
.L_x_3499:
[----:B------:R-:W-:Y:S05]  /*0f80*/  BSYNC B0 ;  /* 0x0000000000007941 */ /* 0x000fea0003800000 */
.L_x_3498:
[----:B--2---:R2:W3:Y:S01]  /*0f90*/  LDS.128 R8, [R41+0x8800] ;  /* 0x0088000029087984 */ /* 0x0044e20000000c00 */
[----:B------:R-:W-:Y:S04]  /*0fa0*/  BSSY B0, `(.L_x_3500) ;  /* 0x000000f000007945 */ /* 0x000fe80003800000 */
[----:B------:R-:W-:Y:S05]  /*0fb0*/  @P2 BRA `(.L_x_3501) ;  /* 0x0000000000342947 */ /* 0x000fea0003800000 */
[----:B-1----:R-:W-:Y:S01]  /*0fc0*/  IADD3 R15, P2, R6, 0x10, RZ ;  /* 0x00000010060f7810 */ /* 0x002fe20007f5e0ff */
        /* <DEDUP_REMOVED lines=12> */
.L_x_3501:
[----:B------:R-:W-:Y:S05]  /*1090*/  BSYNC B0 ;  /* 0x0000000000007941 */ /* 0x000fea0003800000 */
.L_x_3500:
[----:B---34-:R3:W4:Y:S01]  /*10a0*/  LDS.128 R8, [R41+0x9000] ;  /* 0x0090000029087984 */ /* 0x0187220000000c00 */
        /* <DEDUP_REMOVED lines=14> */
[----:B----4-:R1:W-:Y:S02]  /*1190*/  STG.E.128 desc[UR8][R14.64], R8 ;  /* 0x000000080e007986 */ /* 0x0103e4000c101d08 */
.L_x_3503:
[----:B------:R-:W-:Y:S05]  /*11a0*/  BSYNC B0 ;  /* 0x0000000000007941 */ /* 0x000fea0003800000 */
.L_x_3502:
[----:B------:R-:W-:Y:S05]  /*11b0*/  @P0 EXIT ;  /* 0x000000000000094d */ /* 0x000fea0003800000 */
[----:B------:R-:W-:Y:S01]  /*11c0*/  IADD3 R5, P0, R6, 0x30, RZ ;  /* 0x0000003006057810 */ /* 0x000fe20007f1e0ff */
[----:B------:R-:W-:Y:S01]  /*11d0*/  ULDC.64 UR4, c[0x0][0x250] ;  /* 0x0000940000047ab9 */ /* 0x000fe20000000a00 */
[----:B------:R-:W-:Y:S02]  /*11e0*/  IMAD.MOV.U32 R2, RZ, RZ, R4 ;  /* 0x000000ffff027224 */ /* 0x000fe400078e0004 */
[----:B------:R-:W-:Y:S02]  /*11f0*/  IADD3.X R6, RZ, R7, RZ, P0, !PT ;  /* 0x00000007ff067210 */ /* 0x000fe400007fe4ff */
[----:B------:R-:W-:-:S04]  /*1200*/  IMAD.WIDE.U32 R2, R5, UR4, R2 ;  /* 0x0000000405027c25 */ /* 0x000fc8000f8e0002 */
[----:B------:R-:W-:-:S04]  /*1210*/  IMAD R6, R6, UR4, RZ ;  /* 0x0000000406067c24 */ /* 0x000fc8000f8e02ff */
[----:B------:R-:W-:Y:S01]  /*1220*/  IMAD R5, R5, UR5, R6 ;  /* 0x0000000505057c24 */ /* 0x000fe2000f8e0206 */
[----:B------:R-:W-:Y:S02]  /*1230*/  ULDC.64 UR4, c[0x0][0x238] ;  /* 0x00008e0000047ab9 */ /* 0x000fe40000000a00 */
[----:B------:R-:W-:Y:S01]  /*1240*/  LEA R4, P0, R2, UR4, 0x1 ;  /* 0x0000000402047c11 */ /* 0x000fe2000f8008ff */
[----:B------:R-:W-:-:S05]  /*1250*/  IMAD.IADD R3, R3, 0x1, R5 ;  /* 0x0000000103037824 */ /* 0x000fca00078e0205 */
[----:B------:R-:W-:-:S05]  /*1260*/  LEA.HI.X R5, R2, UR5, R3, 0x1, P0 ;  /* 0x0000000502057c11 */ /* 0x000fca00080f0c03 */
[----:B0-----:R-:W-:Y:S01]  /*1270*/  STG.E.128 desc[UR8][R4.64], R24 ;  /* 0x0000001804007986 */ /* 0x001fe2000c101d08 */
[----:B------:R-:W-:Y:S05]  /*1280*/  EXIT ;  /* 0x000000000000794d */ /* 0x000fea0003800000 */
.L_x_3504:
        /* <DEDUP_REMOVED lines=15> */
.L_x_3710:


//--------------------- .text._ZN7cutlass13device_kernelIN5flash11enable_sm90INS1_16FlashAttnBwdSm90INS1_25CollectiveMainloopBwdSm90ILi2ELi2ELi2EN4cute5tupleIJNS5_1CILi1EEES8_S8_EEENS6_IJNS7_ILi64EEENS7_ILi128EEESB_EEENS_10bfloat16_tEfNS_4arch4Sm90ELb1ELb0ELb0ELb1ELb1ELb1ELb0ELb0ELi2ELi1ELi2ELi1ELb0EEENS1_24CollectiveEpilogueBwdGQAISC_fSF_Li256ELb1ELb1EEENS1_25SingleTileBwdLPTSchedulerILb1ELi128ELb1EEEEEEEEEvNT_6ParamsE --------------------------
	.section	.text._ZN7cutlass13device_kernelIN5flash11enable_sm90INS1_16FlashAttnBwdSm90INS1_25CollectiveMainloopBwdSm90ILi2ELi2ELi2EN4cute5tupleIJNS5_1CILi1EEES8_S8_EEENS6_IJNS7_ILi64EEENS7_ILi128EEESB_EEENS_10bfloat16_tEfNS_4arch4Sm90ELb1ELb0ELb0ELb1ELb1ELb1ELb0ELb0ELi2ELi1ELi2ELi1ELb0EEENS1_24CollectiveEpilogueBwdGQAISC_fSF_Li256ELb1ELb1EEENS1_25SingleTileBwdLPTSchedulerILb1ELi128ELb1EEEEEEEEEvNT_6ParamsE,"ax",@progbits
	.align	128
.text._ZN7cutlass13device_kernelIN5flash11enable_sm90INS1_16FlashAttnBwdSm90INS1_25CollectiveMainloopBwdSm90ILi2ELi2ELi2EN4cute5tupleIJNS5_1CILi1EEES8_S8_EEENS6_IJNS7_ILi64EEENS7_ILi128EEESB_EEENS_10bfloat16_tEfNS_4arch4Sm90ELb1ELb0ELb0ELb1ELb1ELb1ELb0ELb0ELi2ELi1ELi2ELi1ELb0EEENS1_24CollectiveEpilogueBwdGQAISC_fSF_Li256ELb1ELb1EEENS1_25SingleTileBwdLPTSchedulerILb1ELi128ELb1EEEEEEEEEvNT_6ParamsE:
        .type           _ZN7cutlass13device_kernelIN5flash11enable_sm90INS1_16FlashAttnBwdSm90INS1_25CollectiveMainloopBwdSm90ILi2ELi2ELi2EN4cute5tupleIJNS5_1CILi1EEES8_S8_EEENS6_IJNS7_ILi64EEENS7_ILi128EEESB_EEENS_10bfloat16_tEfNS_4arch4Sm90ELb1ELb0ELb0ELb1ELb1ELb1ELb0ELb0ELi2ELi1ELi2ELi1ELb0EEENS1_24CollectiveEpilogueBwdGQAISC_fSF_Li256ELb1ELb1EEENS1_25SingleTileBwdLPTSchedulerILb1ELi128ELb1EEEEEEEEEvNT_6ParamsE,@function
        .size           _ZN7cutlass13device_kernelIN5flash11enable_sm90INS1_16FlashAttnBwdSm90INS1_25CollectiveMainloopBwdSm90ILi2ELi2ELi2EN4cute5tupleIJNS5_1CILi1EEES8_S8_EEENS6_IJNS7_ILi64EEENS7_ILi128EEESB_EEENS_10bfloat16_tEfNS_4arch4Sm90ELb1ELb0ELb0ELb1ELb1ELb1ELb0ELb0ELi2ELi1ELi2ELi1ELb0EEENS1_24CollectiveEpilogueBwdGQAISC_fSF_Li256ELb1ELb1EEENS1_25SingleTileBwdLPTSchedulerILb1ELi128ELb1EEEEEEEEEvNT_6ParamsE,(.L_x_3711 - _ZN7cutlass13device_kernelIN5flash11enable_sm90INS1_16FlashAttnBwdSm90INS1_25CollectiveMainloopBwdSm90ILi2ELi2ELi2EN4cute5tupleIJNS5_1CILi1EEES8_S8_EEENS6_IJNS7_ILi64EEENS7_ILi128EEESB_EEENS_10bfloat16_tEfNS_4arch4Sm90ELb1ELb0ELb0ELb1ELb1ELb1ELb0ELb0ELi2ELi1ELi2ELi1ELb0EEENS1_24CollectiveEpilogueBwdGQAISC_fSF_Li256ELb1ELb1EEENS1_25SingleTileBwdLPTSchedulerILb1ELi128ELb1EEEEEEEEEvNT_6ParamsE)
        .other          _ZN7cutlass13device_kernelIN5flash11enable_sm90INS1_16FlashAttnBwdSm90INS1_25CollectiveMainloopBwdSm90ILi2ELi2ELi2EN4cute5tupleIJNS5_1CILi1EEES8_S8_EEENS6_IJNS7_ILi64EEENS7_ILi128EEESB_EEENS_10bfloat16_tEfNS_4arch4Sm90ELb1ELb0ELb0ELb1ELb1ELb1ELb0ELb0ELi2ELi1ELi2ELi1ELb0EEENS1_24CollectiveEpilogueBwdGQAISC_fSF_Li256ELb1ELb1EEENS1_25SingleTileBwdLPTSchedulerILb1ELi128ELb1EEEEEEEEEvNT_6ParamsE,@"STO_CUDA_ENTRY STV_DEFAULT"
_ZN7cutlass13device_kernelIN5flash11enable_sm90INS1_16FlashAttnBwdSm90INS1_25CollectiveMainloopBwdSm90ILi2ELi2ELi2EN4cute5tupleIJNS5_1CILi1EEES8_S8_EEENS6_IJNS7_ILi64EEENS7_ILi128EEESB_EEENS_10bfloat16_tEfNS_4arch4Sm90ELb1ELb0ELb0ELb1ELb1ELb1ELb0ELb0ELi2ELi1ELi2ELi1ELb0EEENS1_24CollectiveEpilogueBwdGQAISC_fSF_Li256ELb1ELb1EEENS1_25SingleTileBwdLPTSchedulerILb1ELi128ELb1EEEEEEEEEvNT_6ParamsE:
        /* <DEDUP_REMOVED lines=24> */
.L_x_3506:
[----:B------:R-:W-:Y:S05]  /*0180*/  BSYNC B0 ;  /* 0x0000000000007941 */ /* 0x000fea0003800000 */
.L_x_3505:
        /* <DEDUP_REMOVED lines=37> */
.L_x_3507:
        /* <DEDUP_REMOVED lines=22> */
.L_x_3508:
[----:B------:R-:W-:Y:S01]  /*0540*/  PLOP3.LUT P0, PT, PT, PT, UP0, 0x80, 0x0 ;  /* 0x000000000000781c */ /* 0x000fe20003f0f008 */
[----:B------:R-:W-:Y:S01]  /*0550*/  NOP ;  /* 0x0000000000007918 */ /* 0x000fe20000000000 */
[----:B------:R-:W-:Y:S01]  /*0560*/  ULDC.64 UR46, c[0x0][0x208] ;  /* 0x00008200002e7ab9 */ /* 0x000fe20000000a00 */
[----:B------:R-:W-:Y:S01]  /*0570*/  BSSY B6, `(.L_x_3509) ;  /* 0x0000980000067945 */ /* 0x000fe20003800000 */
[----:B-12-4-:R-:W-:Y:S09]  /*0580*/  BAR.SYNC.DEFER_BLOCKING 0x0 ;  /* 0x0000000000007b1d */ /* 0x016ff20000010000 */
[----:B------:R-:W-:Y:S05]  /*0590*/  @!P0 BRA `(.L_x_3510) ;  /* 0x0000004c00fc8947 */ /* 0x000fea0003800000 */
.L_x_3511:
        /* <DEDUP_REMOVED lines=32> */
.L_x_3512:
[----:B------:R-:W-:Y:S01]  /*07a0*/  ULDC UR8, c[0x0][0x8cc] ;  /* 0x0002330000087ab9 */ /* 0x000fe20000000800 */
[----:B------:R-:W-:Y:S01]  /*07b0*/  UMOV UR7, UR9 ;  /* 0x0000000900077c82 */ /* 0x000fe20008000000 */
[----:B------:R-:W-:-:S11]  /*07c0*/  UISETP.NE.AND UP0, UPT, UR8, 0x1, UPT ;  /* 0x000000010800788c */ /* 0x000fd6000bf05270 */
[----:B------:R-:W-:Y:S02]  /*07d0*/  @UP0 ULDC.64 UR10, c[0x0][0x8d0] ;  /* 0x00023400000a0ab9 */ /* 0x000fe40000000a00 */
[----:B------:R-:W-:-:S04]  /*07e0*/  UIMAD.WIDE.U32 UR4, UR9, UR10, URZ ;  /* 0x0000000a090472a5 */ /* 0x000fc8000f8e003f */
[----:B------:R-:W-:-:S04]  /*07f0*/  @UP0 USHF.R.U32.HI UR7, URZ, UR11, UR5 ;  /* 0x0000000b3f070299 */ /* 0x000fc80008011605 */
[----:B------:R-:W-:-:S12]  /*0800*/  UIMAD UR4, UR7, UR8, URZ ;  /* 0x00000008070472a4 */ /* 0x000fd8000f8e023f */
.L_x_3513:
        /* <DEDUP_REMOVED lines=23> */
.L_x_3514:
        /* <DEDUP_REMOVED lines=14> */
.L_x_3516:
[----:B------:R-:W-:-:S05]  /*0a60*/  ULDC UR4, c[0x0][0x8f4] ;  /* 0x00023d0000047ab9 */ /* 0x000fca0000000800 */
.L_x_3515:
        /* <DEDUP_REMOVED lines=22> */
.L_x_3518:
        /* <DEDUP_REMOVED lines=14> */
.L_x_3519:
        /* <DEDUP_REMOVED lines=11> */
.L_x_3520:
        /* <DEDUP_REMOVED lines=13> */
.L_x_3521:
        /* <DEDUP_REMOVED lines=101> */
.L_x_3524:
        /* <DEDUP_REMOVED lines=15> */
.L_x_3523:
        /* <DEDUP_REMOVED lines=22> */
.L_x_3526:
        /* <DEDUP_REMOVED lines=15> */
.L_x_3525:
        /* <DEDUP_REMOVED lines=8> */
.L_x_3642:
        /* <DEDUP_REMOVED lines=15> */
.L_x_3528:
        /* <DEDUP_REMOVED lines=102> */
.L_x_3540:
[----:B------:R-:W-:-:S13]  /*1f90*/  ISETP.NE.AND P0, PT, R231, 0x3, PT ;  /* 0x00000003e700780c */ /* 0x000fda0003f05270 */
[----:B------:R-:W-:Y:S05]  /*1fa0*/  @!P0 BRA `(.L_x_3530) ;  /* 0x0000000000048947 */ /* 0x000fea0003800000 */
[----:B------:R-:W-:Y:S01]  /*1fb0*/  BPT.TRAP 0x1 ;  /* 0x000000040000795c */ /* 0x000fe20000300000 */
.L_x_3530:
[----:B------:R-:W-:Y:S01]  /*1fc0*/  IMAD R0, R3, 0x8, R228 ;  /* 0x0000000803007824 */ /* 0x000fe200078e02e4 */
[----:B------:R-:W-:-:S04]  /*1fd0*/  SHF.L.U32 R9, R4, 0x1f, RZ ;  /* 0x0000001f04097819 */ /* 0x000fc800000006ff */
[----:B------:R2:W3:Y:S01]  /*1fe0*/  SYNCS.PHASECHK.TRANS64.TRYWAIT P1, [R0+URZ+0x30810], R9 ;  /* 0x03081009000075a7 */ /* 0x0004e2000802017f */
[----:B------:R-:W-:Y:S05]  /*1ff0*/  @!P0 BRA `(.L_x_3531) ;  /* 0x0000000000048947 */ /* 0x000fea0003800000 */
[----:B------:R-:W-:Y:S01]  /*2000*/  BPT.TRAP 0x1 ;  /* 0x000000040000795c */ /* 0x000fe20000300000 */
.L_x_3531:
[----:B---3--:R-:W-:Y:S05]  /*2010*/  @P1 BRA `(.L_x_3532) ;  /* 0x0000000000081947 */ /* 0x008fea0003800000 */
[----:B------:R-:W3:Y:S02]  /*2020*/  SYNCS.PHASECHK.TRANS64.TRYWAIT P1, [R0+URZ+0x30810], R9 ;  /* 0x03081009000075a7 */ /* 0x000ee4000802017f */
[----:B---3--:R-:W-:Y:S05]  /*2030*/  @!P1 BRA `(.L_x_3533) ;  /* 0x0000007c00849947 */ /* 0x008fea0003800000 */
.L_x_3532:
        /* <DEDUP_REMOVED lines=81> */
.L_x_3534:
[----:B------:R1:W1:Y:S01]  /*2550*/  SYNCS.PHASECHK.TRANS64.TRYWAIT P1, [R0+URZ+0x30830], R9 ;  /* 0x03083009000075a7 */ /* 0x000262000802017f */
[----:B------:R-:W-:Y:S05]  /*2560*/  @!P0 BRA `(.L_x_3535) ;  /* 0x0000000000048947 */ /* 0x000fea0003800000 */
[----:B------:R-:W-:Y:S01]  /*2570*/  BPT.TRAP 0x1 ;  /* 0x000000040000795c */ /* 0x000fe20000300000 */
.L_x_3535:
[----:B------:R-:W-:-:S05]  /*2580*/  VIADD R6, R228, 0x20000 ;  /* 0x00020000e4067836 */ /* 0x000fca0000000000 */
[----:B------:R-:W-:-:S04]  /*2590*/  SHF.R.U32.HI R6, RZ, 0x4, R6 ;  /* 0x00000004ff067819 */ /* 0x000fc80000011606 */
[----:B------:R-:W-:-:S04]  /*25a0*/  LOP3.LUT R225, R6, 0x3fff, RZ, 0xc0, !PT ;  /* 0x00003fff06e17812 */ /* 0x000fc800078ec0ff */
[----:B------:R-:W-:Y:S01]  /*25b0*/  LOP3.LUT R6, R225, 0x10000, RZ, 0xfc, !PT ;  /* 0x00010000e1067812 */ /* 0x000fe200078efcff */
[----:B-1----:R-:W-:Y:S06]  /*25c0*/  @P1 BRA `(.L_x_3536) ;  /* 0x0000000000081947 */ /* 0x002fec0003800000 */
[----:B------:R-:W1:Y:S02]  /*25d0*/  SYNCS.PHASECHK.TRANS64.TRYWAIT P1, [R0+URZ+0x30830], R9 ;  /* 0x03083009000075a7 */ /* 0x000e64000802017f */
[----:B-1----:R-:W-:Y:S05]  /*25e0*/  @!P1 BRA `(.L_x_3537) ;  /* 0x00000078002c9947 */ /* 0x002fea0003800000 */
.L_x_3536:
        /* <DEDUP_REMOVED lines=406> */
.L_x_3538:
        /* <DEDUP_REMOVED lines=49> */
.L_x_3539:
        /* <DEDUP_REMOVED lines=78> */
.L_x_3522:
[----:B------:R-:W-:Y:S05]  /*4740*/  @P0 BRA `(.L_x_3517) ;  /* 0x0000005400880947 */ /* 0x000fea0003800000 */
[----:B------:R-:W-:Y:S01]  /*4750*/  ULDC.64 UR4, c[0x0][0x878] ;  /* 0x00021e0000047ab9 */ /* 0x000fe20000000a00 */
[----:B------:R-:W1:Y:S01]  /*4760*/  S2R R4, SR_TID.X ;  /* 0x0000000000047919 */ /* 0x000e620000002100 */
[----:B------:R-:W-:Y:S01]  /*4770*/  UISETP.NE.U32.AND UP0, UPT, UR4, URZ, UPT ;  /* 0x0000003f0400728c */ /* 0x000fe2000bf05070 */
[----:B------:R-:W-:Y:S01]  /*4780*/  ULDC UR10, c[0x0][0x870] ;  /* 0x00021c00000a7ab9 */ /* 0x000fe20000000800 */
[----:B------:R-:W-:Y:S02]  /*4790*/  ULDC UR11, c[0x0][0x80c] ;  /* 0x00020300000b7ab9 */ /* 0x000fe40000000800 */
[----:B------:R-:W-:Y:S01]  /*47a0*/  UISETP.NE.AND.EX UP0, UPT, UR5, URZ, UPT, UP0 ;  /* 0x0000003f0500728c */ /* 0x000fe2000bf05300 */
[----:B------:R-:W2:Y:S01]  /*47b0*/  S2UR UR15, SR_CgaCtaId ;  /* 0x00000000000f79c3 */ /* 0x000ea20000008800 */
[----:B------:R-:W-:Y:S01]  /*47c0*/  UMOV UR14, 0x400 ;  /* 0x00000400000e7882 */ /* 0x000fe20000000000 */
[----:B------:R-:W-:Y:S01]  /*47d0*/  ULDC.64 UR18, c[0x0][0x818] ;  /* 0x0002060000127ab9 */ /* 0x000fe20000000a00 */
[----:B------:R-:W-:Y:S01]  /*47e0*/  ULDC.64 UR20, c[0x0][0x840] ;  /* 0x0002100000147ab9 */ /* 0x000fe20000000a00 */
[----:B------:R-:W-:Y:S01]  /*47f0*/  ULDC.64 UR22, c[0x0][0x848] ;  /* 0x0002120000167ab9 */ /* 0x000fe20000000a00 */
[----:B------:R-:W-:-:S05]  /*4800*/  PLOP3.LUT P0, PT, PT, PT, UP0, 0x80, 0x0 ;  /* 0x000000000000781c */ /* 0x000fca0003f0f008 */
[----:B------:R-:W-:Y:S02]  /*4810*/  @UP0 ULDC.64 UR4, c[0x0][0x878] ;  /* 0x00021e0000040ab9 */ /* 0x000fe40000000a00 */
[----:B------:R-:W-:-:S06]  /*4820*/  @UP0 UIMAD.WIDE UR4, UR37, 0x4, UR4 ;  /* 0x00000004250408a5 */ /* 0x000fcc000f8e0204 */
[----:B------:R-:W-:Y:S01]  /*4830*/  IMAD.U32 R2, RZ, RZ, UR4 ;  /* 0x00000004ff027e24 */ /* 0x000fe2000f8e00ff */
[----:B------:R-:W-:Y:S01]  /*4840*/  ULDC UR4, c[0x0][0x850] ;  /* 0x0002140000047ab9 */ /* 0x000fe20000000800 */
[----:B------:R-:W-:-:S05]  /*4850*/  IMAD.U32 R3, RZ, RZ, UR5 ;  /* 0x00000005ff037e24 */ /* 0x000fca000f8e00ff */
[----:B------:R-:W3:Y:S01]  /*4860*/  @P0 LDG.E R2, desc[UR46][R2.64] ;  /* 0x0000002e02020981 */ /* 0x000ee2000c1e1900 */
[----:B------:R-:W-:Y:S01]  /*4870*/  UISETP.NE.AND UP1, UPT, UR4, 0x1, UPT ;  /* 0x000000010400788c */ /* 0x000fe2000bf25270 */
[C---:B-1----:R-:W-:Y:S01]  /*4880*/  VIADD R5, R4.reuse, 0xffffff80 ;  /* 0xffffff8004057836 */ /* 0x042fe20000000000 */
[----:B------:R-:W-:Y:S01]  /*4890*/  UIMAD UR10, UR39, UR10, URZ ;  /* 0x0000000a270a72a4 */ /* 0x000fe2000f8e023f */
[----:B------:R-:W-:Y:S01]  /*48a0*/  BSSY B0, `(.L_x_3541) ;  /* 0x000005e000007945 */ /* 0x000fe20003800000 */
[----:B------:R-:W-:Y:S01]  /*48b0*/  UMOV UR5, UR36 ;  /* 0x0000002400057c82 */ /* 0x000fe20008000000 */
[----:B------:R-:W-:Y:S01]  /*48c0*/  UIMAD UR9, UR37, UR11, URZ ;  /* 0x0000000b250972a4 */ /* 0x000fe2000f8e023f */
[----:B------:R-:W-:Y:S01]  /*48d0*/  SHF.R.S32.HI R0, RZ, 0x1f, R5 ;  /* 0x0000001fff007819 */ /* 0x000fe20000011405 */
[----:B------:R-:W-:Y:S01]  /*48e0*/  UIMAD UR10, UR10, UR11, URZ ;  /* 0x0000000b0a0a72a4 */ /* 0x000fe2000f8e023f */
[----:B------:R-:W-:Y:S01]  /*48f0*/  BAR.SYNC.DEFER_BLOCKING 0x1, 0x100 ;  /* 0x0044000000007b1d */ /* 0x000fe20000010000 */
[----:B------:R-:W-:Y:S01]  /*4900*/  USHF.L.U32 UR39, UR39, 0xe, URZ ;  /* 0x0000000e27277899 */ /* 0x000fe2000800063f */
[----:B------:R-:W-:-:S04]  /*4910*/  ISETP.NE.AND P1, PT, R4, 0x80, PT ;  /* 0x000000800400780c */ /* 0x000fc80003f25270 */
[----:B------:R-:W-:Y:S01]  /*4920*/  @UP1 ULDC UR6, c[0x0][0x854] ;  /* 0x0002150000061ab9 */ /* 0x000fe20000000800 */
[----:B------:R-:W-:Y:S01]  /*4930*/  @UP1 ULDC UR12, c[0x0][0x858] ;  /* 0x00021600000c1ab9 */ /* 0x000fe20000000800 */
[----:B------:R-:W-:Y:S02]  /*4940*/  UIMAD.WIDE.U32 UR6, UR36, UR6, URZ ;  /* 0x00000006240672a5 */ /* 0x000fe4000f8e003f */
[----:B------:R-:W-:Y:S02]  /*4950*/  USHF.R.S32.HI UR6, URZ, 0x1f, UR9 ;  /* 0x0000001f3f067899 */ /* 0x000fe40008011409 */
[----:B------:R-:W-:Y:S02]  /*4960*/  @UP1 USHF.R.U32.HI UR5, URZ, UR12, UR7 ;  /* 0x0000000c3f051299 */ /* 0x000fe40008011607 */
[----:B------:R-:W-:Y:S02]  /*4970*/  USHF.R.S32.HI UR7, URZ, 0x1f, UR10 ;  /* 0x0000001f3f077899 */ /* 0x000fe4000801140a */
[----:B------:R-:W-:-:S02]  /*4980*/  UIADD3 UR9, UP1, UP2, UR10, UR9, UR5 ;  /* 0x000000090a097290 */ /* 0x000fc4000fa3e005 */
[----:B------:R-:W-:Y:S01]  /*4990*/  USHF.R.S32.HI UR11, URZ, 0x1f, UR5 ;  /* 0x0000001f3f0b7899 */ /* 0x000fe20008011405 */
[----:B------:R-:W-:-:S03]  /*49a0*/  ULDC.64 UR12, c[0x0][0x868] ;  /* 0x00021a00000c7ab9 */ /* 0x000fc60000000a00 */
[----:B------:R-:W-:Y:S02]  /*49b0*/  UIADD3.X UR7, UR7, UR6, UR11, UP1, UP2 ;  /* 0x0000000607077290 */ /* 0x000fe40008fe440b */
[----:B------:R-:W-:Y:S02]  /*49c0*/  USHF.L.U32 UR6, UR9, 0x2, URZ ;  /* 0x0000000209067899 */ /* 0x000fe4000800063f */
[----:B------:R-:W-:Y:S02]  /*49d0*/  USHF.L.U64.HI UR7, UR9, 0x2, UR7 ;  /* 0x0000000209077899 */ /* 0x000fe40008010207 */
[----:B------:R-:W-:Y:S01]  /*49e0*/  UIADD3 UR9, UP1, UR6, UR12, URZ ;  /* 0x0000000c06097290 */ /* 0x000fe2000ff3e03f */
[----:B---3--:R-:W-:Y:S02]  /*49f0*/  @P0 R2UR UR8, R2 ;  /* 0x00000000020802ca */ /* 0x008fe400000e0000 */
[----:B------:R-:W-:Y:S02]  /*4a00*/  LEA.HI R2, R0, R5, RZ, 0x7 ;  /* 0x0000000500027211 */ /* 0x000fe400078f38ff */
[----:B------:R-:W-:-:S02]  /*4a10*/  ISETP.NE.AND P0, PT, R5, RZ, PT ;  /* 0x000000ff0500720c */ /* 0x000fc40003f05270 */
[C---:B------:R-:W-:Y:S01]  /*4a20*/  LOP3.LUT R0, R2.reuse, 0xfffff80, RZ, 0xc0, !PT ;  /* 0x0fffff8002007812 */ /* 0x040fe200078ec0ff */
[----:B------:R-:W-:-:S04]  /*4a30*/  IMAD.SHL.U32 R2, R2, 0x40, RZ ;  /* 0x0000004002027824 */ /* 0x000fc800078e00ff */
[----:B------:R-:W-:Y:S01]  /*4a40*/  IMAD.IADD R0, R5, 0x1, -R0 ;  /* 0x0000000105007824 */ /* 0x000fe200078e0a00 */
[----:B------:R-:W-:Y:S01]  /*4a50*/  LOP3.LUT R3, R2, 0x3fffe000, RZ, 0xc0, !PT ;  /* 0x3fffe00002037812 */ /* 0x000fe200078ec0ff */
[----:B------:R-:W-:Y:S01]  /*4a60*/  @UP0 ULEA UR8, UR37, UR8, 0x7 ;  /* 0x0000000825080291 */ /* 0x000fe2000f8e383f */
[----:B------:R-:W-:-:S03]  /*4a70*/  IMAD.U32 R2, RZ, RZ, UR9 ;  /* 0x00000009ff027e24 */ /* 0x000fc6000f8e00ff */
[----:B------:R-:W-:Y:S01]  /*4a80*/  @UP0 USHF.R.S32.HI UR10, URZ, 0x1f, UR8 ;  /* 0x0000001f3f0a0899 */ /* 0x000fe20008011408 */
[----:B------:R-:W-:-:S03]  /*4a90*/  IMAD R0, R0, 0x4, R3 ;  /* 0x0000000400007824 */ /* 0x000fc600078e0203 */
[----:B------:R-:W-:Y:S02]  /*4aa0*/  @UP0 ULEA.HI UR8, UR10, UR8, URZ, 0x7 ;  /* 0x000000080a080291 */ /* 0x000fe4000f8f383f */
[----:B------:R-:W-:Y:S02]  /*4ab0*/  UIADD3.X UR10, UR7, UR13, URZ, UP1, !UPT ;  /* 0x0000000d070a7290 */ /* 0x000fe40008ffe43f */
[----:B------:R-:W-:-:S04]  /*4ac0*/  @UP0 USHF.L.U32 UR8, UR8, 0x7, URZ ;  /* 0x0000000708080899 */ /* 0x000fc8000800063f */
[----:B------:R-:W-:Y:S01]  /*4ad0*/  @UP0 ULOP3.LUT UR12, UR8, 0xffffc000, URZ, 0xc0, !UPT ;  /* 0xffffc000080c0892 */ /* 0x000fe2000f8ec03f */
[----:B------:R-:W-:Y:S01]  /*4ae0*/  IMAD.U32 R3, RZ, RZ, UR10 ;  /* 0x0000000aff037e24 */ /* 0x000fe2000f8e00ff */
[----:B--2---:R-:W-:Y:S02]  /*4af0*/  ULEA UR8, UR15, UR14, 0x18 ;  /* 0x0000000e0f087291 */ /* 0x004fe4000f8ec03f */
[----:B------:R-:W-:-:S03]  /*4b00*/  @UP0 USHF.R.S32.HI UR13, URZ, 0x1f, UR12 ;  /* 0x0000001f3f0d0899 */ /* 0x000fc6000801140c */
[----:B------:R-:W-:Y:S01]  /*4b10*/  @!UP0 UMOV UR12, URZ ;  /* 0x0000003f000c8c82 */ /* 0x000fe20008000000 */
[----:B------:R-:W-:Y:S01]  /*4b20*/  LEA R0, R0, UR8, 0x2 ;  /* 0x0000000800007c11 */ /* 0x000fe2000f8e10ff */
[----:B------:R-:W-:Y:S02]  /*4b30*/  UIADD3 UR14, UP1, UR39, UR12, URZ ;  /* 0x0000000c270e7290 */ /* 0x000fe4000ff3e03f */
[----:B------:R-:W-:Y:S01]  /*4b40*/  @!UP0 UMOV UR13, URZ ;  /* 0x0000003f000d8c82 */ /* 0x000fe20008000000 */
[----:B------:R-:W-:Y:S01]  /*4b50*/  UIMAD UR12, UR11, UR18, URZ ;  /* 0x000000120b0c72a4 */ /* 0x000fe2000f8e023f */
[----:B------:R1:W-:Y:S01]  /*4b60*/  STS.128 [R0], R24 ;  /* 0x0000001800007388 */ /* 0x0003e20000000c00 */
[----:B------:R-:W-:Y:S02]  /*4b70*/  ULEA.HI.X.SX32 UR15, UR39, UR13, 0x1, UP1 ;  /* 0x0000000d270f7291 */ /* 0x000fe400088f0e3f */
[----:B------:R-:W-:Y:S01]  /*4b80*/  UIMAD UR11, UR11, UR20, URZ ;  /* 0x000000140b0b72a4 */ /* 0x000fe2000f8e023f */
[----:B------:R1:W-:Y:S01]  /*4b90*/  STS.128 [R0+0x800], R28 ;  /* 0x0008001c00007388 */ /* 0x0003e20000000c00 */
[----:B------:R-:W-:-:S02]  /*4ba0*/  UIMAD UR16, UR5, UR19, UR12 ;  /* 0x00000013051072a4 */ /* 0x000fc4000f8e020c */
[----:B------:R-:W-:Y:S01]  /*4bb0*/  UIMAD.WIDE.U32 UR12, UR5, UR18, UR14 ;  /* 0x00000012050c72a5 */ /* 0x000fe2000f8e000e */
[----:B------:R1:W-:Y:S01]  /*4bc0*/  STS.128 [R0+0x1000], R32 ;  /* 0x0010002000007388 */ /* 0x0003e20000000c00 */
[----:B------:R-:W-:Y:S02]  /*4bd0*/  UIMAD UR18, UR5, UR21, UR11 ;  /* 0x00000015051272a4 */ /* 0x000fe4000f8e020b */
[----:B------:R-:W-:Y:S01]  /*4be0*/  USHF.R.S32.HI UR11, URZ, 0x1f, UR37 ;  /* 0x0000001f3f0b7899 */ /* 0x000fe20008011425 */
[----:B------:R1:W-:Y:S01]  /*4bf0*/  STS.128 [R0+0x1800], R36 ;  /* 0x0018002400007388 */ /* 0x0003e20000000c00 */
[----:B------:R-:W-:Y:S02]  /*4c00*/  UIMAD.WIDE.U32 UR14, UR5, UR20, UR14 ;  /* 0x00000014050e72a5 */ /* 0x000fe4000f8e000e */
[----:B------:R-:W-:Y:S01]  /*4c10*/  USEL UR11, UR11, URZ, !UP0 ;  /* 0x0000003f0b0b7287 */ /* 0x000fe2000c000000 */
[----:B------:R1:W-:Y:S01]  /*4c20*/  STS.128 [R0+0x2000], R40 ;  /* 0x0020002800007388 */ /* 0x0003e20000000c00 */
[----:B------:R-:W-:Y:S01]  /*4c30*/  ULDC.64 UR20, c[0x0][0x820] ;  /* 0x0002080000147ab9 */ /* 0x000fe20000000a00 */
[----:B------:R-:W-:-:S02]  /*4c40*/  UIADD3 UR13, UR13, UR16, URZ ;  /* 0x000000100d0d7290 */ /* 0x000fc4000fffe03f */
[----:B------:R1:W-:Y:S01]  /*4c50*/  STS.128 [R0+0x2800], R44 ;  /* 0x0028002c00007388 */ /* 0x0003e20000000c00 */
[----:B------:R-:W-:Y:S02]  /*4c60*/  USEL UR37, UR37, URZ, !UP0 ;  /* 0x0000003f25257287 */ /* 0x000fe4000c000000 */
        /* <DEDUP_REMOVED lines=16> */
[----:B------:R-:W-:Y:S01]  /*4d70*/  UIADD3 UR5, UR15, UR16, URZ ;  /* 0x000000100f057290 */ /* 0x000fe2000fffe03f */
[----:B------:R1:W-:Y:S01]  /*4d80*/  STS.128 [R0+0x5800], R68 ;  /* 0x0058004400007388 */ /* 0x0003e20000000c00 */
[----:B------:R-:W-:-:S02]  /*4d90*/  ULEA UR18, UP0, UR12, UR18, 0x2 ;  /* 0x000000120c127291 */ /* 0x000fc4000f80103f */
[----:B------:R-:W-:Y:S01]  /*4da0*/  ULEA UR20, UP1, UR14, UR20, 0x2 ;  /* 0x000000140e147291 */ /* 0x000fe2000f82103f */
[----:B------:R1:W-:Y:S01]  /*4db0*/  STS.128 [R0+0x6000], R72 ;  /* 0x0060004800007388 */ /* 0x0003e20000000c00 */
[----:B------:R-:W-:Y:S02]  /*4dc0*/  ULEA.HI.X UR19, UR12, UR19, UR11, 0x2, UP0 ;  /* 0x000000130c137291 */ /* 0x000fe400080f140b */
[----:B------:R-:W-:Y:S01]  /*4dd0*/  ULEA.HI.X UR5, UR14, UR21, UR5, 0x2, UP1 ;  /* 0x000000150e057291 */ /* 0x000fe200088f1405 */
[----:B------:R1:W-:Y:S01]  /*4de0*/  STS.128 [R0+0x6800], R76 ;  /* 0x0068004c00007388 */ /* 0x0003e20000000c00 */
[----:B------:R-:W-:-:S03]  /*4df0*/  UIMAD UR17, UR4, UR17, UR36 ;  /* 0x00000011041172a4 */ /* 0x000fc6000f8e0224 */
[----:B------:R1:W-:Y:S04]  /*4e00*/  STS.128 [R0+0x7000], R80 ;  /* 0x0070005000007388 */ /* 0x0003e80000000c00 */
[----:B------:R1:W-:Y:S01]  /*4e10*/  STS.128 [R0+0x7800], R84 ;  /* 0x0078005400007388 */ /* 0x0003e20000000c00 */
[----:B------:R-:W-:Y:S05]  /*4e20*/  @P0 BRA `(.L_x_3542) ;  /* 0x0000000000140947 */ /* 0x000fea0003800000 */
.L_x_3543:
[----:B------:R-:W2:Y:S04]  /*4e30*/  LDG.E.STRONG.GPU R4, desc[UR46][R2.64] ;  /* 0x0000002e02047981 */ /* 0x000ea8000c1ef900 */
[----:B--2---:R-:W-:Y:S01]  /*4e40*/  CCTL.IVALL ;  /* 0x00000000ff00798f */ /* 0x004fe20002000000 */
[----:B------:R-:W-:Y:S05]  /*4e50*/  YIELD ;  /* 0x0000000000007946 */ /* 0x000fea0003800000 */
[----:B------:R-:W-:-:S13]  /*4e60*/  ISETP.NE.AND P0, PT, R4, UR17, PT ;  /* 0x0000001104007c0c */ /* 0x000fda000bf05270 */
[----:B------:R-:W-:Y:S05]  /*4e70*/  @P0 BRA `(.L_x_3543) ;  /* 0xfffffffc00ec0947 */ /* 0x000fea000383ffff */
.L_x_3542:
[----:B------:R-:W-:Y:S05]  /*4e80*/  BSYNC B0 ;  /* 0x0000000000007941 */ /* 0x000fea0003800000 */
.L_x_3541:
[----:B------:R-:W-:-:S03]  /*4e90*/  UMOV UR4, 0xffffffff ;  /* 0xffffffff00047882 */ /* 0x000fc60000000000 */
[----:B------:R-:W-:Y:S05]  /*4ea0*/  BRA.DIV UR4, `(.L_x_3544) ;  /* 0x0000005204107947 */ /* 0x000fea000b800000 */
[----:B------:R-:W-:Y:S01]  /*4eb0*/  NOP ;  /* 0x0000000000007918 */ /* 0x000fe20000000000 */
.L_x_3645:
        /* <DEDUP_REMOVED lines=15> */
.L_x_3547:
[----:B------:R-:W-:Y:S01]  /*4fb0*/  @P0 ELECT P2, URZ, PT ;  /* 0x00000000003f082f */ /* 0x000fe20003840000 */
[----:B------:R2:W-:-:S12]  /*4fc0*/  UBLKRED.G.S.ADD.F32.RN [UR4], [UR8], UR9, desc[UR10] ;  /* 0x00000a04080073bb */ /* 0x0005d800080a1409 */
[----:B------:R-:W-:Y:S02]  /*4fd0*/  @P2 PLOP3.LUT P0, PT, P2, PT, PT, 0x8, 0x0 ;  /* 0x000000000000281c */ /* 0x000fe4000170e170 */
[----:B------:R-:W-:-:S11]  /*4fe0*/  PLOP3.LUT P2, PT, PT, PT, PT, 0x8, 0x0 ;  /* 0x000000000000781c */ /* 0x000fd60003f4e170 */
[----:B--2---:R-:W-:Y:S05]  /*4ff0*/  @P0 BRA.U.ANY `(.L_x_3547) ;  /* 0xfffffffd00ec0947 */ /* 0x004fea000393ffff */
[----:B------:R0:W-:Y:S01]  /*5000*/  UTMACMDFLUSH ;  /* 0x00000000000079b7 */ /* 0x0001e20000000000 */
[----:B------:R-:W-:-:S04]  /*5010*/  DEPBAR.LE SB0, 0x0 ;  /* 0x000080000000791a */ /* 0x000fc80000000000 */
.L_x_3546:
[----:B------:R-:W-:Y:S05]  /*5020*/  BSYNC B0 ;  /* 0x0000000000007941 */ /* 0x000fea0003800000 */
.L_x_3545:
        /* <DEDUP_REMOVED lines=14> */
.L_x_3549:
[----:B------:R-:W-:Y:S05]  /*5110*/  BSYNC B0 ;  /* 0x0000000000007941 */ /* 0x000fea0003800000 */
.L_x_3548:
        /* <DEDUP_REMOVED lines=24> */
.L_x_3552:
[----:B-12---:R-:W2:Y:S04]  /*52a0*/  LDG.E.STRONG.GPU R0, desc[UR46][R2.64] ;  /* 0x0000002e02007981 */ /* 0x006ea8000c1ef900 */
[----:B--2---:R-:W-:Y:S01]  /*52b0*/  CCTL.IVALL ;  /* 0x00000000ff00798f */ /* 0x004fe20002000000 */
[----:B------:R-:W-:Y:S05]  /*52c0*/  YIELD ;  /* 0x0000000000007946 */ /* 0x000fea0003800000 */
[----:B------:R-:W-:-:S13]  /*52d0*/  ISETP.NE.AND P0, PT, R0, UR17, PT ;  /* 0x0000001100007c0c */ /* 0x000fda000bf05270 */
[----:B------:R-:W-:Y:S05]  /*52e0*/  @P0 BRA `(.L_x_3552) ;  /* 0xfffffffc00ec0947 */ /* 0x000fea000383ffff */
.L_x_3551:
[----:B------:R-:W-:Y:S05]  /*52f0*/  BSYNC B0 ;  /* 0x0000000000007941 */ /* 0x000fea0003800000 */
.L_x_3550:
[----:B------:R-:W-:-:S03]  /*5300*/  UMOV UR4, 0xffffffff ;  /* 0xffffffff00047882 */ /* 0x000fc60000000000 */
[----:B------:R-:W-:Y:S05]  /*5310*/  BRA.DIV UR4, `(.L_x_3553) ;  /* 0x0000004e04107947 */ /* 0x000fea000b800000 */
[----:B------:R-:W-:Y:S01]  /*5320*/  NOP ;  /* 0x0000000000007918 */ /* 0x000fe20000000000 */
.L_x_3648:
        /* <DEDUP_REMOVED lines=16> */
.L_x_3556:
[----:B------:R-:W-:Y:S01]  /*5430*/  @P0 ELECT P2, URZ, PT ;  /* 0x00000000003f082f */ /* 0x000fe20003840000 */
[----:B------:R3:W-:-:S12]  /*5440*/  UBLKRED.G.S.ADD.F32.RN [UR4], [UR8], UR6, desc[UR10] ;  /* 0x00000a04080073bb */ /* 0x0007d800080a1406 */
[----:B------:R-:W-:Y:S02]  /*5450*/  @P2 PLOP3.LUT P0, PT, P2, PT, PT, 0x8, 0x0 ;  /* 0x000000000000281c */ /* 0x000fe4000170e170 */
[----:B------:R-:W-:-:S11]  /*5460*/  PLOP3.LUT P2, PT, PT, PT, PT, 0x8, 0x0 ;  /* 0x000000000000781c */ /* 0x000fd60003f4e170 */
[----:B---3--:R-:W-:Y:S05]  /*5470*/  @P0 BRA.U.ANY `(.L_x_3556) ;  /* 0xfffffffd00ec0947 */ /* 0x008fea000393ffff */
[----:B------:R0:W-:Y:S01]  /*5480*/  UTMACMDFLUSH ;  /* 0x00000000000079b7 */ /* 0x0001e20000000000 */
[----:B------:R-:W-:-:S04]  /*5490*/  DEPBAR.LE SB0, 0x0 ;  /* 0x000080000000791a */ /* 0x000fc80000000000 */
.L_x_3555:
[----:B------:R-:W-:Y:S05]  /*54a0*/  BSYNC B0 ;  /* 0x0000000000007941 */ /* 0x000fea0003800000 */
.L_x_3554:
        /* <DEDUP_REMOVED lines=14> */
.L_x_3510:
        /* <DEDUP_REMOVED lines=29> */
.L_x_3558:
[----:B------:R-:W-:Y:S01]  /*5760*/  ULDC UR9, c[0x0][0x8cc] ;  /* 0x0002330000097ab9 */ /* 0x000fe20000000800 */
[----:B------:R-:W-:Y:S01]  /*5770*/  UMOV UR7, UR8 ;  /* 0x0000000800077c82 */ /* 0x000fe20008000000 */
[----:B------:R-:W-:-:S11]  /*5780*/  UISETP.NE.AND UP0, UPT, UR9, 0x1, UPT ;  /* 0x000000010900788c */ /* 0x000fd6000bf05270 */
[----:B------:R-:W-:Y:S02]  /*5790*/  @UP0 ULDC.64 UR10, c[0x0][0x8d0] ;  /* 0x00023400000a0ab9 */ /* 0x000fe40000000a00 */
[----:B------:R-:W-:-:S04]  /*57a0*/  UIMAD.WIDE.U32 UR4, UR8, UR10, URZ ;  /* 0x0000000a080472a5 */ /* 0x000fc8000f8e003f */
[----:B------:R-:W-:-:S04]  /*57b0*/  @UP0 USHF.R.U32.HI UR7, URZ, UR11, UR5 ;  /* 0x0000000b3f070299 */ /* 0x000fc80008011605 */
[----:B------:R-:W-:-:S12]  /*57c0*/  UIMAD UR4, UR7, UR9, URZ ;  /* 0x00000009070472a4 */ /* 0x000fd8000f8e023f */
.L_x_3559:
        /* <DEDUP_REMOVED lines=23> */
.L_x_3560:
        /* <DEDUP_REMOVED lines=13> */
.L_x_3562:
[----:B------:R-:W-:-:S05]  /*5a10*/  ULDC UR4, c[0x0][0x8f4] ;  /* 0x00023d0000047ab9 */ /* 0x000fca0000000800 */
.L_x_3561:
        /* <DEDUP_REMOVED lines=48> */
.L_x_3563:
        /* <DEDUP_REMOVED lines=13> */
.L_x_3564:
        /* <DEDUP_REMOVED lines=12> */
.L_x_3565:
        /* <DEDUP_REMOVED lines=68> */
.L_x_3569:
[----:B------:R-:W2:Y:S04]  /*62f0*/  LDG.E.STRONG.GPU R4, desc[UR46][R2.64] ;  /* 0x0000002e02047981 */ /* 0x000ea8000c1ef900 */
[----:B--2---:R-:W-:Y:S01]  /*6300*/  CCTL.IVALL ;  /* 0x00000000ff00798f */ /* 0x004fe20002000000 */
[----:B------:R-:W-:Y:S05]  /*6310*/  YIELD ;  /* 0x0000000000007946 */ /* 0x000fea0003800000 */
[----:B------:R-:W-:-:S13]  /*6320*/  ISETP.NE.AND P1, PT, R4, R5, PT ;  /* 0x000000050400720c */ /* 0x000fda0003f25270 */
[----:B------:R-:W-:Y:S05]  /*6330*/  @P1 BRA `(.L_x_3569) ;  /* 0xfffffffc00ec1947 */ /* 0x000fea000383ffff */
.L_x_3568:
[----:B------:R-:W-:Y:S05]  /*6340*/  BSYNC B0 ;  /* 0x0000000000007941 */ /* 0x000fea0003800000 */
.L_x_3567:
[----:B------:R-:W-:-:S03]  /*6350*/  UMOV UR6, 0xffffffff ;  /* 0xffffffff00067882 */ /* 0x000fc60000000000 */
[----:B------:R-:W-:Y:S05]  /*6360*/  BRA.DIV UR6, `(.L_x_3570) ;  /* 0x0000003e06187947 */ /* 0x000fea000b800000 */
[----:B------:R-:W-:Y:S01]  /*6370*/  NOP ;  /* 0x0000000000007918 */ /* 0x000fe20000000000 */
.L_x_3651:
        /* <DEDUP_REMOVED lines=22> */
.L_x_3572:
[----:B------:R-:W-:Y:S05]  /*64e0*/  BSYNC B0 ;  /* 0x0000000000007941 */ /* 0x000fea0003800000 */
.L_x_3571:
        /* <DEDUP_REMOVED lines=20> */
.L_x_3574:
[----:B------:R-:W-:Y:S05]  /*6630*/  BSYNC B0 ;  /* 0x0000000000007941 */ /* 0x000fea0003800000 */
.L_x_3573:
[----:B------:R-:W-:Y:S06]  /*6640*/  BAR.ARV 0xa, 0xa0 ;  /* 0x0282800000007b1d */ /* 0x000fec0000002000 */
[----:B------:R-:W-:Y:S04]  /*6650*/  BSSY B0, `(.L_x_3575) ;  /* 0x0000003000007945 */ /* 0x000fe80003800000 */
[----:B------:R-:W-:Y:S05]  /*6660*/  @!P0 BRA `(.L_x_3576) ;  /* 0x0000000000048947 */ /* 0x000fea0003800000 */
[----:B------:R-:W-:-:S04]  /*6670*/  DEPBAR.LE SB0, 0x0 ;  /* 0x000080000000791a */ /* 0x000fc80000000000 */
.L_x_3576:
[----:B------:R-:W-:Y:S05]  /*6680*/  BSYNC B0 ;  /* 0x0000000000007941 */ /* 0x000fea0003800000 */
.L_x_3575:
        /* <DEDUP_REMOVED lines=19> */
.L_x_3578:
[----:B------:R-:W-:Y:S05]  /*67c0*/  BSYNC B0 ;  /* 0x0000000000007941 */ /* 0x000fea0003800000 */
.L_x_3577:
[----:B------:R-:W-:Y:S01]  /*67d0*/  UIADD3 UR7, UR13, 0x1, URZ ;  /* 0x000000010d077890 */ /* 0x000fe2000fffe03f */
[----:B------:R-:W-:Y:S11]  /*67e0*/  BRA `(.L_x_3579) ;  /* 0x0000000000047947 */ /* 0x000ff60003800000 */
.L_x_3566:
[----:B------:R-:W-:-:S05]  /*67f0*/  UMOV UR7, UR13 ;  /* 0x0000000d00077c82 */ /* 0x000fca0008000000 */
.L_x_3579:
        /* <DEDUP_REMOVED lines=16> */
.L_x_3604:
        /* <DEDUP_REMOVED lines=18> */
.L_x_3582:
[----:B------:R-:W2:Y:S04]  /*6a20*/  LDG.E.STRONG.GPU R4, desc[UR46][R2.64] ;  /* 0x0000002e02047981 */ /* 0x000ea8000c1ef900 */
[----:B--2---:R-:W-:Y:S01]  /*6a30*/  CCTL.IVALL ;  /* 0x00000000ff00798f */ /* 0x004fe20002000000 */
[----:B------:R-:W-:Y:S05]  /*6a40*/  YIELD ;  /* 0x0000000000007946 */ /* 0x000fea0003800000 */
[----:B------:R-:W-:-:S13]  /*6a50*/  ISETP.NE.AND P1, PT, R4, R5, PT ;  /* 0x000000050400720c */ /* 0x000fda0003f25270 */
[----:B------:R-:W-:Y:S05]  /*6a60*/  @P1 BRA `(.L_x_3582) ;  /* 0xfffffffc00ec1947 */ /* 0x000fea000383ffff */
.L_x_3581:
[----:B------:R-:W-:Y:S05]  /*6a70*/  BSYNC B0 ;  /* 0x0000000000007941 */ /* 0x000fea0003800000 */
.L_x_3580:
[----:B------:R-:W-:-:S03]  /*6a80*/  UMOV UR24, 0xffffffff ;  /* 0xffffffff00187882 */ /* 0x000fc60000000000 */
[----:B------:R-:W-:Y:S05]  /*6a90*/  BRA.DIV UR24, `(.L_x_3583) ;  /* 0x0000003618687947 */ /* 0x000fea000b800000 */
[----:B------:R-:W-:Y:S01]  /*6aa0*/  NOP ;  /* 0x0000000000007918 */ /* 0x000fe20000000000 */
.L_x_3654:
        /* <DEDUP_REMOVED lines=19> */
.L_x_3585:
[----:B------:R-:W-:Y:S05]  /*6be0*/  BSYNC B0 ;  /* 0x0000000000007941 */ /* 0x000fea0003800000 */
.L_x_3584:
        /* <DEDUP_REMOVED lines=15> */
.L_x_3587:
[----:B------:R-:W-:Y:S05]  /*6ce0*/  BSYNC B0 ;  /* 0x0000000000007941 */ /* 0x000fea0003800000 */
.L_x_3586:
[----:B------:R-:W-:Y:S06]  /*6cf0*/  BAR.ARV 0xa, 0xa0 ;  /* 0x0282800000007b1d */ /* 0x000fec0000002000 */
[----:B------:R-:W-:Y:S04]  /*6d00*/  BSSY B0, `(.L_x_3588) ;  /* 0x0000003000007945 */ /* 0x000fe80003800000 */
[----:B------:R-:W-:Y:S05]  /*6d10*/  @!P0 BRA `(.L_x_3589) ;  /* 0x0000000000048947 */ /* 0x000fea0003800000 */
[----:B------:R-:W-:-:S04]  /*6d20*/  DEPBAR.LE SB0, 0x0 ;  /* 0x000080000000791a */ /* 0x000fc80000000000 */
.L_x_3589:
[----:B------:R-:W-:Y:S05]  /*6d30*/  BSYNC B0 ;  /* 0x0000000000007941 */ /* 0x000fea0003800000 */
.L_x_3588:
        /* <DEDUP_REMOVED lines=19> */
.L_x_3591:
[----:B------:R-:W-:Y:S05]  /*6e70*/  BSYNC B0 ;  /* 0x0000000000007941 */ /* 0x000fea0003800000 */
.L_x_3590:
        /* <DEDUP_REMOVED lines=17> */
.L_x_3594:
[----:B------:R-:W2:Y:S04]  /*6f90*/  LDG.E.STRONG.GPU R4, desc[UR46][R2.64] ;  /* 0x0000002e02047981 */ /* 0x000ea8000c1ef900 */
[----:B--2---:R-:W-:Y:S01]  /*6fa0*/  CCTL.IVALL ;  /* 0x00000000ff00798f */ /* 0x004fe20002000000 */
[----:B------:R-:W-:Y:S05]  /*6fb0*/  YIELD ;  /* 0x0000000000007946 */ /* 0x000fea0003800000 */
[----:B------:R-:W-:-:S13]  /*6fc0*/  ISETP.NE.AND P1, PT, R4, R5, PT ;  /* 0x000000050400720c */ /* 0x000fda0003f25270 */
[----:B------:R-:W-:Y:S05]  /*6fd0*/  @P1 BRA `(.L_x_3594) ;  /* 0xfffffffc00ec1947 */ /* 0x000fea000383ffff */
.L_x_3593:
[----:B------:R-:W-:Y:S05]  /*6fe0*/  BSYNC B0 ;  /* 0x0000000000007941 */ /* 0x000fea0003800000 */
.L_x_3592:
[----:B------:R-:W-:-:S03]  /*6ff0*/  UMOV UR18, 0xffffffff ;  /* 0xffffffff00127882 */ /* 0x000fc60000000000 */
[----:B------:R-:W-:Y:S05]  /*7000*/  BRA.DIV UR18, `(.L_x_3595) ;  /* 0x0000003212287947 */ /* 0x000fea000b800000 */
[----:B------:R-:W-:Y:S01]  /*7010*/  NOP ;  /* 0x0000000000007918 */ /* 0x000fe20000000000 */
.L_x_3657:
        /* <DEDUP_REMOVED lines=15> */
.L_x_3597:
[----:B------:R-:W-:Y:S05]  /*7110*/  BSYNC B0 ;  /* 0x0000000000007941 */ /* 0x000fea0003800000 */
.L_x_3596:
        /* <DEDUP_REMOVED lines=15> */
.L_x_3599:
[----:B------:R-:W-:Y:S05]  /*7210*/  BSYNC B0 ;  /* 0x0000000000007941 */ /* 0x000fea0003800000 */
.L_x_3598:
[----:B------:R-:W-:Y:S06]  /*7220*/  BAR.ARV 0xa, 0xa0 ;  /* 0x0282800000007b1d */ /* 0x000fec0000002000 */
[----:B------:R-:W-:Y:S04]  /*7230*/  BSSY B0, `(.L_x_3600) ;  /* 0x0000003000007945 */ /* 0x000fe80003800000 */
[----:B------:R-:W-:Y:S05]  /*7240*/  @!P0 BRA `(.L_x_3601) ;  /* 0x0000000000048947 */ /* 0x000fea0003800000 */
[----:B------:R-:W-:-:S04]  /*7250*/  DEPBAR.LE SB0, 0x0 ;  /* 0x000080000000791a */ /* 0x000fc80000000000 */
.L_x_3601:
[----:B------:R-:W-:Y:S05]  /*7260*/  BSYNC B0 ;  /* 0x0000000000007941 */ /* 0x000fea0003800000 */
.L_x_3600:
        /* <DEDUP_REMOVED lines=19> */
.L_x_3603:
[----:B------:R-:W-:Y:S05]  /*73a0*/  BSYNC B0 ;  /* 0x0000000000007941 */ /* 0x000fea0003800000 */
.L_x_3602:
[----:B------:R-:W-:Y:S02]  /*73b0*/  UIADD3 UR7, UR7, 0x2, URZ ;  /* 0x0000000207077890 */ /* 0x000fe4000fffe03f */
[----:B------:R-:W-:Y:S02]  /*73c0*/  UIADD3 UR6, UR6, 0x4000, URZ ;  /* 0x0000400006067890 */ /* 0x000fe4000fffe03f */
[----:B------:R-:W-:-:S06]  /*73d0*/  UISETP.GE.AND UP0, UPT, UR7, UR12, UPT ;  /* 0x0000000c0700728c */ /* 0x000fcc000bf06270 */
[----:B------:R-:W-:-:S13]  /*73e0*/  PLOP3.LUT P1, PT, PT, PT, UP0, 0x80, 0x0 ;  /* 0x000000000000781c */ /* 0x000fda0003f2f008 */
[----:B------:R-:W-:Y:S05]  /*73f0*/  @!P1 BRA `(.L_x_3604) ;  /* 0xfffffff400409947 */ /* 0x000fea000383ffff */
[----:B------:R-:W-:Y:S05]  /*7400*/  BRA `(.L_x_3517) ;  /* 0x0000002800587947 */ /* 0x000fea0003800000 */
.L_x_3557:
        /* <DEDUP_REMOVED lines=21> */
.L_x_3605:
[----:B------:R-:W1:Y:S01]  /*7560*/  LDC R3, c[0x0][0x8cc] ;  /* 0x00023300ff037b82 */ /* 0x000e620000000800 */
[----:B------:R-:W-:Y:S01]  /*7570*/  IMAD.MOV.U32 R0, RZ, RZ, R5 ;  /* 0x000000ffff007224 */ /* 0x000fe200078e0005 */
[----:B-1----:R-:W-:-:S13]  /*7580*/  ISETP.NE.AND P0, PT, R3, 0x1, PT ;  /* 0x000000010300780c */ /* 0x002fda0003f05270 */
[----:B------:R-:W1:Y:S02]  /*7590*/  @P0 LDC.64 R6, c[0x0][0x8d0] ;  /* 0x00023400ff060b82 */ /* 0x000e640000000a00 */
[----:B-1----:R-:W-:-:S05]  /*75a0*/  @P0 IMAD.HI.U32 R4, R5, R6, RZ ;  /* 0x0000000605040227 */ /* 0x002fca00078e00ff */
[----:B------:R-:W-:-:S05]  /*75b0*/  @P0 SHF.R.U32.HI R0, RZ, R7, R4 ;  /* 0x00000007ff000219 */ /* 0x000fca0000011604 */
[----:B------:R-:W-:-:S07]  /*75c0*/  IMAD R3, R0, R3, RZ ;  /* 0x0000000300037224 */ /* 0x000fce00078e02ff */
.L_x_3606:
        /* <DEDUP_REMOVED lines=23> */
.L_x_3607:
        /* <DEDUP_REMOVED lines=10> */
.L_x_3609:
[----:B------:R-:W2:Y:S02]  /*77e0*/  LDC R4, c[0x0][0x8f4] ;  /* 0x00023d00ff047b82 */ /* 0x000ea40000000800 */
.L_x_3608:
[----:B--2--5:R-:W-:Y:S01]  /*77f0*/  VIADD R4, R4, 0x7f ;  /* 0x0000007f04047836 */ /* 0x024fe20000000000 */
[----:B------:R-:W-:Y:S01]  /*7800*/  LOP3.LUT R12, R0, 0x1ffffff, RZ, 0x3c, !PT ;  /* 0x01ffffff000c7812 */ /* 0x000fe200078e3cff */
[----:B------:R-:W-:Y:S02]  /*7810*/  IMAD.MOV.U32 R10, RZ, RZ, 0x1 ;  /* 0x00000001ff0a7424 */ /* 0x000fe400078e00ff */
[----:B-1----:R-:W-:Y:S01]  /*7820*/  IMAD.MOV.U32 R2, RZ, RZ, RZ ;  /* 0x000000ffff027224 */ /* 0x002fe200078e00ff */
        /* <DEDUP_REMOVED lines=38> */
.L_x_3611:
        /* <DEDUP_REMOVED lines=20> */
.L_x_3612:
[----:B------:R-:W-:Y:S05]  /*7bd0*/  @!P0 BRA `(.L_x_3613) ;  /* 0x00000000000c8947 */ /* 0x000fea0003800000 */
[----:B------:R-:W2:Y:S04]  /*7be0*/  LDG.E R5, desc[UR46][R2.64] ;  /* 0x0000002e02057981 */ /* 0x000ea8000c1e1900 */
[----:B------:R-:W2:Y:S02]  /*7bf0*/  LDG.E R0, desc[UR46][R2.64+0x4] ;  /* 0x0000042e02007981 */ /* 0x000ea4000c1e1900 */
[----:B--2---:R-:W-:-:S07]  /*7c00*/  IMAD.IADD R0, R0, 0x1, -R5 ;  /* 0x0000000100007824 */ /* 0x004fce00078e0a05 */
.L_x_3613:
        /* <DEDUP_REMOVED lines=66> */
.L_x_3658:
        /* <DEDUP_REMOVED lines=15> */
.L_x_3616:
        /* <DEDUP_REMOVED lines=92> */
.L_x_3627:
[----:B-123--:R-:W-:-:S04]  /*86e0*/  SHF.L.U32 R18, R10, 0x1f, RZ ;  /* 0x0000001f0a127819 */ /* 0x00efc800000006ff */
[----:B------:R-:W2:Y:S02]  /*86f0*/  SYNCS.PHASECHK.TRANS64.TRYWAIT P1, [R15+URZ+0x30840], R18 ;  /* 0x030840120f0075a7 */ /* 0x000ea4000802017f */
[----:B--2---:R-:W-:Y:S05]  /*8700*/  @!P1 BRA `(.L_x_3619) ;  /* 0x0000001800989947 */ /* 0x004fea0003800000 */
.L_x_3659:
        /* <DEDUP_REMOVED lines=8> */
.L_x_3620:
        /* <DEDUP_REMOVED lines=37> */
.L_x_3660:
        /* <DEDUP_REMOVED lines=8> */
.L_x_3622:
        /* <DEDUP_REMOVED lines=37> */
.L_x_3661:
        /* <DEDUP_REMOVED lines=8> */
.L_x_3624:
        /* <DEDUP_REMOVED lines=31> */
.L_x_3663:
        /* <DEDUP_REMOVED lines=8> */
.L_x_3626:
        /* <DEDUP_REMOVED lines=37> */
.L_x_3618:
[----:B------:R-:W4:Y:S02]  /*91f0*/  LDL.LU R4, [R1+0x4] ;  /* 0x0000040001047983 */ /* 0x000f240000300800 */
[----:B----4-:R-:W-:Y:S02]  /*9200*/  ISETP.NE.AND P1, PT, R4, RZ, PT ;  /* 0x000000ff0400720c */ /* 0x010fe40003f25270 */
[----:B------:R4:W5:Y:S11]  /*9210*/  LDL R4, [R1] ;  /* 0x0000000001047983 */ /* 0x0009760000100800 */
[----:B----4-:R-:W-:Y:S05]  /*9220*/  @!P1 BRA `(.L_x_3617) ;  /* 0x00000004005c9947 */ /* 0x010fea0003800000 */
[----:B------:R-:W-:-:S04]  /*9230*/  SHF.L.U32 R12, R10, 0x1f, RZ ;  /* 0x0000001f0a0c7819 */ /* 0x000fc800000006ff */
[----:B------:R-:W4:Y:S02]  /*9240*/  SYNCS.PHASECHK.TRANS64.TRYWAIT P1, [R15+URZ+0x30840], R12 ;  /* 0x0308400c0f0075a7 */ /* 0x000f24000802017f */
[----:B----4-:R-:W-:Y:S05]  /*9250*/  @!P1 BRA `(.L_x_3628) ;  /* 0x0000001000189947 */ /* 0x010fea0003800000 */
.L_x_3664:
        /* <DEDUP_REMOVED lines=8> */
.L_x_3629:
        /* <DEDUP_REMOVED lines=34> */
.L_x_3665:
        /* <DEDUP_REMOVED lines=8> */
.L_x_3631:
        /* <DEDUP_REMOVED lines=34> */
.L_x_3617:
[----:B------:R-:W1:Y:S01]  /*97a0*/  S2R R0, SR_TID.X ;  /* 0x0000000000007919 */ /* 0x000e620000002100 */
[----:B------:R-:W-:Y:S01]  /*97b0*/  IMAD R3, R16, 0x8, R15 ;  /* 0x0000000810037824 */ /* 0x000fe200078e020f */
[----:B-1----:R-:W-:Y:S02]  /*97c0*/  LOP3.LUT R2, R0, 0x7f, RZ, 0xc0, !PT ;  /* 0x0000007f00027812 */ /* 0x002fe400078ec0ff */
[----:B------:R-:W-:Y:S02]  /*97d0*/  SHF.L.U32 R0, R10, 0x1f, RZ ;  /* 0x0000001f0a007819 */ /* 0x000fe400000006ff */
[----:B------:R-:W-:Y:S02]  /*97e0*/  ISETP.NE.AND P1, PT, R2, RZ, PT ;  /* 0x000000ff0200720c */ /* 0x000fe40003f25270 */
[----:B------:R-:W1:Y:S02]  /*97f0*/  SYNCS.PHASECHK.TRANS64.TRYWAIT P0, [R3+URZ+0x30840], R0 ;  /* 0x03084000030075a7 */ /* 0x000e64000800017f */
[----:B-1----:R-:W-:Y:S09]  /*9800*/  @!P0 BRA `(.L_x_3632) ;  /* 0x0000000800d48947 */ /* 0x002ff20003800000 */
.L_x_3666:
[----:B------:R-:W-:Y:S05]  /*9810*/  @P1 BRA `(.L_x_3633) ;  /* 0x0000000000181947 */ /* 0x000fea0003800000 */
[----:B------:R-:W1:Y:S01]  /*9820*/  S2R R2, SR_TID.X ;  /* 0x0000000000027919 */ /* 0x000e620000002100 */
[----:B------:R-:W-:-:S04]  /*9830*/  IMAD.MOV.U32 R0, RZ, RZ, 0x4100 ;  /* 0x00004100ff007424 */ /* 0x000fc800078e00ff */
[----:B------:R1:W-:Y:S02]  /*9840*/  SYNCS.ARRIVE.TRANS64 RZ, [R3+URZ+0x30830], R0 ;  /* 0x0308300003ff79a7 */ /* 0x0003e4000800003f */
[----:B-1----:R-:W-:-:S13]  /*9850*/  LOP3.LUT P0, RZ, R2, 0x1f, RZ, 0xc0, !PT ;  /* 0x0000001f02ff7812 */ /* 0x002fda000780c0ff */
[----:B------:R-:W-:Y:S05]  /*9860*/  @!P0 BRA `(.L_x_3633) ;  /* 0x0000000000048947 */ /* 0x000fea0003800000 */
[----:B------:R-:W-:Y:S01]  /*9870*/  BPT.TRAP 0x1 ;  /* 0x000000040000795c */ /* 0x000fe20000300000 */
.L_x_3633:
        /* <DEDUP_REMOVED lines=41> */
.L_x_3614:
[----:B------:R-:W-:Y:S05]  /*9b10*/  BSYNC B0 ;  /* 0x0000000000007941 */ /* 0x000fea0003800000 */
.L_x_3610:
[----:B------:R-:W-:-:S03]  /*9b20*/  UMOV UR7, 0xffffffff ;  /* 0xffffffff00077882 */ /* 0x000fc60000000000 */
[----:B------:R-:W-:Y:S05]  /*9b30*/  BRA.DIV UR7, `(.L_x_3634) ;  /* 0x0000000a071c7947 */ /* 0x000fea000b800000 */
[----:B------:R-:W-:-:S13]  /*9b40*/  ELECT P6, URZ, PT ;  /* 0x00000000003f782f */ /* 0x000fda00038c0000 */
.L_x_3669:
[----:B------:R-:W-:Y:S05]  /*9b50*/  @!P6 BRA `(.L_x_3517) ;  /* 0x000000000084e947 */ /* 0x000fea0003800000 */
[----:B------:R-:W-:-:S06]  /*9b60*/  ULOP3.LUT UR7, UR38, 0x2, URZ, 0xfc, !UPT ;  /* 0x0000000226077892 */ /* 0x000fcc000f8efc3f */
[----:B------:R-:W-:-:S05]  /*9b70*/  IMAD.U32 R0, RZ, RZ, UR7 ;  /* 0x00000007ff007e24 */ /* 0x000fca000f8e00ff */
[----:B------:R-:W-:-:S13]  /*9b80*/  ISETP.NE.AND P2, PT, R0, 0x3, PT ;  /* 0x000000030000780c */ /* 0x000fda0003f45270 */
[----:B------:R-:W-:Y:S05]  /*9b90*/  @!P2 BRA `(.L_x_3635) ;  /* 0x000000000004a947 */ /* 0x000fea0003800000 */
[----:B------:R-:W-:Y:S01]  /*9ba0*/  BPT.TRAP 0x1 ;  /* 0x000000040000795c */ /* 0x000fe20000300000 */
.L_x_3635:
        /* <DEDUP_REMOVED lines=15> */
.L_x_3670:
[----:B------:R-:W2:Y:S02]  /*9ca0*/  SYNCS.PHASECHK.TRANS64.TRYWAIT P0, [R3+URZ], R0 ;  /* 0x00000000030075a7 */ /* 0x000ea4000800017f */
[----:B--2---:R-:W-:Y:S05]  /*9cb0*/  @!P0 BRA `(.L_x_3637) ;  /* 0x0000000400f08947 */ /* 0x004fea0003800000 */
.L_x_3671:
[----:B------:R-:W-:Y:S05]  /*9cc0*/  @!P2 BRA `(.L_x_3638) ;  /* 0x000000000004a947 */ /* 0x000fea0003800000 */
[----:B------:R-:W-:Y:S01]  /*9cd0*/  BPT.TRAP 0x1 ;  /* 0x000000040000795c */ /* 0x000fe20000300000 */
.L_x_3638:
[----:B--2---:R-:W-:-:S04]  /*9ce0*/  VIADD R3, R8, 0x30840 ;  /* 0x0003084008037836 */ /* 0x004fc80000000000 */
[----:B------:R-:W-:-:S04]  /*9cf0*/  IMAD R5, R2, 0x8, R3 ;  /* 0x0000000802057824 */ /* 0x000fc800078e0203 */
[----:B------:R-:W2:Y:S02]  /*9d00*/  SYNCS.PHASECHK.TRANS64.TRYWAIT P0, [R5+URZ], R4 ;  /* 0x00000004050075a7 */ /* 0x000ea4000800017f */
[----:B--2---:R-:W-:Y:S05]  /*9d10*/  @!P0 BRA `(.L_x_3639) ;  /* 0x0000000400ec8947 */ /* 0x004fea0003800000 */
.L_x_3672:
[----:B------:R-:W-:-:S07]  /*9d20*/  IMAD R3, R6, 0x8, R3 ;  /* 0x0000000806037824 */ /* 0x000fce00078e0203 */
.L_x_3640:
[----:B---3--:R3:W4:Y:S02]  /*9d30*/  SYNCS.PHASECHK.TRANS64.TRYWAIT P0, [R3+URZ], R0 ;  /* 0x00000000030075a7 */ /* 0x008724000800017f */
[----:B----4-:R-:W-:Y:S05]  /*9d40*/  @!P0 NANOSLEEP.SYNCS 0x989680 ;  /* 0x009896800000895d */ /* 0x010fea0003900000 */
[----:B------:R-:W4:Y:S02]  /*9d50*/  @!P0 SYNCS.PHASECHK.TRANS64 P0, [R3+URZ], R0 ;  /* 0x00000000030085a7 */ /* 0x000f24000800007f */
[----:B----4-:R-:W-:Y:S05]  /*9d60*/  @!P0 BRA `(.L_x_3640) ;  /* 0xfffffffc00f08947 */ /* 0x010fea000383ffff */
.L_x_3517:
[----:B------:R-:W-:Y:S05]  /*9d70*/  BSYNC B6 ;  /* 0x0000000000067941 */ /* 0x000fea0003800000 */
.L_x_3509:
[----:B------:R-:W-:Y:S05]  /*9d80*/  EXIT ;  /* 0x000000000000794d */ /* 0x000fea0003800000 */
.L_x_3527:
[----:B------:R-:W-:Y:S02]  /*9d90*/  IMAD.MOV.U32 R12, RZ, RZ, RZ ;  /* 0x000000ffff0c7224 */ /* 0x000fe400078e00ff */
[----:B------:R-:W-:Y:S02]  /*9da0*/  IMAD.MOV.U32 R11, RZ, RZ, 0x1f ;  /* 0x0000001fff0b7424 */ /* 0x000fe400078e00ff */
[----:B------:R-:W-:-:S07]  /*9db0*/  IMAD.MOV.U32 R15, RZ, RZ, -0x1 ;  /* 0xffffffffff0f7424 */ /* 0x000fce00078e00ff */
[----:B------:R-:W-:Y:S05]  /*9dc0*/  WARPSYNC.COLLECTIVE R15, `(.L_x_3641) ;  /* 0x000000000f087348 */ /* 0x000fea0003c00000 */
[----:B------:R1:W2:Y:S02]  /*9dd0*/  SHFL.IDX P6, R14, R13, R12, R11 ;  /* 0x0000000c0d0e7389 */ /* 0x0002a400000c000b */
[----:B-12---:R-:W-:Y:S01]  /*9de0*/  ENDCOLLECTIVE ;  /* 0x000000000000791b */ /* 0x006fe20003800000 */
.L_x_3641:
[----:B------:R-:W-:Y:S05]  /*9df0*/  BRA `(.L_x_3642) ;  /* 0xffffff7800907947 */ /* 0x000fea000383ffff */
.L_x_3529:
[----:B---3--:R3:W4:Y:S02]  /*9e00*/  SYNCS.PHASECHK.TRANS64.TRYWAIT P0, [R228+URZ+0x30800], R9 ;  /* 0x03080009e40075a7 */ /* 0x008724000800017f */
[----:B----4-:R-:W-:Y:S05]  /*9e10*/  @!P0 NANOSLEEP.SYNCS 0x989680 ;  /* 0x009896800000895d */ /* 0x010fea0003900000 */
[----:B------:R-:W4:Y:S02]  /*9e20*/  @!P0 SYNCS.PHASECHK.TRANS64 P0, [R228+URZ+0x30800], R9 ;  /* 0x03080009e40085a7 */ /* 0x000f24000800007f */
[----:B----4-:R-:W-:Y:S05]  /*9e30*/  @!P0 BRA `(.L_x_3529) ;  /* 0xfffffffc00f08947 */ /* 0x010fea000383ffff */
[----:B------:R-:W-:Y:S05]  /*9e40*/  BRA `(.L_x_3528) ;  /* 0xffffff7800b87947 */ /* 0x000fea000383ffff */
.L_x_3533:
[----:B---3--:R3:W4:Y:S02]  /*9e50*/  SYNCS.PHASECHK.TRANS64.TRYWAIT P1, [R0+URZ+0x30810], R9 ;  /* 0x03081009000075a7 */ /* 0x008724000802017f */
[----:B----4-:R-:W-:Y:S05]  /*9e60*/  @!P1 NANOSLEEP.SYNCS 0x989680 ;  /* 0x009896800000995d */ /* 0x010fea0003900000 */
[----:B------:R-:W4:Y:S02]  /*9e70*/  @!P1 SYNCS.PHASECHK.TRANS64 P1, [R0+URZ+0x30810], R9 ;  /* 0x03081009000095a7 */ /* 0x000f24000802007f */
[----:B----4-:R-:W-:Y:S05]  /*9e80*/  @!P1 BRA `(.L_x_3533) ;  /* 0xfffffffc00f09947 */ /* 0x010fea000383ffff */
[----:B------:R-:W-:Y:S05]  /*9e90*/  BRA `(.L_x_3532) ;  /* 0xffffff8000687947 */ /* 0x000fea000383ffff */
.L_x_3537:
[----:B------:R1:W1:Y:S02]  /*9ea0*/  SYNCS.PHASECHK.TRANS64.TRYWAIT P1, [R0+URZ+0x30830], R9 ;  /* 0x03083009000075a7 */ /* 0x000264000802017f */
[----:B-1----:R-:W-:Y:S05]  /*9eb0*/  @!P1 NANOSLEEP.SYNCS 0x989680 ;  /* 0x009896800000995d */ /* 0x002fea0003900000 */
[----:B------:R-:W1:Y:S02]  /*9ec0*/  @!P1 SYNCS.PHASECHK.TRANS64 P1, [R0+URZ+0x30830], R9 ;  /* 0x03083009000095a7 */ /* 0x000e64000802007f */
[----:B-1----:R-:W-:Y:S05]  /*9ed0*/  @!P1 BRA `(.L_x_3537) ;  /* 0xfffffffc00f09947 */ /* 0x002fea000383ffff */
[----:B------:R-:W-:Y:S05]  /*9ee0*/  BRA `(.L_x_3536) ;  /* 0xffffff8400c07947 */ /* 0x000fea000383ffff */
.L_x_3544:
[----:B------:R-:W-:Y:S01]  /*9ef0*/  BSSY B0, `(.L_x_3643) ;  /* 0x0000005000007945 */ /* 0x000fe20003800000 */
[----:B------:R-:W-:-:S07]  /*9f00*/  IMAD.MOV.U32 R15, RZ, RZ, -0x1 ;  /* 0xffffffffff0f7424 */ /* 0x000fce00078e00ff */
[----:B-1----:R-:W-:Y:S05]  /*9f10*/  WARPSYNC.COLLECTIVE R15, `(.L_x_3644) ;  /* 0x000000000f087348 */ /* 0x002fea0003c00000 */
[----:B------:R-:W-:Y:S01]  /*9f20*/  NOP ;  /* 0x0000000000007918 */ /* 0x000fe20000000000 */
[----:B-1----:R-:W-:Y:S01]  /*9f30*/  ENDCOLLECTIVE ;  /* 0x000000000000791b */ /* 0x002fe20003800000 */
.L_x_3644:
[----:B------:R-:W-:Y:S05]  /*9f40*/  BSYNC B0 ;  /* 0x0000000000007941 */ /* 0x000fea0003800000 */
.L_x_3643:
[----:B------:R-:W-:Y:S05]  /*9f50*/  BRA `(.L_x_3645) ;  /* 0xffffffac00d87947 */ /* 0x000fea000383ffff */
.L_x_3553:
[----:B------:R-:W-:Y:S01]  /*9f60*/  BSSY B0, `(.L_x_3646) ;  /* 0x0000005000007945 */ /* 0x000fe20003800000 */
[----:B------:R-:W-:-:S07]  /*9f70*/  IMAD.MOV.U32 R15, RZ, RZ, -0x1 ;  /* 0xffffffffff0f7424 */ /* 0x000fce00078e00ff */
[----:B-12---:R-:W-:Y:S05]  /*9f80*/  WARPSYNC.COLLECTIVE R15, `(.L_x_3647) ;  /* 0x000000000f087348 */ /* 0x006fea0003c00000 */
[----:B------:R-:W-:Y:S01]  /*9f90*/  NOP ;  /* 0x0000000000007918 */ /* 0x000fe20000000000 */
[----:B-12---:R-:W-:Y:S01]  /*9fa0*/  ENDCOLLECTIVE ;  /* 0x000000000000791b */ /* 0x006fe20003800000 */
.L_x_3647:
[----:B------:R-:W-:Y:S05]  /*9fb0*/  BSYNC B0 ;  /* 0x0000000000007941 */ /* 0x000fea0003800000 */
.L_x_3646:
[----:B------:R-:W-:Y:S05]  /*9fc0*/  BRA `(.L_x_3648) ;  /* 0xffffffb000d87947 */ /* 0x000fea000383ffff */
.L_x_3570:
[----:B------:R-:W-:Y:S01]  /*9fd0*/  BSSY B0, `(.L_x_3649) ;  /* 0x0000005000007945 */ /* 0x000fe20003800000 */
[----:B------:R-:W-:-:S07]  /*9fe0*/  IMAD.MOV.U32 R15, RZ, RZ, -0x1 ;  /* 0xffffffffff0f7424 */ /* 0x000fce00078e00ff */
[----:B------:R-:W-:Y:S05]  /*9ff0*/  WARPSYNC.COLLECTIVE R15, `(.L_x_3650) ;  /* 0x000000000f087348 */ /* 0x000fea0003c00000 */
[----:B------:R-:W-:Y:S01]  /*a000*/  NOP ;  /* 0x0000000000007918 */ /* 0x000fe20000000000 */
[----:B------:R-:W-:Y:S01]  /*a010*/  ENDCOLLECTIVE ;  /* 0x000000000000791b */ /* 0x000fe20003800000 */
.L_x_3650:
[----:B------:R-:W-:Y:S05]  /*a020*/  BSYNC B0 ;  /* 0x0000000000007941 */ /* 0x000fea0003800000 */
.L_x_3649:
[----:B------:R-:W-:Y:S05]  /*a030*/  BRA `(.L_x_3651) ;  /* 0xffffffc000d07947 */ /* 0x000fea000383ffff */
.L_x_3583:
[----:B------:R-:W-:Y:S01]  /*a040*/  BSSY B0, `(.L_x_3652) ;  /* 0x0000005000007945 */ /* 0x000fe20003800000 */
[----:B------:R-:W-:-:S07]  /*a050*/  IMAD.MOV.U32 R15, RZ, RZ, -0x1 ;  /* 0xffffffffff0f7424 */ /* 0x000fce00078e00ff */
[----:B------:R-:W-:Y:S05]  /*a060*/  WARPSYNC.COLLECTIVE R15, `(.L_x_3653) ;  /* 0x000000000f087348 */ /* 0x000fea0003c00000 */
[----:B------:R-:W-:Y:S01]  /*a070*/  NOP ;  /* 0x0000000000007918 */ /* 0x000fe20000000000 */
[----:B------:R-:W-:Y:S01]  /*a080*/  ENDCOLLECTIVE ;  /* 0x000000000000791b */ /* 0x000fe20003800000 */
.L_x_3653:
[----:B------:R-:W-:Y:S05]  /*a090*/  BSYNC B0 ;  /* 0x0000000000007941 */ /* 0x000fea0003800000 */
.L_x_3652:
[----:B------:R-:W-:Y:S05]  /*a0a0*/  BRA `(.L_x_3654) ;  /* 0xffffffc800807947 */ /* 0x000fea000383ffff */
.L_x_3595:
[----:B------:R-:W-:Y:S01]  /*a0b0*/  BSSY B0, `(.L_x_3655) ;  /* 0x0000005000007945 */ /* 0x000fe20003800000 */
[----:B------:R-:W-:-:S07]  /*a0c0*/  IMAD.MOV.U32 R15, RZ, RZ, -0x1 ;  /* 0xffffffffff0f7424 */ /* 0x000fce00078e00ff */
[----:B------:R-:W-:Y:S05]  /*a0d0*/  WARPSYNC.COLLECTIVE R15, `(.L_x_3656) ;  /* 0x000000000f087348 */ /* 0x000fea0003c00000 */
[----:B------:R-:W-:Y:S01]  /*a0e0*/  NOP ;  /* 0x0000000000007918 */ /* 0x000fe20000000000 */
[----:B------:R-:W-:Y:S01]  /*a0f0*/  ENDCOLLECTIVE ;  /* 0x000000000000791b */ /* 0x000fe20003800000 */
.L_x_3656:
[----:B------:R-:W-:Y:S05]  /*a100*/  BSYNC B0 ;  /* 0x0000000000007941 */ /* 0x000fea0003800000 */
.L_x_3655:
[----:B------:R-:W-:Y:S05]  /*a110*/  BRA `(.L_x_3657) ;  /* 0xffffffcc00c07947 */ /* 0x000fea000383ffff */
.L_x_3615:
[----:B-1----:R1:W2:Y:S02]  /*a120*/  SYNCS.PHASECHK.TRANS64.TRYWAIT P0, [R15+URZ+0x30820], R2 ;  /* 0x030820020f0075a7 */ /* 0x0022a4000800017f */
[----:B--2---:R-:W-:Y:S05]  /*a130*/  @!P0 NANOSLEEP.SYNCS 0x989680 ;  /* 0x009896800000895d */ /* 0x004fea0003900000 */
[----:B------:R-:W2:Y:S02]  /*a140*/  @!P0 SYNCS.PHASECHK.TRANS64 P0, [R15+URZ+0x30820], R2 ;  /* 0x030820020f0085a7 */ /* 0x000ea4000800007f */
[----:B--2---:R-:W-:Y:S05]  /*a150*/  @!P0 BRA `(.L_x_3615) ;  /* 0xfffffffc00f08947 */ /* 0x004fea000383ffff */
[----:B------:R-:W-:Y:S05]  /*a160*/  BRA `(.L_x_3658) ;  /* 0xffffffdc00b07947 */ /* 0x000fea000383ffff */
.L_x_3619:
[----:B--2---:R2:W3:Y:S02]  /*a170*/  SYNCS.PHASECHK.TRANS64.TRYWAIT P1, [R15+URZ+0x30840], R18 ;  /* 0x030840120f0075a7 */ /* 0x0044e4000802017f */
[----:B---3--:R-:W-:Y:S05]  /*a180*/  @!P1 NANOSLEEP.SYNCS 0x989680 ;  /* 0x009896800000995d */ /* 0x008fea0003900000 */
[----:B------:R-:W3:Y:S02]  /*a190*/  @!P1 SYNCS.PHASECHK.TRANS64 P1, [R15+URZ+0x30840], R18 ;  /* 0x030840120f0095a7 */ /* 0x000ee4000802007f */
[----:B---3--:R-:W-:Y:S05]  /*a1a0*/  @!P1 BRA `(.L_x_3619) ;  /* 0xfffffffc00f09947 */ /* 0x008fea000383ffff */
[----:B------:R-:W-:Y:S05]  /*a1b0*/  BRA `(.L_x_3659) ;  /* 0xffffffe400547947 */ /* 0x000fea000383ffff */
.L_x_3621:
[----:B-1----:R1:W3:Y:S02]  /*a1c0*/  SYNCS.PHASECHK.TRANS64.TRYWAIT P1, [R15+URZ+0x30828], R18 ;  /* 0x030828120f0075a7 */ /* 0x0022e4000802017f */
[----:B---3--:R-:W-:Y:S05]  /*a1d0*/  @!P1 NANOSLEEP.SYNCS 0x989680 ;  /* 0x009896800000995d */ /* 0x008fea0003900000 */
[----:B------:R-:W3:Y:S02]  /*a1e0*/  @!P1 SYNCS.PHASECHK.TRANS64 P1, [R15+URZ+0x30828], R18 ;  /* 0x030828120f0095a7 */ /* 0x000ee4000802007f */
[----:B---3--:R-:W-:Y:S05]  /*a1f0*/  @!P1 BRA `(.L_x_3621) ;  /* 0xfffffffc00f09947 */ /* 0x008fea000383ffff */
[----:B------:R-:W-:Y:S05]  /*a200*/  BRA `(.L_x_3660) ;  /* 0xffffffe400f47947 */ /* 0x000fea000383ffff */
.L_x_3623:
[----:B---3--:R3:W4:Y:S02]  /*a210*/  SYNCS.PHASECHK.TRANS64.TRYWAIT P1, [R15+URZ+0x30848], R18 ;  /* 0x030848120f0075a7 */ /* 0x008724000802017f */
[----:B----4-:R-:W-:Y:S05]  /*a220*/  @!P1 NANOSLEEP.SYNCS 0x989680 ;  /* 0x009896800000995d */ /* 0x010fea0003900000 */
[----:B------:R-:W4:Y:S02]  /*a230*/  @!P1 SYNCS.PHASECHK.TRANS64 P1, [R15+URZ+0x30848], R18 ;  /* 0x030848120f0095a7 */ /* 0x000f24000802007f */
[----:B----4-:R-:W-:Y:S05]  /*a240*/  @!P1 BRA `(.L_x_3623) ;  /* 0xfffffffc00f09947 */ /* 0x010fea000383ffff */
[----:B------:R-:W-:Y:S05]  /*a250*/  BRA `(.L_x_3661) ;  /* 0xffffffe800947947 */ /* 0x000fea000383ffff */
.L_x_3625:
[----:B------:R-:W-:-:S07]  /*a260*/  SHF.L.U32 R4, R10, 0x1f, RZ ;  /* 0x0000001f0a047819 */ /* 0x000fce00000006ff */
.L_x_3662:
[----:B----4-:R4:W1:Y:S02]  /*a270*/  SYNCS.PHASECHK.TRANS64.TRYWAIT P1, [R15+URZ+0x30820], R4 ;  /* 0x030820040f0075a7 */ /* 0x010864000802017f */
[----:B-1----:R-:W-:Y:S05]  /*a280*/  @!P1 NANOSLEEP.SYNCS 0x989680 ;  /* 0x009896800000995d */ /* 0x002fea0003900000 */
[----:B------:R-:W1:Y:S02]  /*a290*/  @!P1 SYNCS.PHASECHK.TRANS64 P1, [R15+URZ+0x30820], R4 ;  /* 0x030820040f0095a7 */ /* 0x000e64000802007f */
[----:B-1----:R-:W-:Y:S05]  /*a2a0*/  @!P1 BRA `(.L_x_3662) ;  /* 0xfffffffc00f09947 */ /* 0x002fea000383ffff */
[----:B------:R-:W-:Y:S05]  /*a2b0*/  BRA `(.L_x_3663) ;  /* 0xffffffec00187947 */ /* 0x000fea000383ffff */
.L_x_3628:
[----:B----4-:R4:W1:Y:S02]  /*a2c0*/  SYNCS.PHASECHK.TRANS64.TRYWAIT P1, [R15+URZ+0x30840], R12 ;  /* 0x0308400c0f0075a7 */ /* 0x010864000802017f */
[----:B-1----:R-:W-:Y:S05]  /*a2d0*/  @!P1 NANOSLEEP.SYNCS 0x989680 ;  /* 0x009896800000995d */ /* 0x002fea0003900000 */
[----:B------:R-:W1:Y:S02]  /*a2e0*/  @!P1 SYNCS.PHASECHK.TRANS64 P1, [R15+URZ+0x30840], R12 ;  /* 0x0308400c0f0095a7 */ /* 0x000e64000802007f */
[----:B-1----:R-:W-:Y:S05]  /*a2f0*/  @!P1 BRA `(.L_x_3628) ;  /* 0xfffffffc00f09947 */ /* 0x002fea000383ffff */
[----:B------:R-:W-:Y:S05]  /*a300*/  BRA `(.L_x_3664) ;  /* 0xffffffec00d47947 */ /* 0x000fea000383ffff */
.L_x_3630:
[----:B-1----:R1:W2:Y:S02]  /*a310*/  SYNCS.PHASECHK.TRANS64.TRYWAIT P1, [R15+URZ+0x30828], R12 ;  /* 0x0308280c0f0075a7 */ /* 0x0022a4000802017f */
[----:B--2---:R-:W-:Y:S05]  /*a320*/  @!P1 NANOSLEEP.SYNCS 0x989680 ;  /* 0x009896800000995d */ /* 0x004fea0003900000 */
[----:B------:R-:W2:Y:S02]  /*a330*/  @!P1 SYNCS.PHASECHK.TRANS64 P1, [R15+URZ+0x30828], R12 ;  /* 0x0308280c0f0095a7 */ /* 0x000ea4000802007f */
[----:B--2---:R-:W-:Y:S05]  /*a340*/  @!P1 BRA `(.L_x_3630) ;  /* 0xfffffffc00f09947 */ /* 0x004fea000383ffff */
[----:B------:R-:W-:Y:S05]  /*a350*/  BRA `(.L_x_3665) ;  /* 0xfffffff000687947 */ /* 0x000fea000383ffff */
.L_x_3632:
[----:B------:R1:W1:Y:S02]  /*a360*/  SYNCS.PHASECHK.TRANS64.TRYWAIT P0, [R3+URZ+0x30840], R0 ;  /* 0x03084000030075a7 */ /* 0x000264000800017f */
[----:B-1----:R-:W-:Y:S05]  /*a370*/  @!P0 NANOSLEEP.SYNCS 0x989680 ;  /* 0x009896800000895d */ /* 0x002fea0003900000 */
[----:B------:R-:W1:Y:S02]  /*a380*/  @!P0 SYNCS.PHASECHK.TRANS64 P0, [R3+URZ+0x30840], R0 ;  /* 0x03084000030085a7 */ /* 0x000e64000800007f */
[----:B-1----:R-:W-:Y:S05]  /*a390*/  @!P0 BRA `(.L_x_3632) ;  /* 0xfffffffc00f08947 */ /* 0x002fea000383ffff */
[----:B------:R-:W-:Y:S05]  /*a3a0*/  BRA `(.L_x_3666) ;  /* 0xfffffff400187947 */ /* 0x000fea000383ffff */
.L_x_3634:
[----:B------:R-:W-:Y:S01]  /*a3b0*/  BSSY B0, `(.L_x_3667) ;  /* 0x0000006000007945 */ /* 0x000fe20003800000 */
[----:B------:R-:W-:-:S07]  /*a3c0*/  IMAD.MOV.U32 R15, RZ, RZ, -0x1 ;  /* 0xffffffffff0f7424 */ /* 0x000fce00078e00ff */
[----:B------:R-:W-:Y:S05]  /*a3d0*/  WARPSYNC.COLLECTIVE R15, `(.L_x_3668) ;  /* 0x000000000f0c7348 */ /* 0x000fea0003c00000 */
[----:B------:R-:W-:Y:S02]  /*a3e0*/  ELECT P6, UR62, PT ;  /* 0x00000000003e782f */ /* 0x000fe400038c0000 */
[----:B------:R-:W-:Y:S01]  /*a3f0*/  MOV R14, UR62 ;  /* 0x0000003e000e7c02 */ /* 0x000fe20008000f00 */
[----:B------:R-:W-:Y:S10]  /*a400*/  ENDCOLLECTIVE ;  /* 0x000000000000791b */ /* 0x000ff40003800000 */
.L_x_3668:
[----:B------:R-:W-:Y:S05]  /*a410*/  BSYNC B0 ;  /* 0x0000000000007941 */ /* 0x000fea0003800000 */
.L_x_3667:
[----:B------:R-:W-:Y:S05]  /*a420*/  BRA `(.L_x_3669) ;  /* 0xfffffff400c87947 */ /* 0x000fea000383ffff */
.L_x_3636:
[----:B-1----:R1:W2:Y:S02]  /*a430*/  SYNCS.PHASECHK.TRANS64.TRYWAIT P0, [R7+URZ], R4 ;  /* 0x00000004070075a7 */ /* 0x0022a4000800017f */
[----:B--2---:R-:W-:Y:S05]  /*a440*/  @!P0 NANOSLEEP.SYNCS 0x989680 ;  /* 0x009896800000895d */ /* 0x004fea0003900000 */
[----:B------:R-:W2:Y:S02]  /*a450*/  @!P0 SYNCS.PHASECHK.TRANS64 P0, [R7+URZ], R4 ;  /* 0x00000004070085a7 */ /* 0x000ea4000800007f */
[----:B--2---:R-:W-:Y:S05]  /*a460*/  @!P0 BRA `(.L_x_3636) ;  /* 0xfffffffc00f08947 */ /* 0x004fea000383ffff */
[----:B------:R-:W-:Y:S05]  /*a470*/  BRA `(.L_x_3670) ;  /* 0xfffffff800087947 */ /* 0x000fea000383ffff */
.L_x_3637:
[----:B--2---:R2:W3:Y:S02]  /*a480*/  SYNCS.PHASECHK.TRANS64.TRYWAIT P0, [R3+URZ], R0 ;  /* 0x00000000030075a7 */ /* 0x0044e4000800017f */
[----:B---3--:R-:W-:Y:S05]  /*a490*/  @!P0 NANOSLEEP.SYNCS 0x989680 ;  /* 0x009896800000895d */ /* 0x008fea0003900000 */
[----:B------:R-:W3:Y:S02]  /*a4a0*/  @!P0 SYNCS.PHASECHK.TRANS64 P0, [R3+URZ], R0 ;  /* 0x00000000030085a7 */ /* 0x000ee4000800007f */
[----:B---3--:R-:W-:Y:S05]  /*a4b0*/  @!P0 BRA `(.L_x_3637) ;  /* 0xfffffffc00f08947 */ /* 0x008fea000383ffff */
[----:B------:R-:W-:Y:S05]  /*a4c0*/  BRA `(.L_x_3671) ;  /* 0xfffffff400fc7947 */ /* 0x000fea000383ffff */
.L_x_3639:
[----:B--2---:R2:W3:Y:S02]  /*a4d0*/  SYNCS.PHASECHK.TRANS64.TRYWAIT P0, [R5+URZ], R4 ;  /* 0x00000004050075a7 */ /* 0x0044e4000800017f */
[----:B---3--:R-:W-:Y:S05]  /*a4e0*/  @!P0 NANOSLEEP.SYNCS 0x989680 ;  /* 0x009896800000895d */ /* 0x008fea0003900000 */
[----:B------:R-:W3:Y:S02]  /*a4f0*/  @!P0 SYNCS.PHASECHK.TRANS64 P0, [R5+URZ], R4 ;  /* 0x00000004050085a7 */ /* 0x000ee4000800007f */
[----:B---3--:R-:W-:Y:S05]  /*a500*/  @!P0 BRA `(.L_x_3639) ;  /* 0xfffffffc00f08947 */ /* 0x008fea000383ffff */
[----:B------:R-:W-:Y:S05]  /*a510*/  BRA `(.L_x_3672) ;  /* 0xfffffff800007947 */ /* 0x000fea000383ffff */
.L_x_3673:
        /* <DEDUP_REMOVED lines=14> */
.L_x_3711:


//--------------------- .text._ZN7cutlass13device_kernelIN5flash22FlashAttnBwdPreprocessIN4cute5tupleIJNS3_1CILi64EEENS5_ILi128EEEEEENS_10bfloat16_tEfNS_4arch4Sm90ELb1ELb1EEEEEvNT_6ParamsE --------------------------
	.section	.text._ZN7cutlass13device_kernelIN5flash22FlashAttnBwdPreprocessIN4cute5tupleIJNS3_1CILi64EEENS5_ILi128EEEEEENS_10bfloat16_tEfNS_4arch4Sm90ELb1ELb1EEEEEvNT_6ParamsE,"ax",@progbits
	.align	128
.text._ZN7cutlass13device_kernelIN5flash22FlashAttnBwdPreprocessIN4cute5tupleIJNS3_1CILi64EEENS5_ILi128EEEEEENS_10bfloat16_tEfNS_4arch4Sm90ELb1ELb1EEEEEvNT_6ParamsE:
        .type           _ZN7cutlass13device_kernelIN5flash22FlashAttnBwdPreprocessIN4cute5tupleIJNS3_1CILi64EEENS5_ILi128EEEEEENS_10bfloat16_tEfNS_4arch4Sm90ELb1ELb1EEEEEvNT_6ParamsE,@function
        .size           _ZN7cutlass13device_kernelIN5flash22FlashAttnBwdPreprocessIN4cute5tupleIJNS3_1CILi64EEENS5_ILi128EEEEEENS_10bfloat16_tEfNS_4arch4Sm90ELb1ELb1EEEEEvNT_6ParamsE,(.L_x_3712 - _ZN7cutlass13device_kernelIN5flash22FlashAttnBwdPreprocessIN4cute5tupleIJNS3_1CILi64EEENS5_ILi128EEEEEENS_10bfloat16_tEfNS_4arch4Sm90ELb1ELb1EEEEEvNT_6ParamsE)
        .other          _ZN7cutlass13device_kernelIN5flash22FlashAttnBwdPreprocessIN4cute5tupleIJNS3_1CILi64EEENS5_ILi128EEEEEENS_10bfloat16_tEfNS_4arch4Sm90ELb1ELb1EEEEEvNT_6ParamsE,@"STO_CUDA_ENTRY STV_DEFAULT"
_ZN7cutlass13device_kernelIN5flash22FlashAttnBwdPreprocessIN4cute5tupleIJNS3_1CILi64EEENS5_ILi128EEEEEENS_10bfloat16_tEfNS_4arch4Sm90ELb1ELb1EEEEEvNT_6ParamsE:
        /* <DEDUP_REMOVED lines=11> */
[----:B------:R-:W-:Y:S01]  /*00b0*/  ISETP.NE.U32.AND P2, PT, R4, RZ, PT ;  /* 0x000000ff0400720c */ /* 0x000fe20003f45070 */
[----:B-1----:R-:W-:-:S04]  /*00c0*/  IMAD.WIDE R6, R0, 0x4, R6 ;  /* 0x0000000400067825 */ /* 0x002fc800078e0206 */
[----:B------:R-:W0:Y:S01]  /*00d0*/  @P1 LDC.64 R8, c[0x0][0x2f8] ;  /* 0x0000be00ff081b82 */ /* 0x000e220000000a00 */
[----:B------:R-:W-:-:S05]  /*00e0*/  IMAD.U32 R4, RZ, RZ, UR6 ;  /* 0x00000006ff047e24 */ /* 0x000fca000f8e00ff */
[----:B------:R1:W5:Y:S01]  /*00f0*/  @P0 LDG.E R48, desc[UR4][R6.64] ;  /* 0x0000000406300981 */ /* 0x000362000c1e1900 */
[----:B------:R-:W-:Y:S01]  /*0100*/  ISETP.NE.AND.EX P2, PT, R5, RZ, PT, P2 ;  /* 0x000000ff0500720c */ /* 0x000fe20003f45320 */
[----:B------:R-:W2:Y:S01]  /*0110*/  S2R R2, SR_CTAID.X ;  /* 0x0000000000027919 */ /* 0x000ea20000002500 */
[----:B------:R-:W3:Y:S01]  /*0120*/  S2R R3, SR_TID.X ;  /* 0x0000000000037919 */ /* 0x000ee20000002100 */
[----:B0-----:R-:W-:-:S05]  /*0130*/  @P1 IMAD.WIDE R8, R0, 0x4, R8 ;  /* 0x0000000400081825 */ /* 0x001fca00078e0208 */
[----:B------:R1:W5:Y:S01]  /*0140*/  @P1 LDG.E R4, desc[UR4][R8.64] ;  /* 0x0000000408041981 */ /* 0x000362000c1e1900 */
[----:B--2---:R-:W-:Y:S01]  /*0150*/  IMAD.SHL.U32 R5, R2, 0x40, RZ ;  /* 0x0000004002057824 */ /* 0x004fe200078e00ff */
[----:B---3--:R-:W-:Y:S06]  /*0160*/  @P1 BRA `(.L_x_3674) ;  /* 0x0000000000101947 */ /* 0x008fec0003800000 */
[----:B------:R-:W-:Y:S05]  /*0170*/  @!P0 BRA `(.L_x_3674) ;  /* 0x00000000000c8947 */ /* 0x000fea0003800000 */
[----:B-1----:R-:W2:Y:S04]  /*0180*/  LDG.E R9, desc[UR4][R6.64] ;  /* 0x0000000406097981 */ /* 0x002ea8000c1e1900 */
[----:B-----5:R-:W2:Y:S02]  /*0190*/  LDG.E R4, desc[UR4][R6.64+0x4] ;  /* 0x0000040406047981 */ /* 0x020ea4000c1e1900 */
[----:B--2---:R-:W-:-:S07]  /*01a0*/  IADD3 R4, -R9, R4, RZ ;  /* 0x0000000409047210 */ /* 0x004fce0007ffe1ff */
.L_x_3674:
[----:B-----5:R-:W-:-:S13]  /*01b0*/  ISETP.LE.AND P1, PT, R4, R5, PT ;  /* 0x000000050400720c */ /* 0x020fda0003f23270 */
[----:B------:R-:W-:Y:S05]  /*01c0*/  @P2 EXIT P1 ;  /* 0x000000000000294d */ /* 0x000fea0000800000 */
[----:B------:R-:W0:Y:S01]  /*01d0*/  S2UR UR6, SR_CTAID.Y ;  /* 0x00000000000679c3 */ /* 0x000e220000002600 */
[----:B------:R-:W-:Y:S01]  /*01e0*/  IMAD.IADD R47, R4, 0x1, -R5 ;  /* 0x00000001042f7824 */ /* 0x000fe200078e0a05 */
[C---:B------:R-:W-:Y:S01]  /*01f0*/  ISETP.GT.AND P1, PT, R3.reuse, 0x3f, PT ;  /* 0x0000003f0300780c */ /* 0x040fe20003f24270 */
[----:B------:R-:W-:Y:S01]  /*0200*/  BSSY B0, `(.L_x_3675) ;  /* 0x0000025000007945 */ /* 0x000fe20003800000 */
[----:B-1----:R-:W-:Y:S02]  /*0210*/  SHF.R.S32.HI R6, RZ, 0x1f, R3 ;  /* 0x0000001fff067819 */ /* 0x002fe40000011403 */
[----:B------:R-:W-:Y:S02]  /*0220*/  CS2R R14, SRZ ;  /* 0x00000000000e7805 */ /* 0x000fe4000001ff00 */
[----:B------:R-:W-:Y:S01]  /*0230*/  ISETP.GE.OR P4, PT, R3, R47, P1 ;  /* 0x0000002f0300720c */ /* 0x000fe20000f86670 */
[----:B------:R-:W-:Y:S01]  /*0240*/  @P0 IMAD.MOV.U32 R14, RZ, RZ, R48 ;  /* 0x000000ffff0e0224 */ /* 0x000fe200078e0030 */
[----:B------:R-:W1:Y:S01]  /*0250*/  LDC.64 R10, c[0x0][0x230] ;  /* 0x00008c00ff0a7b82 */ /* 0x000e620000000a00 */
[----:B------:R-:W-:Y:S01]  /*0260*/  LEA.HI R7, R6, R3, RZ, 0x4 ;  /* 0x0000000306077211 */ /* 0x000fe200078f20ff */
[----:B------:R-:W-:Y:S01]  /*0270*/  IMAD.MOV.U32 R40, RZ, RZ, 0x7f800000 ;  /* 0x7f800000ff287424 */ /* 0x000fe200078e00ff */
[----:B------:R-:W-:-:S02]  /*0280*/  SHF.R.S32.HI R41, RZ, 0x1f, R0 ;  /* 0x0000001fff297819 */ /* 0x000fc40000011400 */
[----:B------:R-:W-:Y:S02]  /*0290*/  LOP3.LUT R8, R7, 0xfffffff0, RZ, 0xc0, !PT ;  /* 0xfffffff007087812 */ /* 0x000fe400078ec0ff */
[----:B------:R-:W-:Y:S02]  /*02a0*/  SHF.R.S32.HI R6, RZ, 0x4, R7 ;  /* 0x00000004ff067819 */ /* 0x000fe40000011407 */
[----:B------:R-:W-:Y:S02]  /*02b0*/  IADD3 R45, -R8, R3, RZ ;  /* 0x00000003082d7210 */ /* 0x000fe40007ffe1ff */
[----:B------:R-:W-:Y:S02]  /*02c0*/  @P0 SHF.R.S32.HI R15, RZ, 0x1f, R48 ;  /* 0x0000001fff0f0819 */ /* 0x000fe40000011430 */
[----:B------:R-:W-:Y:S01]  /*02d0*/  ISETP.GE.AND P3, PT, R6, R47, PT ;  /* 0x0000002f0600720c */ /* 0x000fe20003f66270 */
[----:B------:R-:W-:Y:S01]  /*02e0*/  IMAD.SHL.U32 R8, R45, 0x8, RZ ;  /* 0x000000082d087824 */ /* 0x000fe200078e00ff */
[----:B------:R-:W-:Y:S01]  /*02f0*/  SEL R7, R0, RZ, !P2 ;  /* 0x000000ff00077207 */ /* 0x000fe20005000000 */
[----:B0-----:R-:W-:Y:S01]  /*0300*/  USHF.R.S32.HI UR7, URZ, 0x1f, UR6 ;  /* 0x0000001f3f077899 */ /* 0x001fe20008011406 */
[----:B------:R-:W-:Y:S01]  /*0310*/  SEL R41, R41, RZ, !P2 ;  /* 0x000000ff29297207 */ /* 0x000fe20005000000 */
[----:B------:R-:W-:Y:S10]  /*0320*/  @P4 BRA `(.L_x_3676) ;  /* 0x0000000000484947 */ /* 0x000ff40003800000 */
[----:B------:R-:W0:Y:S01]  /*0330*/  LDC.64 R18, c[0x0][0x290] ;  /* 0x0000a400ff127b82 */ /* 0x000e220000000a00 */
[----:B------:R-:W-:Y:S01]  /*0340*/  SHF.R.S32.HI R13, RZ, 0x1f, R5 ;  /* 0x0000001fff0d7819 */ /* 0x000fe20000011405 */
[----:B------:R-:W-:Y:S01]  /*0350*/  ULDC.64 UR8, c[0x0][0x298] ;  /* 0x0000a60000087ab9 */ /* 0x000fe20000000a00 */
[--C-:B------:R-:W-:Y:S02]  /*0360*/  SHF.R.S32.HI R16, RZ, 0x1f, R3.reuse ;  /* 0x0000001fff107819 */ /* 0x100fe40000011403 */
[----:B------:R-:W-:-:S04]  /*0370*/  IADD3 R12, P2, P4, R14, R5, R3 ;  /* 0x000000050e0c7210 */ /* 0x000fc80007c5e003 */
[----:B------:R-:W-:Y:S01]  /*0380*/  IADD3.X R13, R15, R13, R16, P2, P4 ;  /* 0x0000000d0f0d7210 */ /* 0x000fe200017e8410 */
[C---:B0-----:R-:W-:Y:S02]  /*0390*/  IMAD R16, R18.reuse, UR7, RZ ;  /* 0x0000000712107c24 */ /* 0x041fe4000f8e02ff */
        /* <DEDUP_REMOVED lines=11> */
.L_x_3676:
[----:B------:R-:W-:Y:S05]  /*0450*/  BSYNC B0 ;  /* 0x0000000000007941 */ /* 0x000fea0003800000 */
.L_x_3675:
[----:B------:R-:W-:Y:S01]  /*0460*/  ULDC UR8, c[0x0][0x21c] ;  /* 0x0000870000087ab9 */ /* 0x000fe20000000800 */
[----:B0-----:R-:W0:Y:S01]  /*0470*/  LDC.64 R16, c[0x0][0x250] ;  /* 0x00009400ff107b82 */ /* 0x001e220000000a00 */
[----:B------:R-:W-:Y:S02]  /*0480*/  ISETP.LT.AND P6, PT, R8, UR8, !P3 ;  /* 0x0000000808007c0c */ /* 0x000fe4000dfc1270 */
[----:B------:R-:W-:Y:S02]  /*0490*/  SHF.R.S32.HI R42, RZ, 0x1f, R6 ;  /* 0x0000001fff2a7819 */ /* 0x000fe40000011406 */
[----:B------:R-:W-:Y:S01]  /*04a0*/  IADD3 R36, P2, R6, R14, RZ ;  /* 0x0000000e06247210 */ /* 0x000fe20007f5e0ff */
[----:B-1----:R-:W-:Y:S01]  /*04b0*/  IMAD R14, R10, UR7, RZ ;  /* 0x000000070a0e7c24 */ /* 0x002fe2000f8e02ff */
[----:B------:R-:W-:Y:S02]  /*04c0*/  SHF.R.S32.HI R9, RZ, 0x1f, R8 ;  /* 0x0000001fff097819 */ /* 0x000fe40000011408 */
[----:B------:R-:W-:Y:S01]  /*04d0*/  IADD3 R44, R6, 0x10, RZ ;  /* 0x00000010062c7810 */ /* 0x000fe20007ffe0ff */
[----:B------:R-:W-:Y:S01]  /*04e0*/  IMAD.X R37, R42, 0x1, R15, P2 ;  /* 0x000000012a257824 */ /* 0x000fe200010e060f */
[----:B------:R-:W-:Y:S01]  /*04f0*/  ISETP.GE.AND P2, PT, R8, UR8, PT ;  /* 0x0000000808007c0c */ /* 0x000fe2000bf46270 */
[----:B------:R-:W-:Y:S01]  /*0500*/  IMAD R11, R11, UR6, R14 ;  /* 0x000000060b0b7c24 */ /* 0x000fe2000f8e020e */
[----:B------:R-:W-:Y:S01]  /*0510*/  ULDC.64 UR8, c[0x0][0x238] ;  /* 0x00008e0000087ab9 */ /* 0x000fe20000000a00 */
[----:B------:R-:W1:Y:S01]  /*0520*/  @P6 LDC.64 R12, c[0x0][0x228] ;  /* 0x00008a00ff0c6b82 */ /* 0x000e620000000a00 */
[----:B------:R-:W-:Y:S01]  /*0530*/  IMAD.WIDE.U32 R14, R10, UR6, R8 ;  /* 0x000000060a0e7c25 */ /* 0x000fe2000f8e0008 */
[----:B------:R-:W-:-:S02]  /*0540*/  ISETP.LT.AND P4, PT, R44, R47, !P2 ;  /* 0x0000002f2c00720c */ /* 0x000fc40005781270 */
[----:B------:R-:W-:Y:S01]  /*0550*/  IADD3 R43, R6, 0x20, RZ ;  /* 0x00000020062b7810 */ /* 0x000fe20007ffe0ff */
[----:B------:R-:W-:Y:S02]  /*0560*/  IMAD.IADD R15, R15, 0x1, R11 ;  /* 0x000000010f0f7824 */ /* 0x000fe400078e020b */
[----:B------:R-:W-:Y:S01]  /*0570*/  IMAD R18, R41, UR8, RZ ;  /* 0x0000000829127c24 */ /* 0x000fe2000f8e02ff */
[----:B------:R-:W2:Y:S01]  /*0580*/  @P6 LDC.64 R20, c[0x0][0x210] ;  /* 0x00008400ff146b82 */ /* 0x000ea20000000a00 */
[----:B------:R-:W-:-:S04]  /*0590*/  IMAD.WIDE R36, R2, 0x40, R36 ;  /* 0x0000004002247825 */ /* 0x000fc800078e0224 */
[C---:B------:R-:W-:Y:S02]  /*05a0*/  IMAD R19, R7.reuse, UR9, R18 ;  /* 0x0000000907137c24 */ /* 0x040fe4000f8e0212 */
[----:B0-----:R-:W-:Y:S01]  /*05b0*/  IMAD R22, R16, UR7, RZ ;  /* 0x0000000710167c24 */ /* 0x001fe2000f8e02ff */
[----:B------:R-:W0:Y:S01]  /*05c0*/  @P6 LDC.64 R10, c[0x0][0x248] ;  /* 0x00009200ff0a6b82 */ /* 0x000e220000000a00 */
[----:B------:R-:W-:Y:S01]  /*05d0*/  IMAD.WIDE.U32 R38, R7, UR8, R14 ;  /* 0x0000000807267c25 */ /* 0x000fe2000f8e000e */
[----:B------:R-:W-:-:S03]  /*05e0*/  ULDC.64 UR8, c[0x0][0x258] ;  /* 0x0000960000087ab9 */ /* 0x000fc60000000a00 */
[----:B------:R-:W-:Y:S02]  /*05f0*/  IMAD R17, R17, UR6, R22 ;  /* 0x0000000611117c24 */ /* 0x000fe4000f8e0216 */
[----:B------:R-:W-:Y:S01]  /*0600*/  IMAD.WIDE.U32 R8, R16, UR6, R8 ;  /* 0x0000000610087c25 */ /* 0x000fe2000f8e0008 */
[----:B------:R-:W3:Y:S03]  /*0610*/  @P6 LDC.64 R22, c[0x0][0x240] ;  /* 0x00009000ff166b82 */ /* 0x000ee60000000a00 */
[-C--:B-1----:R-:W-:Y:S01]  /*0620*/  @P6 IMAD R18, R37, R12.reuse, RZ ;  /* 0x0000000c25126224 */ /* 0x082fe200078e02ff */
[----:B------:R-:W-:Y:S01]  /*0630*/  IADD3 R9, R9, R17, RZ ;  /* 0x0000001109097210 */ /* 0x000fe20007ffe0ff */
[----:B------:R-:W-:Y:S02]  /*0640*/  IMAD.IADD R39, R39, 0x1, R19 ;  /* 0x0000000127277824 */ /* 0x000fe400078e0213 */
[C---:B------:R-:W-:Y:S01]  /*0650*/  @P6 IMAD R15, R36.reuse, R13, R18 ;  /* 0x0000000d240f6224 */ /* 0x040fe200078e0212 */
[----:B------:R-:W1:Y:S01]  /*0660*/  @P4 LDC.64 R60, c[0x0][0x210] ;  /* 0x00008400ff3c4b82 */ /* 0x000e620000000a00 */
[----:B------:R-:W-:-:S04]  /*0670*/  @P6 IMAD.WIDE.U32 R12, R36, R12, R38 ;  /* 0x0000000c240c6225 */ /* 0x000fc800078e0026 */
[----:B------:R-:W-:Y:S01]  /*0680*/  IMAD R14, R41, UR8, RZ ;  /* 0x00000008290e7c24 */ /* 0x000fe2000f8e02ff */
[C---:B--2---:R-:W-:Y:S01]  /*0690*/  @P6 LEA R20, P5, R12.reuse, R20, 0x1 ;  /* 0x000000140c146211 */ /* 0x044fe200078a08ff */
[----:B------:R-:W-:Y:S01]  /*06a0*/  IMAD.WIDE.U32 R58, R7, UR8, R8 ;  /* 0x00000008073a7c25 */ /* 0x000fe2000f8e0008 */
[----:B------:R-:W2:Y:S03]  /*06b0*/  @P4 LDC.64 R18, c[0x0][0x228] ;  /* 0x00008a00ff124b82 */ /* 0x000ea60000000a00 */
[----:B------:R-:W-:Y:S01]  /*06c0*/  @P6 IMAD.IADD R8, R13, 0x1, R15 ;  /* 0x000000010d086824 */ /* 0x000fe200078e020f */
[----:B------:R-:W-:Y:S01]  /*06d0*/  @P6 MOV R52, R58 ;  /* 0x0000003a00346202 */ /* 0x000fe20000000f00 */
[----:B------:R-:W-:Y:S01]  /*06e0*/  IMAD R53, R7, UR9, R14 ;  /* 0x0000000907357c24 */ /* 0x000fe2000f8e020e */
[----:B------:R-:W-:Y:S01]  /*06f0*/  CS2R R14, SRZ ;  /* 0x00000000000e7805 */ /* 0x000fe2000001ff00 */
[-C--:B0-----:R-:W-:Y:S01]  /*0700*/  @P6 IMAD R9, R37, R10.reuse, RZ ;  /* 0x0000000a25096224 */ /* 0x081fe200078e02ff */
[----:B------:R-:W-:Y:S01]  /*0710*/  @P6 LEA.HI.X R21, R12, R21, R8, 0x1, P5 ;  /* 0x000000150c156211 */ /* 0x000fe200028f0c08 */
[----:B------:R-:W-:Y:S01]  /*0720*/  IMAD.IADD R53, R59, 0x1, R53 ;  /* 0x000000013b357824 */ /* 0x000fe200078e0235 */
[C---:B------:R-:W-:Y:S01]  /*0730*/  @P4 IADD3 R27, P5, R36.reuse, 0x10, RZ ;  /* 0x00000010241b4810 */ /* 0x040fe20007fbe0ff */
[C---:B------:R-:W-:Y:S01]  /*0740*/  @P6 IMAD R13, R36.reuse, R11, R9 ;  /* 0x0000000b240d6224 */ /* 0x040fe200078e0209 */
[----:B------:R-:W0:Y:S01]  /*0750*/  @P4 LDC.64 R16, c[0x0][0x248] ;  /* 0x00009200ff104b82 */ /* 0x000e220000000a00 */
[----:B------:R-:W-:-:S04]  /*0760*/  @P6 IMAD.WIDE.U32 R10, R36, R10, R52 ;  /* 0x0000000a240a6225 */ /* 0x000fc800078e0034 */
[----:B------:R-:W-:Y:S01]  /*0770*/  @P4 IMAD.X R9, RZ, RZ, R37, P5 ;  /* 0x000000ffff094224 */ /* 0x000fe200028e0625 */
[C---:B---3--:R-:W-:Y:S01]  /*0780*/  @P6 LEA R22, P5, R10.reuse, R22, 0x1 ;  /* 0x000000160a166211 */ /* 0x048fe200078a08ff */
[----:B------:R-:W-:Y:S01]  /*0790*/  @P6 IMAD.IADD R8, R11, 0x1, R13 ;  /* 0x000000010b086824 */ /* 0x000fe200078e020d */
[----:B------:R-:W3:Y:S01]  /*07a0*/  @P4 LDC.64 R32, c[0x0][0x240] ;  /* 0x00009000ff204b82 */ /* 0x000ee20000000a00 */
[----:B------:R-:W-:Y:S02]  /*07b0*/  @P4 IMAD.MOV.U32 R24, RZ, RZ, R38 ;  /* 0x000000ffff184224 */ /* 0x000fe400078e0026 */
[----:B------:R-:W-:Y:S01]  /*07c0*/  @P4 IMAD.MOV.U32 R25, RZ, RZ, R39 ;  /* 0x000000ffff194224 */ /* 0x000fe200078e0027 */
[----:B------:R-:W-:Y:S01]  /*07d0*/  @P6 LEA.HI.X R23, R10, R23, R8, 0x1, P5 ;  /* 0x000000170a176211 */ /* 0x000fe200028f0c08 */
[-C--:B--2---:R-:W-:Y:S01]  /*07e0*/  @P4 IMAD R12, R9, R18.reuse, RZ ;  /* 0x00000012090c4224 */ /* 0x084fe200078e02ff */
[----:B------:R-:W-:Y:S02]  /*07f0*/  CS2R R8, SRZ ;  /* 0x0000000000087805 */ /* 0x000fe4000001ff00 */
[----:B------:R-:W-:Y:S01]  /*0800*/  CS2R R10, SRZ ;  /* 0x00000000000a7805 */ /* 0x000fe2000001ff00 */
[----:B------:R-:W-:Y:S01]  /*0810*/  VIADD R46, R6, 0x30 ;  /* 0x00000030062e7836 */ /* 0x000fe20000000000 */
[----:B------:R-:W-:Y:S01]  /*0820*/  ISETP.LT.AND P5, PT, R43, R47, !P2 ;  /* 0x0000002f2b00720c */ /* 0x000fe200057a1270 */
[C---:B------:R-:W-:Y:S01]  /*0830*/  @P4 IMAD R29, R27.reuse, R19, R12 ;  /* 0x000000131b1d4224 */ /* 0x040fe200078e020c */
[----:B------:R-:W-:Y:S01]  /*0840*/  CS2R R12, SRZ ;  /* 0x00000000000c7805 */ /* 0x000fe2000001ff00 */
[----:B------:R-:W-:Y:S01]  /*0850*/  @P4 IMAD.WIDE.U32 R18, R27, R18, R24 ;  /* 0x000000121b124225 */ /* 0x000fe200078e0018 */
[----:B------:R2:W4:Y:S01]  /*0860*/  @P6 LDG.E.128 R8, desc[UR4][R20.64] ;  /* 0x0000000414086981 */ /* 0x000522000c1e1d00 */
[----:B------:R-:W-:-:S03]  /*0870*/  ISETP.LT.AND P2, PT, R46, R47, !P2 ;  /* 0x0000002f2e00720c */ /* 0x000fc60005741270 */
[----:B------:R0:W4:Y:S01]  /*0880*/  @P6 LDG.E.128 R12, desc[UR4][R22.64] ;  /* 0x00000004160c6981 */ /* 0x000122000c1e1d00 */
[----:B------:R-:W-:Y:S02]  /*0890*/  @P4 IADD3 R19, R19, R29, RZ ;  /* 0x0000001d13134210 */ /* 0x000fe40007ffe0ff */
[C---:B-1----:R-:W-:Y:S02]  /*08a0*/  @P4 LEA R60, P6, R18.reuse, R60, 0x1 ;  /* 0x0000003c123c4211 */ /* 0x042fe400078c08ff */
[----:B------:R-:W1:Y:S01]  /*08b0*/  @P5 LDC.64 R56, c[0x0][0x228] ;  /* 0x00008a00ff385b82 */ /* 0x000e620000000a00 */
[----:B--2---:R-:W-:Y:S01]  /*08c0*/  @P4 IMAD.MOV.U32 R20, RZ, RZ, R58 ;  /* 0x000000ffff144224 */ /* 0x004fe200078e003a */
[----:B------:R-:W-:Y:S01]  /*08d0*/  @P4 LEA.HI.X R61, R18, R61, R19, 0x1, P6 ;  /* 0x0000003d123d4211 */ /* 0x000fe200030f0c13 */
[----:B------:R-:W-:Y:S01]  /*08e0*/  @P4 IMAD.MOV.U32 R21, RZ, RZ, R53 ;  /* 0x000000ffff154224 */ /* 0x000fe200078e0035 */
[----:B------:R-:W-:Y:S01]  /*08f0*/  @P4 IADD3 R27, P6, R36, 0x10, RZ ;  /* 0x00000010241b4810 */ /* 0x000fe20007fde0ff */
[----:B------:R-:W-:Y:S01]  /*0900*/  @P5 IMAD.MOV.U32 R54, RZ, RZ, R38 ;  /* 0x000000ffff365224 */ /* 0x000fe200078e0026 */
[----:B------:R-:W-:-:S02]  /*0910*/  @P5 MOV R55, R39 ;  /* 0x0000002700375202 */ /* 0x000fc40000000f00 */
[----:B------:R-:W2:Y:S01]  /*0920*/  @P2 LDC.64 R34, c[0x0][0x228] ;  /* 0x00008a00ff222b82 */ /* 0x000ea20000000a00 */
[----:B------:R-:W-:-:S04]  /*0930*/  @P4 IMAD.X R19, RZ, RZ, R37, P6 ;  /* 0x000000ffff134224 */ /* 0x000fc800030e0625 */
[-C--:B0-----:R-:W-:Y:S01]  /*0940*/  @P4 IMAD R18, R19, R16.reuse, RZ ;  /* 0x0000001013124224 */ /* 0x081fe200078e02ff */
[C---:B------:R-:W-:Y:S02]  /*0950*/  @P5 IADD3 R19, P6, R36.reuse, 0x20, RZ ;  /* 0x0000002024135810 */ /* 0x040fe40007fde0ff */
[----:B------:R-:W0:Y:S01]  /*0960*/  @P5 LDC.64 R50, c[0x0][0x248] ;  /* 0x00009200ff325b82 */ /* 0x000e220000000a00 */
[C---:B------:R-:W-:Y:S01]  /*0970*/  @P4 IMAD R25, R27.reuse, R17, R18 ;  /* 0x000000111b194224 */ /* 0x040fe200078e0212 */
[----:B------:R-:W-:Y:S01]  /*0980*/  @P5 IADD3.X R23, RZ, R37, RZ, P6, !PT ;  /* 0x00000025ff175210 */ /* 0x000fe200037fe4ff */
[----:B------:R-:W-:Y:S01]  /*0990*/  @P4 IMAD.WIDE.U32 R16, R27, R16, R20 ;  /* 0x000000101b104225 */ /* 0x000fe200078e0014 */
[----:B------:R-:W-:-:S03]  /*09a0*/  @P5 IADD3 R18, P6, R36, 0x20, RZ ;  /* 0x0000002024125810 */ /* 0x000fc60007fde0ff */
[----:B------:R-:W-:Y:S01]  /*09b0*/  @P4 IMAD.IADD R17, R17, 0x1, R25 ;  /* 0x0000000111114824 */ /* 0x000fe200078e0219 */
[----:B------:R-:W-:Y:S01]  /*09c0*/  @P5 IADD3.X R49, RZ, R37, RZ, P6, !PT ;  /* 0x00000025ff315210 */ /* 0x000fe200037fe4ff */
[----:B------:R-:W0:Y:S01]  /*09d0*/  @P5 LDC.64 R30, c[0x0][0x210] ;  /* 0x00008400ff1e5b82 */ /* 0x000e220000000a00 */
[C---:B---3--:R-:W-:Y:S01]  /*09e0*/  @P4 LEA R32, P6, R16.reuse, R32, 0x1 ;  /* 0x0000002010204211 */ /* 0x048fe200078c08ff */
[-C--:B-1----:R-:W-:Y:S01]  /*09f0*/  @P5 IMAD R20, R23, R56.reuse, RZ ;  /* 0x0000003817145224 */ /* 0x082fe200078e02ff */
[----:B------:R-:W-:Y:S01]  /*0a00*/  CS2R R22, SRZ ;  /* 0x0000000000167805 */ /* 0x000fe2000001ff00 */
[C---:B------:R-:W-:Y:S01]  /*0a10*/  @P5 IMAD.WIDE.U32 R54, R19.reuse, R56, R54 ;  /* 0x0000003813365225 */ /* 0x040fe200078e0036 */
[----:B------:R-:W-:Y:S02]  /*0a20*/  @P4 LEA.HI.X R33, R16, R33, R17, 0x1, P6 ;  /* 0x0000002110214211 */ /* 0x000fe400030f0c11 */
[----:B------:R-:W-:Y:S01]  /*0a30*/  @P2 IADD3 R52, P6, R36, 0x30, RZ ;  /* 0x0000003024342810 */ /* 0x000fe20007fde0ff */
[----:B------:R-:W1:Y:S01]  /*0a40*/  @P2 LDC.64 R24, c[0x0][0x248] ;  /* 0x00009200ff182b82 */ /* 0x000e620000000a00 */
[----:B------:R-:W-:-:S02]  /*0a50*/  @P5 IMAD R57, R19, R57, R20 ;  /* 0x0000003913395224 */ /* 0x000fc400078e0214 */
[----:B------:R-:W-:Y:S01]  /*0a60*/  @P2 IADD3.X R21, RZ, R37, RZ, P6, !PT ;  /* 0x00000025ff152210 */ /* 0x000fe200037fe4ff */
[----:B------:R-:W-:Y:S02]  /*0a70*/  @P5 IMAD.MOV.U32 R16, RZ, RZ, R58 ;  /* 0x000000ffff105224 */ /* 0x000fe400078e003a */
[----:B------:R-:W-:Y:S02]  /*0a80*/  @P5 IMAD.MOV.U32 R17, RZ, RZ, R53 ;  /* 0x000000ffff115224 */ /* 0x000fe400078e0035 */
[----:B------:R-:W3:Y:S01]  /*0a90*/  @P2 LDC.64 R28, c[0x0][0x210] ;  /* 0x00008400ff1c2b82 */ /* 0x000ee20000000a00 */
[----:B--2---:R-:W-:Y:S01]  /*0aa0*/  @P2 IMAD R56, R21, R34, RZ ;  /* 0x0000002215382224 */ /* 0x004fe200078e02ff */
[----:B------:R-:W-:Y:S01]  /*0ab0*/  CS2R R20, SRZ ;  /* 0x0000000000147805 */ /* 0x000fe2000001ff00 */
[----:B0-----:R-:W-:Y:S02]  /*0ac0*/  @P5 IMAD R49, R49, R50, RZ ;  /* 0x0000003231315224 */ /* 0x001fe400078e02ff */
[----:B------:R-:W-:-:S02]  /*0ad0*/  @P2 IMAD R35, R52, R35, R56 ;  /* 0x0000002334232224 */ /* 0x000fc400078e0238 */
[C---:B------:R-:W-:Y:S01]  /*0ae0*/  @P5 IMAD R49, R18.reuse, R51, R49 ;  /* 0x0000003312315224 */ /* 0x040fe200078e0231 */
[----:B------:R-:W0:Y:S01]  /*0af0*/  @P5 LDC.64 R26, c[0x0][0x240] ;  /* 0x00009000ff1a5b82 */ /* 0x000e220000000a00 */
[----:B------:R-:W-:Y:S01]  /*0b00*/  @P5 IMAD.WIDE.U32 R50, R18, R50, R16 ;  /* 0x0000003212325225 */ /* 0x000fe200078e0010 */
[----:B------:R2:W4:Y:S01]  /*0b10*/  @P4 LDG.E.128 R20, desc[UR4][R32.64] ;  /* 0x0000000420144981 */ /* 0x000522000c1e1d00 */
[----:B------:R-:W-:Y:S02]  /*0b20*/  CS2R R16, SRZ ;  /* 0x0000000000107805 */ /* 0x000fe4000001ff00 */
[----:B------:R-:W-:Y:S02]  /*0b30*/  CS2R R18, SRZ ;  /* 0x0000000000127805 */ /* 0x000fe4000001ff00 */
[----:B------:R-:W-:Y:S01]  /*0b40*/  @P2 IADD3 R56, P6, R36, 0x30, RZ ;  /* 0x0000003024382810 */ /* 0x000fe20007fde0ff */
[----:B------:R-:W-:-:S03]  /*0b50*/  @P5 IMAD.IADD R55, R55, 0x1, R57 ;  /* 0x0000000137375824 */ /* 0x000fc600078e0239 */
[----:B------:R-:W4:Y:S01]  /*0b60*/  @P4 LDG.E.128 R16, desc[UR4][R60.64] ;  /* 0x000000043c104981 */ /* 0x000f22000c1e1d00 */
[----:B--2---:R-:W2:Y:S01]  /*0b70*/  @P2 LDC.64 R32, c[0x0][0x240] ;  /* 0x00009000ff202b82 */ /* 0x004ea20000000a00 */
[----:B------:R-:W-:Y:S01]  /*0b80*/  @P5 LEA R36, P4, R54, R30, 0x1 ;  /* 0x0000001e36245211 */ /* 0x000fe200078808ff */
[----:B------:R-:W-:Y:S02]  /*0b90*/  @P2 IMAD.X R30, RZ, RZ, R37, P6 ;  /* 0x000000ffff1e2224 */ /* 0x000fe400030e0625 */
[----:B------:R-:W-:Y:S01]  /*0ba0*/  @P2 IMAD.WIDE.U32 R38, R52, R34, R38 ;  /* 0x0000002234262225 */ /* 0x000fe200078e0026 */
[----:B------:R-:W-:-:S03]  /*0bb0*/  @P5 LEA.HI.X R37, R54, R31, R55, 0x1, P4 ;  /* 0x0000001f36255211 */ /* 0x000fc600020f0c37 */
[----:B-1----:R-:W-:Y:S02]  /*0bc0*/  @P2 IMAD R30, R30, R24, RZ ;  /* 0x000000181e1e2224 */ /* 0x002fe400078e02ff */
[----:B------:R-:W-:Y:S01]  /*0bd0*/  @P2 IMAD.MOV.U32 R59, RZ, RZ, R53 ;  /* 0x000000ffff3b2224 */ /* 0x000fe200078e0035 */
[----:B---3--:R-:W-:Y:S01]  /*0be0*/  @P2 LEA R52, P4, R38, R28, 0x1 ;  /* 0x0000001c26342211 */ /* 0x008fe200078808ff */
[----:B------:R-:W-:Y:S01]  /*0bf0*/  @P2 IMAD.IADD R35, R39, 0x1, R35 ;  /* 0x0000000127232824 */ /* 0x000fe200078e0223 */
[----:B------:R-:W-:Y:S01]  /*0c00*/  @P5 IADD3 R49, R51, R49, RZ ;  /* 0x0000003133315210 */ /* 0x000fe20007ffe0ff */
[----:B------:R-:W-:Y:S01]  /*0c10*/  @P2 IMAD R31, R56, R25, R30 ;  /* 0x00000019381f2224 */ /* 0x000fe200078e021e */
[----:B0-----:R-:W-:Y:S01]  /*0c20*/  @P5 LEA R34, P6, R50, R26, 0x1 ;  /* 0x0000001a32225211 */ /* 0x001fe200078c08ff */
[----:B------:R-:W-:Y:S01]  /*0c30*/  @P2 IMAD.WIDE.U32 R58, R56, R24, R58 ;  /* 0x00000018383a2225 */ /* 0x000fe200078e003a */
[----:B------:R-:W-:Y:S02]  /*0c40*/  @P2 LEA.HI.X R53, R38, R29, R35, 0x1, P4 ;  /* 0x0000001d26352211 */ /* 0x000fe400020f0c23 */
[----:B------:R-:W-:-:S02]  /*0c50*/  CS2R R24, SRZ ;  /* 0x0000000000187805 */ /* 0x000fc4000001ff00 */
[----:B------:R-:W-:Y:S02]  /*0c60*/  @P5 LEA.HI.X R35, R50, R27, R49, 0x1, P6 ;  /* 0x0000001b32235211 */ /* 0x000fe400030f0c31 */
[----:B------:R-:W-:Y:S02]  /*0c70*/  CS2R R26, SRZ ;  /* 0x00000000001a7805 */ /* 0x000fe4000001ff00 */
[----:B------:R-:W-:Y:S02]  /*0c80*/  @P2 IADD3 R38, R59, R31, RZ ;  /* 0x0000001f3b262210 */ /* 0x000fe40007ffe0ff */
[----:B------:R-:W-:Y:S02]  /*0c90*/  CS2R R28, SRZ ;  /* 0x00000000001c7805 */ /* 0x000fe4000001ff00 */
[----:B------:R-:W-:Y:S02]  /*0ca0*/  CS2R R30, SRZ ;  /* 0x00000000001e7805 */ /* 0x000fe4000001ff00 */
[C---:B--2---:R-:W-:Y:S01]  /*0cb0*/  @P2 LEA R50, P4, R58.reuse, R32, 0x1 ;  /* 0x000000203a322211 */ /* 0x044fe200078808ff */
[----:B------:R0:W2:Y:S03]  /*0cc0*/  @P5 LDG.E.128 R24, desc[UR4][R36.64] ;  /* 0x0000000424185981 */ /* 0x0000a6000c1e1d00 */
[----:B------:R-:W-:-:S02]  /*0cd0*/  @P2 LEA.HI.X R51, R58, R33, R38, 0x1, P4 ;  /* 0x000000213a332211 */ /* 0x000fc400020f0c26 */
[----:B------:R-:W-:Y:S01]  /*0ce0*/  CS2R R32, SRZ ;  /* 0x0000000000207805 */ /* 0x000fe2000001ff00 */
[----:B------:R1:W3:Y:S01]  /*0cf0*/  @P5 LDG.E.128 R28, desc[UR4][R34.64] ;  /* 0x00000004221c5981 */ /* 0x0002e2000c1e1d00 */
[----:B------:R-:W-:Y:S02]  /*0d00*/  CS2R R38, SRZ ;  /* 0x0000000000267805 */ /* 0x000fe4000001ff00 */
[----:B0-----:R-:W-:Y:S02]  /*0d10*/  CS2R R36, SRZ ;  /* 0x0000000000247805 */ /* 0x001fe4000001ff00 */
[----:B-1----:R-:W-:-:S04]  /*0d20*/  CS2R R34, SRZ ;  /* 0x0000000000227805 */ /* 0x002fc8000001ff00 */
[----:B------:R0:W3:Y:S04]  /*0d30*/  @P2 LDG.E.128 R36, desc[UR4][R50.64] ;  /* 0x0000000432242981 */ /* 0x0000e8000c1e1d00 */
[----:B------:R1:W3:Y:S01]  /*0d40*/  @P2 LDG.E.128 R32, desc[UR4][R52.64] ;  /* 0x0000000434202981 */ /* 0x0002e2000c1e1d00 */
[----:B------:R-:W-:Y:S02]  /*0d50*/  ISETP.NE.AND P5, PT, R45, RZ, PT ;  /* 0x000000ff2d00720c */ /* 0x000fe40003fa5270 */
[----:B------:R-:W-:Y:S01]  /*0d60*/  @P0 LEA R48, R0, R48, 0x6 ;  /* 0x0000003000300211 */ /* 0x000fe200078e30ff */
[----:B------:R-:W-:Y:S01]  /*0d70*/  BSSY B0, `(.L_x_3677) ;  /* 0x00000a3000007945 */ /* 0x000fe20003800000 */
[-C--:B------:R-:W-:Y:S02]  /*0d80*/  ISETP.GE.AND P4, PT, R44, R47.reuse, PT ;  /* 0x0000002f2c00720c */ /* 0x080fe40003f86270 */
[----:B------:R-:W-:Y:S01]  /*0d90*/  ISETP.GE.AND P2, PT, R43, R47, PT ;  /* 0x0000002f2b00720c */ /* 0x000fe20003f46270 */
[C---:B----4-:R-:W-:Y:S01]  /*0da0*/  IMAD.U32 R49, R8.reuse, 0x10000, RZ ;  /* 0x0001000008317824 */ /* 0x050fe200078e00ff */
[----:B------:R-:W-:-:S02]  /*0db0*/  LOP3.LUT R8, R8, 0xffff0000, RZ, 0xc0, !PT ;  /* 0xffff000008087812 */ /* 0x000fc400078ec0ff */
[C---:B------:R-:W-:Y:S01]  /*0dc0*/  LOP3.LUT R59, R12.reuse, 0xffff0000, RZ, 0xc0, !PT ;  /* 0xffff00000c3b7812 */ /* 0x040fe200078ec0ff */
[C---:B------:R-:W-:Y:S01]  /*0dd0*/  IMAD.U32 R54, R9.reuse, 0x10000, RZ ;  /* 0x0001000009367824 */ /* 0x040fe200078e00ff */
[----:B------:R-:W-:Y:S01]  /*0de0*/  LOP3.LUT R55, R9, 0xffff0000, RZ, 0xc0, !PT ;  /* 0xffff000009377812 */ /* 0x000fe200078ec0ff */
[----:B------:R-:W-:Y:S01]  /*0df0*/  IMAD.U32 R58, R12, 0x10000, RZ ;  /* 0x000100000c3a7824 */ /* 0x000fe200078e00ff */
[----:B------:R-:W-:Y:S01]  /*0e00*/  SHF.L.U32 R9, R10, 0x10, RZ ;  /* 0x000000100a097819 */ /* 0x000fe200000006ff */
[----:B------:R-:W-:Y:S01]  /*0e10*/  FMUL.FTZ R8, R8, R59 ;  /* 0x0000003b08087220 */ /* 0x000fe20000410000 */
[----:B------:R-:W-:Y:S02]  /*0e20*/  LOP3.LUT R57, R10, 0xffff0000, RZ, 0xc0, !PT ;  /* 0xffff00000a397812 */ /* 0x000fe400078ec0ff */
[C---:B0-----:R-:W-:Y:S02]  /*0e30*/  SHF.L.U32 R51, R13.reuse, 0x10, RZ ;  /* 0x000000100d337819 */ /* 0x041fe400000006ff */
[----:B------:R-:W-:Y:S01]  /*0e40*/  LOP3.LUT R50, R13, 0xffff0000, RZ, 0xc0, !PT ;  /* 0xffff00000d327812 */ /* 0x000fe200078ec0ff */
[C---:B------:R-:W-:Y:S01]  /*0e50*/  IMAD.U32 R13, R15.reuse, 0x10000, RZ ;  /* 0x000100000f0d7824 */ /* 0x040fe200078e00ff */
[----:B------:R-:W-:Y:S01]  /*0e60*/  LOP3.LUT R10, R15, 0xffff0000, RZ, 0xc0, !PT ;  /* 0xffff00000f0a7812 */ /* 0x000fe200078ec0ff */
[C---:B------:R-:W-:Y:S01]  /*0e70*/  IMAD.U32 R12, R14.reuse, 0x10000, RZ ;  /* 0x000100000e0c7824 */ /* 0x040fe200078e00ff */
[----:B------:R-:W-:Y:S01]  /*0e80*/  LOP3.LUT R14, R14, 0xffff0000, RZ, 0xc0, !PT ;  /* 0xffff00000e0e7812 */ /* 0x000fe200078ec0ff */
[----:B------:R-:W-:Y:S01]  /*0e90*/  IMAD.U32 R56, R11, 0x10000, RZ ;  /* 0x000100000b387824 */ /* 0x000fe200078e00ff */
[C---:B-1----:R-:W-:Y:S01]  /*0ea0*/  LOP3.LUT R52, R20.reuse, 0xffff0000, RZ, 0xc0, !PT ;  /* 0xffff000014347812 */ /* 0x042fe200078ec0ff */
[----:B------:R-:W-:Y:S01]  /*0eb0*/  IMAD.U32 R15, R20, 0x10000, RZ ;  /* 0x00010000140f7824 */ /* 0x000fe200078e00ff */
[----:B------:R-:W-:-:S02]  /*0ec0*/  LOP3.LUT R53, R16, 0xffff0000, RZ, 0xc0, !PT ;  /* 0xffff000010357812 */ /* 0x000fc400078ec0ff */
[----:B------:R-:W-:-:S03]  /*0ed0*/  SHF.L.U32 R16, R16, 0x10, RZ ;  /* 0x0000001010107819 */ /* 0x000fc600000006ff */
[----:B------:R-:W-:Y:S01]  /*0ee0*/  FMUL.FTZ R59, R53, R52 ;  /* 0x00000034353b7220 */ /* 0x000fe20000410000 */
[----:B------:R-:W-:Y:S01]  /*0ef0*/  FFMA.FTZ R53, R49, R58, R8 ;  /* 0x0000003a31357223 */ /* 0x000fe20000010008 */
[----:B------:R-:W-:Y:S01]  /*0f00*/  SHF.L.U32 R49, R21, 0x10, RZ ;  /* 0x0000001015317819 */ /* 0x000fe200000006ff */
[C---:B------:R-:W-:Y:S02]  /*0f10*/  IMAD.U32 R8, R17.reuse, 0x10000, RZ ;  /* 0x0001000011087824 */ /* 0x040fe400078e00ff */
[----:B------:R-:W-:Y:S01]  /*0f20*/  FFMA.FTZ R15, R16, R15, R59 ;  /* 0x0000000f100f7223 */ /* 0x000fe2000001003b */
[----:B------:R-:W-:Y:S02]  /*0f30*/  LOP3.LUT R17, R17, 0xffff0000, RZ, 0xc0, !PT ;  /* 0xffff000011117812 */ /* 0x000fe400078ec0ff */
[----:B------:R-:W-:Y:S01]  /*0f40*/  LOP3.LUT R16, R21, 0xffff0000, RZ, 0xc0, !PT ;  /* 0xffff000015107812 */ /* 0x000fe200078ec0ff */
[----:B------:R-:W-:Y:S01]  /*0f50*/  FFMA.FTZ R20, R8, R49, R15 ;  /* 0x0000003108147223 */ /* 0x000fe2000001000f */
[----:B------:R-:W-:Y:S01]  /*0f60*/  FFMA.FTZ R54, R54, R51, R53 ;  /* 0x0000003336367223 */ /* 0x000fe20000010035 */
[----:B------:R-:W-:-:S02]  /*0f70*/  IMAD.U32 R8, R18, 0x10000, RZ ;  /* 0x0001000012087824 */ /* 0x000fc400078e00ff */
[----:B------:R-:W-:Y:S02]  /*0f80*/  IMAD.U32 R15, R22, 0x10000, RZ ;  /* 0x00010000160f7824 */ /* 0x000fe400078e00ff */
[----:B------:R-:W-:Y:S01]  /*0f90*/  FFMA.FTZ R17, R17, R16, R20 ;  /* 0x0000001011117223 */ /* 0x000fe20000010014 */
[----:B------:R-:W-:-:S03]  /*0fa0*/  FFMA.FTZ R50, R55, R50, R54 ;  /* 0x0000003237327223 */ /* 0x000fc60000010036 */
[----:B------:R-:W-:Y:S01]  /*0fb0*/  FFMA.FTZ R17, R8, R15, R17 ;  /* 0x0000000f08117223 */ /* 0x000fe20000010011 */
[----:B------:R-:W-:Y:S01]  /*0fc0*/  FFMA.FTZ R12, R9, R12, R50 ;  /* 0x0000000c090c7223 */ /* 0x000fe20000010032 */
[C---:B------:R-:W-:Y:S01]  /*0fd0*/  IMAD.U32 R15, R23.reuse, 0x10000, RZ ;  /* 0x00010000170f7824 */ /* 0x040fe200078e00ff */
[----:B------:R-:W-:Y:S01]  /*0fe0*/  LOP3.LUT R8, R23, 0xffff0000, RZ, 0xc0, !PT ;  /* 0xffff000017087812 */ /* 0x000fe200078ec0ff */
[C---:B--2---:R-:W-:Y:S01]  /*0ff0*/  IMAD.U32 R21, R24.reuse, 0x10000, RZ ;  /* 0x0001000018157824 */ /* 0x044fe200078e00ff */
[----:B------:R-:W-:Y:S02]  /*1000*/  LOP3.LUT R24, R24, 0xffff0000, RZ, 0xc0, !PT ;  /* 0xffff000018187812 */ /* 0x000fe400078ec0ff */
[----:B------:R-:W-:Y:S02]  /*1010*/  LOP3.LUT R9, R22, 0xffff0000, RZ, 0xc0, !PT ;  /* 0xffff000016097812 */ /* 0x000fe400078ec0ff */
[C---:B---3--:R-:W-:Y:S02]  /*1020*/  SHF.L.U32 R50, R28.reuse, 0x10, RZ ;  /* 0x000000101c327819 */ /* 0x048fe400000006ff */
[----:B------:R-:W-:Y:S01]  /*1030*/  LOP3.LUT R23, R28, 0xffff0000, RZ, 0xc0, !PT ;  /* 0xffff00001c177812 */ /* 0x000fe200078ec0ff */
[C---:B------:R-:W-:Y:S01]  /*1040*/  IMAD.U32 R28, R29.reuse, 0x10000, RZ ;  /* 0x000100001d1c7824 */ /* 0x040fe200078e00ff */
[----:B------:R-:W-:-:S02]  /*1050*/  LOP3.LUT R20, R29, 0xffff0000, RZ, 0xc0, !PT ;  /* 0xffff00001d147812 */ /* 0x000fc400078ec0ff */
[----:B------:R-:W-:Y:S01]  /*1060*/  LOP3.LUT R18, R18, 0xffff0000, RZ, 0xc0, !PT ;  /* 0xffff000012127812 */ /* 0x000fe200078ec0ff */
[----:B------:R-:W-:Y:S01]  /*1070*/  FMUL.FTZ R24, R24, R23 ;  /* 0x0000001718187220 */ /* 0x000fe20000410000 */
[----:B------:R-:W-:Y:S02]  /*1080*/  LOP3.LUT R29, R36, 0xffff0000, RZ, 0xc0, !PT ;  /* 0xffff0000241d7812 */ /* 0x000fe400078ec0ff */
[----:B------:R-:W-:Y:S01]  /*1090*/  LOP3.LUT R22, R32, 0xffff0000, RZ, 0xc0, !PT ;  /* 0xffff000020167812 */ /* 0x000fe200078ec0ff */
[----:B------:R-:W-:Y:S01]  /*10a0*/  FFMA.FTZ R9, R18, R9, R17 ;  /* 0x0000000912097223 */ /* 0x000fe20000010011 */
[----:B------:R-:W-:Y:S01]  /*10b0*/  IMAD.U32 R32, R32, 0x10000, RZ ;  /* 0x0001000020207824 */ /* 0x000fe200078e00ff */
[----:B------:R-:W-:Y:S01]  /*10c0*/  SHF.L.U32 R17, R25, 0x10, RZ ;  /* 0x0000001019117819 */ /* 0x000fe200000006ff */
[----:B------:R-:W-:Y:S02]  /*10d0*/  IMAD.U32 R23, R36, 0x10000, RZ ;  /* 0x0001000024177824 */ /* 0x000fe400078e00ff */
[----:B------:R-:W-:Y:S01]  /*10e0*/  FMUL.FTZ R29, R22, R29 ;  /* 0x0000001d161d7220 */ /* 0x000fe20000410000 */
[----:B------:R-:W-:Y:S01]  /*10f0*/  FFMA.FTZ R24, R21, R50, R24 ;  /* 0x0000003215187223 */ /* 0x000fe20000010018 */
[----:B------:R-:W-:Y:S01]  /*1100*/  SHF.L.U32 R21, R33, 0x10, RZ ;  /* 0x0000001021157819 */ /* 0x000fe200000006ff */
[----:B------:R-:W-:-:S02]  /*1110*/  IMAD.U32 R22, R37, 0x10000, RZ ;  /* 0x0001000025167824 */ /* 0x000fc400078e00ff */
[----:B------:R-:W-:Y:S01]  /*1120*/  FFMA.FTZ R32, R32, R23, R29 ;  /* 0x0000001720207223 */ /* 0x000fe2000001001d */
[----:B------:R-:W-:Y:S01]  /*1130*/  FFMA.FTZ R57, R57, R14, R12 ;  /* 0x0000000e39397223 */ /* 0x000fe2000001000c */
[----:B------:R-:W-:Y:S01]  /*1140*/  LOP3.LUT R25, R25, 0xffff0000, RZ, 0xc0, !PT ;  /* 0xffff000019197812 */ /* 0x000fe200078ec0ff */
[----:B------:R-:W-:Y:S01]  /*1150*/  FFMA.FTZ R28, R17, R28, R24 ;  /* 0x0000001c111c7223 */ /* 0x000fe20000010018 */
[----:B------:R-:W-:Y:S01]  /*1160*/  SHF.L.U32 R12, R19, 0x10, RZ ;  /* 0x00000010130c7819 */ /* 0x000fe200000006ff */
[----:B------:R-:W-:Y:S01]  /*1170*/  FFMA.FTZ R22, R21, R22, R32 ;  /* 0x0000001615167223 */ /* 0x000fe20000010020 */
[----:B------:R-:W-:Y:S02]  /*1180*/  LOP3.LUT R33, R33, 0xffff0000, RZ, 0xc0, !PT ;  /* 0xffff000021217812 */ /* 0x000fe400078ec0ff */
[----:B------:R-:W-:Y:S01]  /*1190*/  LOP3.LUT R24, R37, 0xffff0000, RZ, 0xc0, !PT ;  /* 0xffff000025187812 */ /* 0x000fe200078ec0ff */
[----:B------:R-:W-:Y:S01]  /*11a0*/  FFMA.FTZ R56, R56, R13, R57 ;  /* 0x0000000d38387223 */ /* 0x000fe20000010039 */
[----:B------:R-:W-:-:S02]  /*11b0*/  IMAD.U32 R13, R26, 0x10000, RZ ;  /* 0x000100001a0d7824 */ /* 0x000fc400078e00ff */
[----:B------:R-:W-:Y:S01]  /*11c0*/  FFMA.FTZ R28, R25, R20, R28 ;  /* 0x00000014191c7223 */ /* 0x000fe2000001001c */
[----:B------:R-:W-:Y:S01]  /*11d0*/  IMAD.U32 R18, R30, 0x10000, RZ ;  /* 0x000100001e127824 */ /* 0x000fe200078e00ff */
[----:B------:R-:W-:Y:S01]  /*11e0*/  SHF.L.U32 R20, R38, 0x10, RZ ;  /* 0x0000001026147819 */ /* 0x000fe200000006ff */
[----:B------:R-:W-:Y:S01]  /*11f0*/  FFMA.FTZ R12, R12, R15, R9 ;  /* 0x0000000f0c0c7223 */ /* 0x000fe20000010009 */
        /* <DEDUP_REMOVED lines=8> */
[----:B------:R-:W-:Y:S01]  /*1280*/  IMAD.U32 R9, R27, 0x10000, RZ ;  /* 0x000100001b097824 */ /* 0x000fe200078e00ff */
[----:B------:R-:W-:Y:S01]  /*1290*/  SHF.L.U32 R16, R31, 0x10, RZ ;  /* 0x000000101f107819 */ /* 0x000fe200000006ff */
[----:B------:R-:W-:Y:S01]  /*12a0*/  FFMA.FTZ R26, R26, R15, R13 ;  /* 0x0000000f1a1a7223 */ /* 0x000fe2000001000d */
[----:B------:R-:W-:Y:S02]  /*12b0*/  IMAD.U32 R13, R35, 0x10000, RZ ;  /* 0x00010000230d7824 */ /* 0x000fe400078e00ff */
[----:B------:R-:W-:Y:S01]  /*12c0*/  FFMA.FTZ R34, R34, R21, R17 ;  /* 0x0000001522227223 */ /* 0x000fe20000010011 */
[----:B------:R-:W-:Y:S02]  /*12d0*/  IMAD.U32 R18, R39, 0x10000, RZ ;  /* 0x0001000027127824 */ /* 0x000fe400078e00ff */
[----:B------:R-:W-:Y:S01]  /*12e0*/  FFMA.FTZ R26, R9, R16, R26 ;  /* 0x00000010091a7223 */ /* 0x000fe2000001001a */
[----:B------:R-:W-:-:S02]  /*12f0*/  LOP3.LUT R11, R11, 0xffff0000, RZ, 0xc0, !PT ;  /* 0xffff00000b0b7812 */ /* 0x000fc400078ec0ff */
[----:B------:R-:W-:Y:S01]  /*1300*/  LOP3.LUT R19, R19, 0xffff0000, RZ, 0xc0, !PT ;  /* 0xffff000013137812 */ /* 0x000fe200078ec0ff */
[----:B------:R-:W-:Y:S01]  /*1310*/  FFMA.FTZ R18, R13, R18, R34 ;  /* 0x000000120d127223 */ /* 0x000fe20000010022 */
[----:B------:R-:W-:Y:S02]  /*1320*/  LOP3.LUT R27, R27, 0xffff0000, RZ, 0xc0, !PT ;  /* 0xffff00001b1b7812 */ /* 0x000fe400078ec0ff */
[----:B------:R-:W-:Y:S02]  /*1330*/  LOP3.LUT R14, R31, 0xffff0000, RZ, 0xc0, !PT ;  /* 0xffff00001f0e7812 */ /* 0x000fe400078ec0ff */
[----:B------:R-:W-:Y:S02]  /*1340*/  LOP3.LUT R35, R35, 0xffff0000, RZ, 0xc0, !PT ;  /* 0xffff000023237812 */ /* 0x000fe400078ec0ff */
[----:B------:R-:W-:Y:S01]  /*1350*/  LOP3.LUT R16, R39, 0xffff0000, RZ, 0xc0, !PT ;  /* 0xffff000027107812 */ /* 0x000fe200078ec0ff */
[----:B------:R-:W-:Y:S01]  /*1360*/  FFMA.FTZ R10, R11, R10, R56 ;  /* 0x0000000a0b0a7223 */ /* 0x000fe20000010038 */
[----:B------:R-:W-:Y:S01]  /*1370*/  FFMA.FTZ R12, R19, R8, R12 ;  /* 0x00000008130c7223 */ /* 0x000fe2000001000c */
[----:B------:R-:W-:-:S02]  /*1380*/  FFMA.FTZ R26, R27, R14, R26 ;  /* 0x0000000e1b1a7223 */ /* 0x000fc4000001001a */
        /* <DEDUP_REMOVED lines=28> */
[----:B------:R-:W3:Y:S04]  /*1550*/  SHFL.BFLY PT, R18, R17, 0x1, 0x1f ;  /* 0x0c201f0011127f89 */ /* 0x000ee800000e0000 */
[----:B------:R-:W4:Y:S01]  /*1560*/  SHFL.BFLY PT, R22, R19, 0x1, 0x1f ;  /* 0x0c201f0013167f89 */ /* 0x000f2200000e0000 */
[----:B------:R-:W-:Y:S01]  /*1570*/  @P0 SHF.R.S32.HI R11, RZ, 0x1f, R48 ;  /* 0x0000001fff0b0819 */ /* 0x000fe20000011430 */
[----:B------:R-:W-:-:S03]  /*1580*/  IMAD.MOV.U32 R10, RZ, RZ, RZ ;  /* 0x000000ffff0a7224 */ /* 0x000fc600078e00ff */
[----:B------:R-:W-:-:S04]  /*1590*/  @P0 LEA.HI R11, R11, R48, RZ, 0x6 ;  /* 0x000000300b0b0211 */ /* 0x000fc800078f30ff */
[----:B------:R-:W-:Y:S02]  /*15a0*/  @P0 LOP3.LUT R10, R11, 0xffffffc0, RZ, 0xc0, !PT ;  /* 0xffffffc00b0a0812 */ /* 0x000fe400078ec0ff */
[----:B------:R-:W-:Y:S01]  /*15b0*/  ISETP.GE.AND P0, PT, R46, R47, PT ;  /* 0x0000002f2e00720c */ /* 0x000fe20003f06270 */
[----:B0-----:R-:W-:Y:S01]  /*15c0*/  FADD.FTZ R20, R12, R13 ;  /* 0x0000000d0c147221 */ /* 0x001fe20000010000 */
[----:B--2---:R-:W-:Y:S01]  /*15d0*/  FADD.FTZ R15, R15, R16 ;  /* 0x000000100f0f7221 */ /* 0x004fe20000010000 */
[----:B---3--:R-:W-:Y:S01]  /*15e0*/  FADD.FTZ R18, R17, R18 ;  /* 0x0000001211127221 */ /* 0x008fe20000010000 */
[----:B----4-:R-:W-:Y:S01]  /*15f0*/  FADD.FTZ R19, R19, R22 ;  /* 0x0000001613137221 */ /* 0x010fe20000010000 */
[----:B------:R-:W-:Y:S08]  /*1600*/  @P5 BRA `(.L_x_3678) ;  /* 0x0000000000645947 */ /* 0x000ff00003800000 */
[----:B------:R-:W0:Y:S01]  /*1610*/  LDC.64 R16, c[0x0][0x278] ;  /* 0x00009e00ff107b82 */ /* 0x000e220000000a00 */
[----:B------:R-:W-:Y:S01]  /*1620*/  SHF.R.S32.HI R14, RZ, 0x1f, R10 ;  /* 0x0000001fff0e7819 */ /* 0x000fe2000001140a */
[----:B------:R-:W-:Y:S01]  /*1630*/  ULDC.64 UR8, c[0x0][0x280] ;  /* 0x0000a00000087ab9 */ /* 0x000fe20000000a00 */
[----:B------:R-:W-:Y:S02]  /*1640*/  IADD3 R12, P5, R5, R10, RZ ;  /* 0x0000000a050c7210 */ /* 0x000fe40007fbe0ff */
[----:B------:R-:W-:Y:S02]  /*1650*/  FSEL R15, R15, RZ, !P4 ;  /* 0x000000ff0f0f7208 */ /* 0x000fe40006000000 */
[----:B------:R-:W-:Y:S02]  /*1660*/  LEA.HI.X.SX32 R13, R5, R14, 0x1, P5 ;  /* 0x0000000e050d7211 */ /* 0x000fe400028f0eff */
[----:B------:R-:W-:Y:S01]  /*1670*/  FSEL R19, R19, RZ, !P0 ;  /* 0x000000ff13137208 */ /* 0x000fe20004000000 */
[----:B0-----:R-:W-:-:S02]  /*1680*/  IMAD R14, R16, UR7, RZ ;  /* 0x00000007100e7c24 */ /* 0x001fc4000f8e02ff */
[----:B------:R-:W-:-:S04]  /*1690*/  IMAD.WIDE.U32 R12, R16, UR6, R12 ;  /* 0x00000006100c7c25 */ /* 0x000fc8000f8e000c */
[----:B------:R-:W-:Y:S01]  /*16a0*/  IMAD R11, R17, UR6, R14 ;  /* 0x00000006110b7c24 */ /* 0x000fe2000f8e020e */
[----:B------:R-:W-:Y:S01]  /*16b0*/  FSEL R17, R18, RZ, !P2 ;  /* 0x000000ff12117208 */ /* 0x000fe20005000000 */
[----:B------:R-:W-:Y:S02]  /*16c0*/  IMAD R14, R41, UR8, RZ ;  /* 0x00000008290e7c24 */ /* 0x000fe4000f8e02ff */
[----:B------:R-:W-:Y:S02]  /*16d0*/  IMAD.IADD R13, R13, 0x1, R11 ;  /* 0x000000010d0d7824 */ /* 0x000fe400078e020b */
[C---:B------:R-:W-:Y:S02]  /*16e0*/  IMAD R11, R7.reuse, UR9, R14 ;  /* 0x00000009070b7c24 */ /* 0x040fe4000f8e020e */
[----:B------:R-:W-:Y:S01]  /*16f0*/  IMAD.WIDE.U32 R12, R7, UR8, R12 ;  /* 0x00000008070c7c25 */ /* 0x000fe2000f8e000c */
[----:B------:R-:W-:Y:S02]  /*1700*/  ULDC.64 UR8, c[0x0][0x260] ;  /* 0x0000980000087ab9 */ /* 0x000fe40000000a00 */
[----:B------:R-:W-:-:S04]  /*1710*/  IADD3 R6, P5, R6, R12, RZ ;  /* 0x0000000c06067210 */ /* 0x000fc80007fbe0ff */
[----:B------:R-:W-:Y:S02]  /*1720*/  IADD3.X R13, R42, R13, R11, P5, !PT ;  /* 0x0000000d2a0d7210 */ /* 0x000fe40002ffe40b */
[----:B------:R-:W-:Y:S02]  /*1730*/  LEA R12, P5, R6, UR8, 0x2 ;  /* 0x00000008060c7c11 */ /* 0x000fe4000f8a10ff */
[----:B------:R-:W-:Y:S02]  /*1740*/  FSEL R11, R20, RZ, !P3 ;  /* 0x000000ff140b7208 */ /* 0x000fe40005800000 */
[----:B------:R-:W-:-:S05]  /*1750*/  LEA.HI.X R13, R6, UR9, R13, 0x2, P5 ;  /* 0x00000009060d7c11 */ /* 0x000fca000a8f140d */
[----:B------:R0:W-:Y:S04]  /*1760*/  STG.E desc[UR4][R12.64], R11 ;  /* 0x0000000b0c007986 */ /* 0x0001e8000c101904 */
[----:B------:R0:W-:Y:S04]  /*1770*/  STG.E desc[UR4][R12.64+0x40], R15 ;  /* 0x0000400f0c007986 */ /* 0x0001e8000c101904 */
[----:B------:R0:W-:Y:S04]  /*1780*/  STG.E desc[UR4][R12.64+0x80], R17 ;  /* 0x000080110c007986 */ /* 0x0001e8000c101904 */
[----:B------:R0:W-:Y:S02]  /*1790*/  STG.E desc[UR4][R12.64+0xc0], R19 ;  /* 0x0000c0130c007986 */ /* 0x0001e4000c101904 */
.L_x_3678:
[----:B------:R-:W-:Y:S05]  /*17a0*/  BSYNC B0 ;  /* 0x0000000000007941 */ /* 0x000fea0003800000 */
.L_x_3677:
[----:B------:R-:W-:Y:S01]  /*17b0*/  IADD3 R4, R4, 0x3f, RZ ;  /* 0x0000003f04047810 */ /* 0x000fe20007ffe0ff */
[----:B0-----:R-:W-:Y:S01]  /*17c0*/  IMAD.SHL.U32 R12, R10, 0x80, RZ ;  /* 0x000000800a0c7824 */ /* 0x001fe200078e00ff */
[----:B------:R-:W-:Y:S01]  /*17d0*/  SHF.L.U32 R6, R3, 0x2, RZ ;  /* 0x0000000203067819 */ /* 0x000fe200000006ff */
[----:B------:R-:W-:Y:S01]  /*17e0*/  IMAD.SHL.U32 R13, R2, 0x2000, RZ ;  /* 0x00002000020d7824 */ /* 0x000fe200078e00ff */
[----:B------:R-:W-:Y:S01]  /*17f0*/  SHF.R.S32.HI R11, RZ, 0x1f, R4 ;  /* 0x0000001fff0b7819 */ /* 0x000fe20000011404 */
[----:B------:R-:W-:Y:S01]  /*1800*/  BSSY B0, `(.L_x_3679) ;  /* 0x0000025000007945 */ /* 0x000fe20003800000 */
[----:B------:R-:W-:Y:S02]  /*1810*/  SHF.R.S32.HI R14, RZ, 0x1f, R12 ;  /* 0x0000001fff0e7819 */ /* 0x000fe4000001140c */
[----:B------:R-:W-:Y:S02]  /*1820*/  LEA.HI R11, R11, R4, RZ, 0x6 ;  /* 0x000000040b0b7211 */ /* 0x000fe400078f30ff */
[----:B------:R-:W-:-:S02]  /*1830*/  IADD3 R12, P0, P2, R12, R6, R13 ;  /* 0x000000060c0c7210 */ /* 0x000fc40007a1e00d */
[----:B------:R-:W-:Y:S02]  /*1840*/  LOP3.LUT R4, R11, 0xffffffc0, RZ, 0xc0, !PT ;  /* 0xffffffc00b047812 */ /* 0x000fe400078ec0ff */
[----:B------:R-:W-:Y:S02]  /*1850*/  SHF.R.S32.HI R13, RZ, 0x1f, R13 ;  /* 0x0000001fff0d7819 */ /* 0x000fe4000001140d */
[----:B------:R-:W-:Y:S01]  /*1860*/  SHF.R.S32.HI R6, RZ, 0x1f, R6 ;  /* 0x0000001fff067819 */ /* 0x000fe20000011406 */
[----:B------:R-:W-:-:S03]  /*1870*/  IMAD.IADD R4, R4, 0x1, -R5 ;  /* 0x0000000104047824 */ /* 0x000fc600078e0a05 */
[----:B------:R-:W-:Y:S01]  /*1880*/  IADD3.X R13, R14, R6, R13, P0, P2 ;  /* 0x000000060e0d7210 */ /* 0x000fe200007e440d */
[----:B-1----:R-:W-:Y:S01]  /*1890*/  IMAD R6, R8, UR7, RZ ;  /* 0x0000000708067c24 */ /* 0x002fe2000f8e02ff */
[----:B------:R-:W-:-:S03]  /*18a0*/  ISETP.GE.OR P1, PT, R3, R4, P1 ;  /* 0x000000040300720c */ /* 0x000fc60000f26670 */
[----:B------:R-:W-:Y:S02]  /*18b0*/  IMAD R9, R9, UR6, R6 ;  /* 0x0000000609097c24 */ /* 0x000fe4000f8e0206 */
[----:B------:R-:W-:-:S05]  /*18c0*/  IMAD.WIDE.U32 R12, R8, UR6, R12 ;  /* 0x00000006080c7c25 */ /* 0x000fca000f8e000c */
[----:B------:R-:W-:-:S03]  /*18d0*/  IADD3 R11, R13, R9, RZ ;  /* 0x000000090d0b7210 */ /* 0x000fc60007ffe0ff */
[----:B------:R-:W-:Y:S05]  /*18e0*/  @P1 BRA `(.L_x_3680) ;  /* 0x0000000000581947 */ /* 0x000fea0003800000 */
[----:B------:R-:W0:Y:S01]  /*18f0*/  LDC.64 R8, c[0x0][0x2a8] ;  /* 0x0000aa00ff087b82 */ /* 0x000e220000000a00 */
[----:B------:R-:W-:Y:S01]  /*1900*/  SHF.R.S32.HI R6, RZ, 0x1f, R5 ;  /* 0x0000001fff067819 */ /* 0x000fe20000011405 */
[----:B------:R-:W-:Y:S01]  /*1910*/  ULDC.64 UR8, c[0x0][0x2b0] ;  /* 0x0000ac0000087ab9 */ /* 0x000fe20000000a00 */
[--C-:B------:R-:W-:Y:S02]  /*1920*/  IADD3 R4, P0, P1, R10, R5, R3.reuse ;  /* 0x000000050a047210 */ /* 0x100fe4000791e003 */
[----:B------:R-:W-:Y:S02]  /*1930*/  SHF.R.S32.HI R14, RZ, 0x1f, R10 ;  /* 0x0000001fff0e7819 */ /* 0x000fe4000001140a */
[----:B------:R-:W-:-:S04]  /*1940*/  SHF.R.S32.HI R5, RZ, 0x1f, R3 ;  /* 0x0000001fff057819 */ /* 0x000fc80000011403 */
[----:B------:R-:W-:Y:S02]  /*1950*/  IADD3.X R5, R14, R6, R5, P0, P1 ;  /* 0x000000060e057210 */ /* 0x000fe400007e2405 */
[----:B-----5:R-:W-:Y:S01]  /*1960*/  FSETP.NEU.FTZ.AND P0, PT, R40, -INF , PT ;  /* 0xff8000002800780b */ /* 0x020fe20003f1d000 */
[C---:B0-----:R-:W-:Y:S02]  /*1970*/  IMAD R6, R8.reuse, UR7, RZ ;  /* 0x0000000708067c24 */ /* 0x041fe4000f8e02ff */
[----:B------:R-:W-:-:S04]  /*1980*/  IMAD.WIDE.U32 R4, R8, UR6, R4 ;  /* 0x0000000608047c25 */ /* 0x000fc8000f8e0004 */
[----:B------:R-:W-:Y:S02]  /*1990*/  IMAD R9, R9, UR6, R6 ;  /* 0x0000000609097c24 */ /* 0x000fe4000f8e0206 */
[----:B------:R-:W-:Y:S02]  /*19a0*/  IMAD R6, R41, UR8, RZ ;  /* 0x0000000829067c24 */ /* 0x000fe4000f8e02ff */
[----:B------:R-:W-:Y:S02]  /*19b0*/  IMAD.IADD R5, R5, 0x1, R9 ;  /* 0x0000000105057824 */ /* 0x000fe400078e0209 */
[C---:B------:R-:W-:Y:S02]  /*19c0*/  IMAD R9, R7.reuse, UR9, R6 ;  /* 0x0000000907097c24 */ /* 0x040fe4000f8e0206 */
[----:B------:R-:W-:Y:S01]  /*19d0*/  FMUL.FTZ R6, R40, 1.4426950216293334961 ;  /* 0x3fb8aa3b28067820 */ /* 0x000fe20000410000 */
[----:B------:R-:W-:Y:S01]  /*19e0*/  IMAD.WIDE.U32 R4, R7, UR8, R4 ;  /* 0x0000000807047c25 */ /* 0x000fe2000f8e0004 */
[----:B------:R-:W-:-:S04]  /*19f0*/  ULDC.64 UR8, c[0x0][0x2a0] ;  /* 0x0000a80000087ab9 */ /* 0x000fc80000000a00 */
[----:B------:R-:W-:Y:S02]  /*1a00*/  IADD3 R5, R5, R9, RZ ;  /* 0x0000000905057210 */ /* 0x000fe40007ffe0ff */
[----:B------:R-:W-:-:S04]  /*1a10*/  LEA R8, P1, R4, UR8, 0x2 ;  /* 0x0000000804087c11 */ /* 0x000fc8000f8210ff */
[----:B------:R-:W-:Y:S02]  /*1a20*/  LEA.HI.X R9, R4, UR9, R5, 0x2, P1 ;  /* 0x0000000904097c11 */ /* 0x000fe400088f1405 */
[----:B------:R-:W-:-:S05]  /*1a30*/  FSEL R5, R6, RZ, P0 ;  /* 0x000000ff06057208 */ /* 0x000fca0000000000 */
[----:B------:R0:W-:Y:S02]  /*1a40*/  STG.E desc[UR4][R8.64], R5 ;  /* 0x0000000508007986 */ /* 0x0001e4000c101904 */
.L_x_3680:
[----:B------:R-:W-:Y:S05]  /*1a50*/  BSYNC B0 ;  /* 0x0000000000007941 */ /* 0x000fea0003800000 */
.L_x_3679:
[----:B------:R-:W-:Y:S01]  /*1a60*/  ULDC.64 UR10, c[0x0][0x2e8] ;  /* 0x0000ba00000a7ab9 */ /* 0x000fe20000000a00 */
[----:B------:R-:W-:Y:S01]  /*1a70*/  ULDC.64 UR8, c[0x0][0x2d8] ;  /* 0x0000b60000087ab9 */ /* 0x000fe20000000a00 */
[----:B------:R-:W-:Y:S01]  /*1a80*/  ISETP.NE.U32.AND P0, PT, RZ, UR10, PT ;  /* 0x0000000aff007c0c */ /* 0x000fe2000bf05070 */
[----:B------:R-:W-:Y:S02]  /*1a90*/  IMAD.MOV.U32 R10, RZ, RZ, R12 ;  /* 0x000000ffff0a7224 */ /* 0x000fe400078e000c */
[----:B------:R-:W-:Y:S01]  /*1aa0*/  IMAD R6, R41, UR8, RZ ;  /* 0x0000000829067c24 */ /* 0x000fe2000f8e02ff */
[----:B------:R-:W-:Y:S01]  /*1ab0*/  ISETP.NE.AND.EX P0, PT, RZ, UR11, PT, P0 ;  /* 0x0000000bff007c0c */ /* 0x000fe2000bf05300 */
[----:B0-----:R-:W-:-:S03]  /*1ac0*/  IMAD.WIDE.U32 R4, R7, UR8, R10 ;  /* 0x0000000807047c25 */ /* 0x001fc6000f8e000a */
[----:B------:R-:W-:Y:S01]  /*1ad0*/  ISETP.NE.OR P0, PT, R3, RZ, !P0 ;  /* 0x000000ff0300720c */ /* 0x000fe20004705670 */
[----:B------:R-:W-:Y:S01]  /*1ae0*/  IMAD R7, R7, UR9, R6 ;  /* 0x0000000907077c24 */ /* 0x000fe2000f8e0206 */
[----:B------:R-:W-:Y:S02]  /*1af0*/  ULDC.64 UR8, c[0x0][0x2b8] ;  /* 0x0000ae0000087ab9 */ /* 0x000fe40000000a00 */
        /* <DEDUP_REMOVED lines=20> */
.L_x_3681:
        /* <DEDUP_REMOVED lines=12> */
.L_x_3712:


//--------------------- .nv.global.init           --------------------------
	.section	.nv.global.init,"aw",@progbits
.nv.global.init:
	.type		$str$23,@object
	.size		$str$23,($str$24 - $str$23)
$str$23:
        /*0000*/ 	.byte	0x28, 0x61, 0x64, 0x64, 0x72, 0x65, 0x73, 0x73, 0x20, 0x26, 0x20, 0x6d, 0x61, 0x73, 0x6b, 0x29
        /*0010*/ 	.byte	0x20, 0x3d, 0x3d, 0x20, 0x30, 0x00
	.type		$str$24,@object
	.size		$str$24,(__unnamed_4 - $str$24)
$str$24:
        /*0016*/ 	.byte	0x2f, 0x74, 0x6d, 0x70, 0x2f, 0x6f, 0x73, 0x73, 0x5f, 0x6b, 0x65, 0x72, 0x6e, 0x65, 0x6c, 0x73
        /*0026*/ 	.byte	0x5f, 0x73, 0x72, 0x63, 0x2f, 0x66, 0x6c, 0x61, 0x73, 0x68, 0x5f, 0x61, 0x74, 0x74, 0x65, 0x6e
        /*0036*/ 	.byte	0x74, 0x69, 0x6f, 0x6e, 0x2f, 0x63, 0x73, 0x72, 0x63, 0x2f, 0x63, 0x75, 0x74, 0x6c, 0x61, 0x73
        /*0046*/ 	.byte	0x73, 0x2f, 0x69, 0x6e, 0x63, 0x6c, 0x75, 0x64, 0x65, 0x2f, 0x63, 0x75, 0x74, 0x65, 0x2f, 0x70
        /*0056*/ 	.byte	0x6f, 0x69, 0x6e, 0x74, 0x65, 0x72, 0x5f, 0x66, 0x6c, 0x61, 0x67, 0x67, 0x65, 0x64, 0x2e, 0x68
        /*0066*/ 	.byte	0x70, 0x70, 0x00
	.type		__unnamed_4,@object
	.size		__unnamed_4,(__unnamed_2 - __unnamed_4)
__unnamed_4:
        /* <DEDUP_REMOVED lines=20> */
        /*01a9*/ 	.byte	0x75, 0x74, 0x65, 0x3a, 0x3a, 0x43, 0x3c, 0x36, 0x34, 0x3e, 0x3e, 0x3e, 0x3e, 0x5d, 0x00
	.type		__unnamed_2,@object
	.size		__unnamed_2,(__unnamed_6 - __unnamed_2)
__unnamed_2:
        /* <DEDUP_REMOVED lines=22> */
        /*0318*/ 	.byte	0x31, 0x39, 0x32, 0x3e, 0x3e, 0x3e, 0x3e, 0x20, 0x26, 0x5d, 0x00
	.type		__unnamed_6,@object
	.size		__unnamed_6,(__unnamed_3 - __unnamed_6)
__unnamed_6:
        /* <DEDUP_REMOVED lines=23> */
	.type		__unnamed_3,@object
	.size		__unnamed_3,(__unnamed_1 - __unnamed_3)
__unnamed_3:
        /* <DEDUP_REMOVED lines=24> */
        /*060f*/ 	.byte	0x5d, 0x00
	.type		__unnamed_1,@object
	.size		__unnamed_1,(__unnamed_5 - __unnamed_1)
__unnamed_1:
        /* <DEDUP_REMOVED lines=29> */
	.type		__unnamed_5,@object
	.size		__unnamed_5,(.L_4 - __unnamed_5)
__unnamed_5:
        /* <DEDUP_REMOVED lines=30> */
.L_4:


//--------------------- .nv.shared._ZN7cutlass13device_kernelIN5flash11enable_sm90INS1_16FlashAttnBwdSm90INS1_25CollectiveMainloopBwdSm90ILi2ELi2ELi2EN4cute5tupleIJNS5_1CILi1EEES8_S8_EEENS6_IJNS7_ILi80EEENS7_ILi128EEESB_EEENS_10bfloat16_tEfNS_4arch4Sm90ELb0ELb0ELb0ELb0ELb0ELb1ELb0ELb1ELi2ELi1ELi2ELi1ELb0EEENS1_21CollectiveEpilogueBwdISC_SD_SF_Li256ELb0ELb0ELi1EEENS1_19SingleTileSchedulerILb0ELb0ELb0ELi128EEEEEEEEEvNT_6ParamsE --------------------------
	.section	.nv.shared._ZN7cutlass13device_kernelIN5flash11enable_sm90INS1_16FlashAttnBwdSm90INS1_25CollectiveMainloopBwdSm90ILi2ELi2ELi2EN4cute5tupleIJNS5_1CILi1EEES8_S8_EEENS6_IJNS7_ILi80EEENS7_ILi128EEESB_EEENS_10bfloat16_tEfNS_4arch4Sm90ELb0ELb0ELb0ELb0ELb0ELb1ELb0ELb1ELi2ELi1ELi2ELi1ELb0EEENS1_21CollectiveEpilogueBwdISC_SD_SF_Li256ELb0ELb0ELi1EEENS1_19SingleTileSchedulerILb0ELb0ELb0ELi128EEEEEEEEEvNT_6ParamsE,"aw",@nobits
	.sectionflags	@""
	.align	16
	.zero		1024


//--------------------- .nv.shared.reserved.0     --------------------------
	.section	.nv.shared.reserved.0,"aw",@nobits
	.weak		__nv_reservedSMEM_offset_0_alias
	.size		__nv_reservedSMEM_offset_0_alias, 0, 0
	.other		__nv_reservedSMEM_offset_0_alias,@"STO_CUDA_RESERVED_SHARED STV_DEFAULT"
__nv_reservedSMEM_offset_0_alias:
	.zero		0


//--------------------- .nv.global                --------------------------
	.section	.nv.global,"aw",@nobits
.nv.global:
	.type		_ZN66_INTERNAL_1792fac5_30_flash_bwd_hdim128_bf16_sm90_cu_ef95aea4_32124cute1_E,@object
	.size		_ZN66_INTERNAL_1792fac5_30_flash_bwd_hdim128_bf16_sm90_cu_ef95aea4_32124cute1_E,(_ZN66_INTERNAL_1792fac5_30_flash_bwd_hdim128_bf16_sm90_cu_ef95aea4_32124cuda3std3__45__cpo6cbeginE - _ZN66_INTERNAL_1792fac5_30_flash_bwd_hdim128_bf16_sm90_cu_ef95aea4_32124cute1_E)
_ZN66_INTERNAL_1792fac5_30_flash_bwd_hdim128_bf16_sm90_cu_ef95aea4_32124cute1_E:
	.zero		1
	.type		_ZN66_INTERNAL_1792fac5_30_flash_bwd_hdim128_bf16_sm90_cu_ef95aea4_32124cuda3std3__45__cpo6cbeginE,@object
	.size		_ZN66_INTERNAL_1792fac5_30_flash_bwd_hdim128_bf16_sm90_cu_ef95aea4_32124cuda3std3__45__cpo6cbeginE,(_ZN66_INTERNAL_1792fac5_30_flash_bwd_hdim128_bf16_sm90_cu_ef95aea4_32124cuda3std3__48in_placeE - _ZN66_INTERNAL_1792fac5_30_flash_bwd_hdim128_bf16_sm90_cu_ef95aea4_32124cuda3std3__45__cpo6cbeginE)
_ZN66_INTERNAL_1792fac5_30_flash_bwd_hdim128_bf16_sm90_cu_ef95aea4_32124cuda3std3__45__cpo6cbeginE:
	.zero		1
	.type		_ZN66_INTERNAL_1792fac5_30_flash_bwd_hdim128_bf16_sm90_cu_ef95aea4_32124cuda3std3__48in_placeE,@object
	.size		_ZN66_INTERNAL_1792fac5_30_flash_bwd_hdim128_bf16_sm90_cu_ef95aea4_32124cuda3std3__48in_placeE,(_ZN66_INTERNAL_1792fac5_30_flash_bwd_hdim128_bf16_sm90_cu_ef95aea4_32124cuda3std6ranges3__45__cpo9iter_moveE - _ZN66_INTERNAL_1792fac5_30_flash_bwd_hdim128_bf16_sm90_cu_ef95aea4_32124cuda3std3__48in_placeE)
_ZN66_INTERNAL_1792fac5_30_flash_bwd_hdim128_bf16_sm90_cu_ef95aea4_32124cuda3std3__48in_placeE:
	.zero		1
	.type		_ZN66_INTERNAL_1792fac5_30_flash_bwd_hdim128_bf16_sm90_cu_ef95aea4_32124cuda3std6ranges3__45__cpo9iter_moveE,@object
	.size		_ZN66_INTERNAL_1792fac5_30_flash_bwd_hdim128_bf16_sm90_cu_ef95aea4_32124cuda3std6ranges3__45__cpo9iter_moveE,(_ZN66_INTERNAL_1792fac5_30_flash_bwd_hdim128_bf16_sm90_cu_ef95aea4_32124cuda3std3__45__cpo5beginE - _ZN66_INTERNAL_1792fac5_30_flash_bwd_hdim128_bf16_sm90_cu_ef95aea4_32124cuda3std6ranges3__45__cpo9iter_moveE)
_ZN66_INTERNAL_1792fac5_30_flash_bwd_hdim128_bf16_sm90_cu_ef95aea4_32124cuda3std6ranges3__45__cpo9iter_moveE:
	.zero		1
	.type		_ZN66_INTERNAL_1792fac5_30_flash_bwd_hdim128_bf16_sm90_cu_ef95aea4_32124cuda3std3__45__cpo5beginE,@object
	.size		_ZN66_INTERNAL_1792fac5_30_flash_bwd_hdim128_bf16_sm90_cu_ef95aea4_32124cuda3std3__45__cpo5beginE,(_ZN66_INTERNAL_1792fac5_30_flash_bwd_hdim128_bf16_sm90_cu_ef95aea4_32124cuda3std3__468_GLOBAL__N__1792fac5_30_flash_bwd_hdim128_bf16_sm90_cu_ef95aea4_32126ignoreE - _ZN66_INTERNAL_1792fac5_30_flash_bwd_hdim128_bf16_sm90_cu_ef95aea4_32124cuda3std3__45__cpo5beginE)
_ZN66_INTERNAL_1792fac5_30_flash_bwd_hdim128_bf16_sm90_cu_ef95aea4_32124cuda3std3__45__cpo5beginE:
	.zero		1
	.type		_ZN66_INTERNAL_1792fac5_30_flash_bwd_hdim128_bf16_sm90_cu_ef95aea4_32124cuda3std3__468_GLOBAL__N__1792fac5_30_flash_bwd_hdim128_bf16_sm90_cu_ef95aea4_32126ignoreE,@object
	.size		_ZN66_INTERNAL_1792fac5_30_flash_bwd_hdim128_bf16_sm90_cu_ef95aea4_32124cuda3std3__468_GLOBAL__N__1792fac5_30_flash_bwd_hdim128_bf16_sm90_cu_ef95aea4_32126ignoreE,(_ZN66_INTERNAL_1792fac5_30_flash_bwd_hdim128_bf16_sm90_cu_ef95aea4_32124cute7productE - _ZN66_INTERNAL_1792fac5_30_flash_bwd_hdim128_bf16_sm90_cu_ef95aea4_32124cuda3std3__468_GLOBAL__N__1792fac5_30_flash_bwd_hdim128_bf16_sm90_cu_ef95aea4_32126ignoreE)
_ZN66_INTERNAL_1792fac5_30_flash_bwd_hdim128_bf16_sm90_cu_ef95aea4_32124cuda3std3__468_GLOBAL__N__1792fac5_30_flash_bwd_hdim128_bf16_sm90_cu_ef95aea4_32126ignoreE:
	.zero		1
	.type		_ZN66_INTERNAL_1792fac5_30_flash_bwd_hdim128_bf16_sm90_cu_ef95aea4_32124cute7productE,@object
	.size		_ZN66_INTERNAL_1792fac5_30_flash_bwd_hdim128_bf16_sm90_cu_ef95aea4_32124cute7productE,(_ZN66_INTERNAL_1792fac5_30_flash_bwd_hdim128_bf16_sm90_cu_ef95aea4_32124cuda3std3__45__cpo3endE - _ZN66_INTERNAL_1792fac5_30_flash_bwd_hdim128_bf16_sm90_cu_ef95aea4_32124cute7productE)
_ZN66_INTERNAL_1792fac5_30_flash_bwd_hdim128_bf16_sm90_cu_ef95aea4_32124cute7productE:
	.zero		1
	.type		_ZN66_INTERNAL_1792fac5_30_flash_bwd_hdim128_bf16_sm90_cu_ef95aea4_32124cuda3std3__45__cpo3endE,@object
	.size		_ZN66_INTERNAL_1792fac5_30_flash_bwd_hdim128_bf16_sm90_cu_ef95aea4_32124cuda3std3__45__cpo3endE,(_ZN66_INTERNAL_1792fac5_30_flash_bwd_hdim128_bf16_sm90_cu_ef95aea4_32124cuda3std3__419piecewise_constructE - _ZN66_INTERNAL_1792fac5_30_flash_bwd_hdim128_bf16_sm90_cu_ef95aea4_32124cuda3std3__45__cpo3endE)
_ZN66_INTERNAL_1792fac5_30_flash_bwd_hdim128_bf16_sm90_cu_ef95aea4_32124cuda3std3__45__cpo3endE:
	.zero		1
	.type		_ZN66_INTERNAL_1792fac5_30_flash_bwd_hdim128_bf16_sm90_cu_ef95aea4_32124cuda3std3__419piecewise_constructE,@object
	.size		_ZN66_INTERNAL_1792fac5_30_flash_bwd_hdim128_bf16_sm90_cu_ef95aea4_32124cuda3std3__419piecewise_constructE,(_ZN66_INTERNAL_1792fac5_30_flash_bwd_hdim128_bf16_sm90_cu_ef95aea4_32124cuda3std3__45__cpo4cendE - _ZN66_INTERNAL_1792fac5_30_flash_bwd_hdim128_bf16_sm90_cu_ef95aea4_32124cuda3std3__419piecewise_constructE)
_ZN66_INTERNAL_1792fac5_30_flash_bwd_hdim128_bf16_sm90_cu_ef95aea4_32124cuda3std3__419piecewise_constructE:
	.zero		1
	.type		_ZN66_INTERNAL_1792fac5_30_flash_bwd_hdim128_bf16_sm90_cu_ef95aea4_32124cuda3std3__45__cpo4cendE,@object
	.size		_ZN66_INTERNAL_1792fac5_30_flash_bwd_hdim128_bf16_sm90_cu_ef95aea4_32124cuda3std3__45__cpo4cendE,(_ZN66_INTERNAL_1792fac5_30_flash_bwd_hdim128_bf16_sm90_cu_ef95aea4_32124cuda3std6ranges3__45__cpo4swapE - _ZN66_INTERNAL_1792fac5_30_flash_bwd_hdim128_bf16_sm90_cu_ef95aea4_32124cuda3std3__45__cpo4cendE)
_ZN66_INTERNAL_1792fac5_30_flash_bwd_hdim128_bf16_sm90_cu_ef95aea4_32124cuda3std3__45__cpo4cendE:
	.zero		1
	.type		_ZN66_INTERNAL_1792fac5_30_flash_bwd_hdim128_bf16_sm90_cu_ef95aea4_32124cuda3std6ranges3__45__cpo4swapE,@object
	.size		_ZN66_INTERNAL_1792fac5_30_flash_bwd_hdim128_bf16_sm90_cu_ef95aea4_32124cuda3std6ranges3__45__cpo4swapE,(.L_13 - _ZN66_INTERNAL_1792fac5_30_flash_bwd_hdim128_bf16_sm90_cu_ef95aea4_32124cuda3std6ranges3__45__cpo4swapE)
_ZN66_INTERNAL_1792fac5_30_flash_bwd_hdim128_bf16_sm90_cu_ef95aea4_32124cuda3std6ranges3__45__cpo4swapE:
	.zero		1
.L_13:


//--------------------- .nv.shared._ZN7cutlass13device_kernelIN5flash11enable_sm90INS1_16FlashAttnBwdSm90INS1_25CollectiveMainloopBwdSm90ILi2ELi2ELi2EN4cute5tupleIJNS5_1CILi1EEES8_S8_EEENS6_IJNS7_ILi80EEENS7_ILi128EEESB_EEENS_10bfloat16_tEfNS_4arch4Sm90ELb0ELb0ELb0ELb0ELb1ELb1ELb0ELb1ELi2ELi1ELi2ELi1ELb0EEENS1_21CollectiveEpilogueBwdISC_SD_SF_Li256ELb0ELb0ELi1EEENS1_19SingleTileSchedulerILb0ELb0ELb0ELi128EEEEEEEEEvNT_6ParamsE --------------------------
	.section	.nv.shared._ZN7cutlass13device_kernelIN5flash11enable_sm90INS1_16FlashAttnBwdSm90INS1_25CollectiveMainloopBwdSm90ILi2ELi2ELi2EN4cute5tupleIJNS5_1CILi1EEES8_S8_EEENS6_IJNS7_ILi80EEENS7_ILi128EEESB_EEENS_10bfloat16_tEfNS_4arch4Sm90ELb0ELb0ELb0ELb0ELb1ELb1ELb0ELb1ELi2ELi1ELi2ELi1ELb0EEENS1_21CollectiveEpilogueBwdISC_SD_SF_Li256ELb0ELb0ELi1EEENS1_19SingleTileSchedulerILb0ELb0ELb0ELi128EEEEEEEEEvNT_6ParamsE,"aw",@nobits
	.sectionflags	@""
	.align	16
	.zero		1024


//--------------------- .nv.shared._ZN7cutlass13device_kernelIN5flash11enable_sm90INS1_16FlashAttnBwdSm90INS1_25CollectiveMainloopBwdSm90ILi2ELi2ELi2EN4cute5tupleIJNS5_1CILi1EEES8_S8_EEENS6_IJNS7_ILi80EEENS7_ILi128EEESB_EEENS_10bfloat16_tEfNS_4arch4Sm90ELb0ELb0ELb0ELb0ELb0ELb1ELb0ELb1ELi2ELi1ELi2ELi1ELb0EEENS1_24CollectiveEpilogueBwdGQAISC_fSF_Li256ELb0ELb0EEENS1_19SingleTileSchedulerILb0ELb0ELb0ELi128EEEEEEEEEvNT_6ParamsE --------------------------
	.section	.nv.shared._ZN7cutlass13device_kernelIN5flash11enable_sm90INS1_16FlashAttnBwdSm90INS1_25CollectiveMainloopBwdSm90ILi2ELi2ELi2EN4cute5tupleIJNS5_1CILi1EEES8_S8_EEENS6_IJNS7_ILi80EEENS7_ILi128EEESB_EEENS_10bfloat16_tEfNS_4arch4Sm90ELb0ELb0ELb0ELb0ELb0ELb1ELb0ELb1ELi2ELi1ELi2ELi1ELb0EEENS1_24CollectiveEpilogueBwdGQAISC_fSF_Li256ELb0ELb0EEENS1_19SingleTileSchedulerILb0ELb0ELb0ELi128EEEEEEEEEvNT_6ParamsE,"aw",@nobits
	.sectionflags	@""
	.align	16
	.zero		1024


//--------------------- .nv.shared._ZN7cutlass13device_kernelIN5flash11enable_sm90INS1_16FlashAttnBwdSm90INS1_25CollectiveMainloopBwdSm90ILi2ELi2ELi2EN4cute5tupleIJNS5_1CILi1EEES8_S8_EEENS6_IJNS7_ILi80EEENS7_ILi128EEESB_EEENS_10bfloat16_tEfNS_4arch4Sm90ELb0ELb0ELb0ELb0ELb1ELb1ELb0ELb1ELi2ELi1ELi2ELi1ELb0EEENS1_24CollectiveEpilogueBwdGQAISC_fSF_Li256ELb0ELb1EEENS1_19SingleTileSchedulerILb0ELb0ELb0ELi128EEEEEEEEEvNT_6ParamsE --------------------------
	.section	.nv.shared._ZN7cutlass13device_kernelIN5flash11enable_sm90INS1_16FlashAttnBwdSm90INS1_25CollectiveMainloopBwdSm90ILi2ELi2ELi2EN4cute5tupleIJNS5_1CILi1EEES8_S8_EEENS6_IJNS7_ILi80EEENS7_ILi128EEESB_EEENS_10bfloat16_tEfNS_4arch4Sm90ELb0ELb0ELb0ELb0ELb1ELb1ELb0ELb1ELi2ELi1ELi2ELi1ELb0EEENS1_24CollectiveEpilogueBwdGQAISC_fSF_Li256ELb0ELb1EEENS1_19SingleTileSchedulerILb0ELb0ELb0ELi128EEEEEEEEEvNT_6ParamsE,"aw",@nobits
	.sectionflags	@""
	.align	16
	.zero		1024


//--------------------- .nv.shared._ZN7cutlass13device_kernelIN5flash22FlashAttnBwdPreprocessIN4cute5tupleIJNS3_1CILi80EEENS5_ILi128EEEEEENS_10bfloat16_tEfNS_4arch4Sm90ELb1ELb0EEEEEvNT_6ParamsE --------------------------
	.section	.nv.shared._ZN7cutlass13device_kernelIN5flash22FlashAttnBwdPreprocessIN4cute5tupleIJNS3_1CILi80EEENS5_ILi128EEEEEENS_10bfloat16_tEfNS_4arch4Sm90ELb1ELb0EEEEEvNT_6ParamsE,"aw",@nobits
	.sectionflags	@""
	.align	16
	.zero		1024


//--------------------- .nv.shared._ZN7cutlass13device_kernelIN5flash11enable_sm90INS1_16FlashAttnBwdSm90INS1_25CollectiveMainloopBwdSm90ILi2ELi2ELi2EN4cute5tupleIJNS5_1CILi1EEES8_S8_EEENS6_IJNS7_ILi80EEENS7_ILi128EEESB_EEENS_10bfloat16_tEfNS_4arch4Sm90ELb0ELb0ELb0ELb1ELb0ELb1ELb0ELb1ELi2ELi1ELi2ELi1ELb0EEENS1_21CollectiveEpilogueBwdISC_SD_SF_Li256ELb1ELb0ELi1EEENS1_19SingleTileSchedulerILb1ELb0ELb0ELi128EEEEEEEEEvNT_6ParamsE --------------------------
	.section	.nv.shared._ZN7cutlass13device_kernelIN5flash11enable_sm90INS1_16FlashAttnBwdSm90INS1_25CollectiveMainloopBwdSm90ILi2ELi2ELi2EN4cute5tupleIJNS5_1CILi1EEES8_S8_EEENS6_IJNS7_ILi80EEENS7_ILi128EEESB_EEENS_10bfloat16_tEfNS_4arch4Sm90ELb0ELb0ELb0ELb1ELb0ELb1ELb0ELb1ELi2ELi1ELi2ELi1ELb0EEENS1_21CollectiveEpilogueBwdISC_SD_SF_Li256ELb1ELb0ELi1EEENS1_19SingleTileSchedulerILb1ELb0ELb0ELi128EEEEEEEEEvNT_6ParamsE,"aw",@nobits
	.sectionflags	@""
	.align	16
	.zero		1024


//--------------------- .nv.shared._ZN7cutlass13device_kernelIN5flash11enable_sm90INS1_16FlashAttnBwdSm90INS1_25CollectiveMainloopBwdSm90ILi2ELi2ELi2EN4cute5tupleIJNS5_1CILi1EEES8_S8_EEENS6_IJNS7_ILi80EEENS7_ILi128EEESB_EEENS_10bfloat16_tEfNS_4arch4Sm90ELb0ELb0ELb0ELb1ELb1ELb1ELb0ELb1ELi2ELi1ELi2ELi1ELb0EEENS1_21CollectiveEpilogueBwdISC_SD_SF_Li256ELb1ELb0ELi1EEENS1_19SingleTileSchedulerILb1ELb0ELb0ELi128EEEEEEEEEvNT_6ParamsE --------------------------
	.section	.nv.shared._ZN7cutlass13device_kernelIN5flash11enable_sm90INS1_16FlashAttnBwdSm90INS1_25CollectiveMainloopBwdSm90ILi2ELi2ELi2EN4cute5tupleIJNS5_1CILi1EEES8_S8_EEENS6_IJNS7_ILi80EEENS7_ILi128EEESB_EEENS_10bfloat16_tEfNS_4arch4Sm90ELb0ELb0ELb0ELb1ELb1ELb1ELb0ELb1ELi2ELi1ELi2ELi1ELb0EEENS1_21CollectiveEpilogueBwdISC_SD_SF_Li256ELb1ELb0ELi1EEENS1_19SingleTileSchedulerILb1ELb0ELb0ELi128EEEEEEEEEvNT_6ParamsE,"aw",@nobits
	.sectionflags	@""
	.align	16
	.zero		1024


//--------------------- .nv.shared._ZN7cutlass13device_kernelIN5flash11enable_sm90INS1_16FlashAttnBwdSm90INS1_25CollectiveMainloopBwdSm90ILi2ELi2ELi2EN4cute5tupleIJNS5_1CILi1EEES8_S8_EEENS6_IJNS7_ILi80EEENS7_ILi128EEESB_EEENS_10bfloat16_tEfNS_4arch4Sm90ELb0ELb0ELb0ELb1ELb0ELb1ELb0ELb1ELi2ELi1ELi2ELi1ELb0EEENS1_24CollectiveEpilogueBwdGQAISC_fSF_Li256ELb1ELb0EEENS1_19SingleTileSchedulerILb1ELb0ELb0ELi128EEEEEEEEEvNT_6ParamsE --------------------------
	.section	.nv.shared._ZN7cutlass13device_kernelIN5flash11enable_sm90INS1_16FlashAttnBwdSm90INS1_25CollectiveMainloopBwdSm90ILi2ELi2ELi2EN4cute5tupleIJNS5_1CILi1EEES8_S8_EEENS6_IJNS7_ILi80EEENS7_ILi128EEESB_EEENS_10bfloat16_tEfNS_4arch4Sm90ELb0ELb0ELb0ELb1ELb0ELb1ELb0ELb1ELi2ELi1ELi2ELi1ELb0EEENS1_24CollectiveEpilogueBwdGQAISC_fSF_Li256ELb1ELb0EEENS1_19SingleTileSchedulerILb1ELb0ELb0ELi128EEEEEEEEEvNT_6ParamsE,"aw",@nobits
	.sectionflags	@""
	.align	16
	.zero		1024


//--------------------- .nv.shared._ZN7cutlass13device_kernelIN5flash32FlashAttnBwdPostprocessConvertdQIN4cute5tupleIJNS3_1CILi80EEENS5_ILi128EEEEEENS_10bfloat16_tEfNS_4arch4Sm90ELi256ENS3_8TiledMMAINS3_8MMA_AtomIJNS3_4SM904GMMA27MMA_64x16x16_F32BF16BF16_SSILNSF_5MajorE1ELSH_0ELNSF_7ScaleInE1ELSI_1EEEEEENS3_6LayoutINS4_IJNS5_ILi2EEENS5_ILi1EEESN_EEENS4_IJSN_NS5_ILi0EEESP_EEEEENS4_IJNS3_10UnderscoreESS_SS_EEEEELb1EEEEEvNT_6ParamsE --------------------------
	.section	.nv.shared._ZN7cutlass13device_kernelIN5flash32FlashAttnBwdPostprocessConvertdQIN4cute5tupleIJNS3_1CILi80EEENS5_ILi128EEEEEENS_10bfloat16_tEfNS_4arch4Sm90ELi256ENS3_8TiledMMAINS3_8MMA_AtomIJNS3_4SM904GMMA27MMA_64x16x16_F32BF16BF16_SSILNSF_5MajorE1ELSH_0ELNSF_7ScaleInE1ELSI_1EEEEEENS3_6LayoutINS4_IJNS5_ILi2EEENS5_ILi1EEESN_EEENS4_IJSN_NS5_ILi0EEESP_EEEEENS4_IJNS3_10UnderscoreESS_SS_EEEEELb1EEEEEvNT_6ParamsE,"aw",@nobits
	.sectionflags	@""
	.align	16
	.zero		1024


//--------------------- .nv.shared._ZN7cutlass13device_kernelIN5flash11enable_sm90INS1_16FlashAttnBwdSm90INS1_25CollectiveMainloopBwdSm90ILi2ELi2ELi2EN4cute5tupleIJNS5_1CILi1EEES8_S8_EEENS6_IJNS7_ILi80EEENS7_ILi128EEESB_EEENS_10bfloat16_tEfNS_4arch4Sm90ELb0ELb0ELb0ELb1ELb1ELb1ELb0ELb1ELi2ELi1ELi2ELi1ELb0EEENS1_24CollectiveEpilogueBwdGQAISC_fSF_Li256ELb1ELb1EEENS1_19SingleTileSchedulerILb1ELb0ELb0ELi128EEEEEEEEEvNT_6ParamsE --------------------------
	.section	.nv.shared._ZN7cutlass13device_kernelIN5flash11enable_sm90INS1_16FlashAttnBwdSm90INS1_25CollectiveMainloopBwdSm90ILi2ELi2ELi2EN4cute5tupleIJNS5_1CILi1EEES8_S8_EEENS6_IJNS7_ILi80EEENS7_ILi128EEESB_EEENS_10bfloat16_tEfNS_4arch4Sm90ELb0ELb0ELb0ELb1ELb1ELb1ELb0ELb1ELi2ELi1ELi2ELi1ELb0EEENS1_24CollectiveEpilogueBwdGQAISC_fSF_Li256ELb1ELb1EEENS1_19SingleTileSchedulerILb1ELb0ELb0ELi128EEEEEEEEEvNT_6ParamsE,"aw",@nobits
	.sectionflags	@""
	.align	16
	.zero		1024


//--------------------- .nv.shared._ZN7cutlass13device_kernelIN5flash22FlashAttnBwdPreprocessIN4cute5tupleIJNS3_1CILi80EEENS5_ILi128EEEEEENS_10bfloat16_tEfNS_4arch4Sm90ELb1ELb1EEEEEvNT_6ParamsE --------------------------
	.section	.nv.shared._ZN7cutlass13device_kernelIN5flash22FlashAttnBwdPreprocessIN4cute5tupleIJNS3_1CILi80EEENS5_ILi128EEEEEENS_10bfloat16_tEfNS_4arch4Sm90ELb1ELb1EEEEEvNT_6ParamsE,"aw",@nobits
	.sectionflags	@""
	.align	16
	.zero		1024


//--------------------- .nv.shared._ZN7cutlass13device_kernelIN5flash11enable_sm90INS1_16FlashAttnBwdSm90INS1_25CollectiveMainloopBwdSm90ILi2ELi2ELi2EN4cute5tupleIJNS5_1CILi1EEES8_S8_EEENS6_IJNS7_ILi64EEENS7_ILi128EEESB_EEENS_10bfloat16_tEfNS_4arch4Sm90ELb0ELb1ELb0ELb0ELb0ELb1ELb0ELb0ELi2ELi1ELi2ELi1ELb0EEENS1_21CollectiveEpilogueBwdISC_SD_SF_Li256ELb0ELb0ELi1EEENS1_19SingleTileSchedulerILb0ELb0ELb0ELi128EEEEEEEEEvNT_6ParamsE --------------------------
	.section	.nv.shared._ZN7cutlass13device_kernelIN5flash11enable_sm90INS1_16FlashAttnBwdSm90INS1_25CollectiveMainloopBwdSm90ILi2ELi2ELi2EN4cute5tupleIJNS5_1CILi1EEES8_S8_EEENS6_IJNS7_ILi64EEENS7_ILi128EEESB_EEENS_10bfloat16_tEfNS_4arch4Sm90ELb0ELb1ELb0ELb0ELb0ELb1ELb0ELb0ELi2ELi1ELi2ELi1ELb0EEENS1_21CollectiveEpilogueBwdISC_SD_SF_Li256ELb0ELb0ELi1EEENS1_19SingleTileSchedulerILb0ELb0ELb0ELi128EEEEEEEEEvNT_6ParamsE,"aw",@nobits
	.sectionflags	@""
	.align	16
	.zero		1024


//--------------------- .nv.shared._ZN7cutlass13device_kernelIN5flash11enable_sm90INS1_16FlashAttnBwdSm90INS1_25CollectiveMainloopBwdSm90ILi2ELi2ELi2EN4cute5tupleIJNS5_1CILi1EEES8_S8_EEENS6_IJNS7_ILi64EEENS7_ILi128EEESB_EEENS_10bfloat16_tEfNS_4arch4Sm90ELb0ELb1ELb0ELb0ELb1ELb1ELb0ELb0ELi2ELi1ELi2ELi1ELb0EEENS1_21CollectiveEpilogueBwdISC_SD_SF_Li256ELb0ELb0ELi1EEENS1_19SingleTileSchedulerILb0ELb0ELb0ELi128EEEEEEEEEvNT_6ParamsE --------------------------
	.section	.nv.shared._ZN7cutlass13device_kernelIN5flash11enable_sm90INS1_16FlashAttnBwdSm90INS1_25CollectiveMainloopBwdSm90ILi2ELi2ELi2EN4cute5tupleIJNS5_1CILi1EEES8_S8_EEENS6_IJNS7_ILi64EEENS7_ILi128EEESB_EEENS_10bfloat16_tEfNS_4arch4Sm90ELb0ELb1ELb0ELb0ELb1ELb1ELb0ELb0ELi2ELi1ELi2ELi1ELb0EEENS1_21CollectiveEpilogueBwdISC_SD_SF_Li256ELb0ELb0ELi1EEENS1_19SingleTileSchedulerILb0ELb0ELb0ELi128EEEEEEEEEvNT_6ParamsE,"aw",@nobits
	.sectionflags	@""
	.align	16
	.zero		1024


//--------------------- .nv.shared._ZN7cutlass13device_kernelIN5flash11enable_sm90INS1_16FlashAttnBwdSm90INS1_25CollectiveMainloopBwdSm90ILi2ELi2ELi2EN4cute5tupleIJNS5_1CILi1EEES8_S8_EEENS6_IJNS7_ILi64EEENS7_ILi128EEESB_EEENS_10bfloat16_tEfNS_4arch4Sm90ELb0ELb1ELb0ELb0ELb0ELb1ELb0ELb0ELi2ELi1ELi2ELi1ELb0EEENS1_24CollectiveEpilogueBwdGQAISC_fSF_Li256ELb0ELb0EEENS1_19SingleTileSchedulerILb0ELb0ELb0ELi128EEEEEEEEEvNT_6ParamsE --------------------------
	.section	.nv.shared._ZN7cutlass13device_kernelIN5flash11enable_sm90INS1_16FlashAttnBwdSm90INS1_25CollectiveMainloopBwdSm90ILi2ELi2ELi2EN4cute5tupleIJNS5_1CILi1EEES8_S8_EEENS6_IJNS7_ILi64EEENS7_ILi128EEESB_EEENS_10bfloat16_tEfNS_4arch4Sm90ELb0ELb1ELb0ELb0ELb0ELb1ELb0ELb0ELi2ELi1ELi2ELi1ELb0EEENS1_24CollectiveEpilogueBwdGQAISC_fSF_Li256ELb0ELb0EEENS1_19SingleTileSchedulerILb0ELb0ELb0ELi128EEEEEEEEEvNT_6ParamsE,"aw",@nobits
	.sectionflags	@""
	.align	16
	.zero		1024


//--------------------- .nv.shared._ZN7cutlass13device_kernelIN5flash11enable_sm90INS1_16FlashAttnBwdSm90INS1_25CollectiveMainloopBwdSm90ILi2ELi2ELi2EN4cute5tupleIJNS5_1CILi1EEES8_S8_EEENS6_IJNS7_ILi64EEENS7_ILi128EEESB_EEENS_10bfloat16_tEfNS_4arch4Sm90ELb0ELb1ELb0ELb0ELb1ELb1ELb0ELb0ELi2ELi1ELi2ELi1ELb0EEENS1_24CollectiveEpilogueBwdGQAISC_fSF_Li256ELb0ELb1EEENS1_19SingleTileSchedulerILb0ELb0ELb0ELi128EEEEEEEEEvNT_6ParamsE --------------------------
	.section	.nv.shared._ZN7cutlass13device_kernelIN5flash11enable_sm90INS1_16FlashAttnBwdSm90INS1_25CollectiveMainloopBwdSm90ILi2ELi2ELi2EN4cute5tupleIJNS5_1CILi1EEES8_S8_EEENS6_IJNS7_ILi64EEENS7_ILi128EEESB_EEENS_10bfloat16_tEfNS_4arch4Sm90ELb0ELb1ELb0ELb0ELb1ELb1ELb0ELb0ELi2ELi1ELi2ELi1ELb0EEENS1_24CollectiveEpilogueBwdGQAISC_fSF_Li256ELb0ELb1EEENS1_19SingleTileSchedulerILb0ELb0ELb0ELi128EEEEEEEEEvNT_6ParamsE,"aw",@nobits
	.sectionflags	@""
	.align	16
	.zero		1024


//--------------------- .nv.shared._ZN7cutlass13device_kernelIN5flash11enable_sm90INS1_16FlashAttnBwdSm90INS1_25CollectiveMainloopBwdSm90ILi2ELi2ELi2EN4cute5tupleIJNS5_1CILi1EEES8_S8_EEENS6_IJNS7_ILi64EEENS7_ILi128EEESB_EEENS_10bfloat16_tEfNS_4arch4Sm90ELb0ELb1ELb0ELb1ELb0ELb1ELb0ELb0ELi2ELi1ELi2ELi1ELb0EEENS1_21CollectiveEpilogueBwdISC_SD_SF_Li256ELb1ELb0ELi1EEENS1_19SingleTileSchedulerILb1ELb0ELb0ELi128EEEEEEEEEvNT_6ParamsE --------------------------
	.section	.nv.shared._ZN7cutlass13device_kernelIN5flash11enable_sm90INS1_16FlashAttnBwdSm90INS1_25CollectiveMainloopBwdSm90ILi2ELi2ELi2EN4cute5tupleIJNS5_1CILi1EEES8_S8_EEENS6_IJNS7_ILi64EEENS7_ILi128EEESB_EEENS_10bfloat16_tEfNS_4arch4Sm90ELb0ELb1ELb0ELb1ELb0ELb1ELb0ELb0ELi2ELi1ELi2ELi1ELb0EEENS1_21CollectiveEpilogueBwdISC_SD_SF_Li256ELb1ELb0ELi1EEENS1_19SingleTileSchedulerILb1ELb0ELb0ELi128EEEEEEEEEvNT_6ParamsE,"aw",@nobits
	.sectionflags	@""
	.align	16
	.zero		1024


//--------------------- .nv.shared._ZN7cutlass13device_kernelIN5flash11enable_sm90INS1_16FlashAttnBwdSm90INS1_25CollectiveMainloopBwdSm90ILi2ELi2ELi2EN4cute5tupleIJNS5_1CILi1EEES8_S8_EEENS6_IJNS7_ILi64EEENS7_ILi128EEESB_EEENS_10bfloat16_tEfNS_4arch4Sm90ELb0ELb1ELb0ELb1ELb1ELb1ELb0ELb0ELi2ELi1ELi2ELi1ELb0EEENS1_21CollectiveEpilogueBwdISC_SD_SF_Li256ELb1ELb0ELi1EEENS1_19SingleTileSchedulerILb1ELb0ELb0ELi128EEEEEEEEEvNT_6ParamsE --------------------------
	.section	.nv.shared._ZN7cutlass13device_kernelIN5flash11enable_sm90INS1_16FlashAttnBwdSm90INS1_25CollectiveMainloopBwdSm90ILi2ELi2ELi2EN4cute5tupleIJNS5_1CILi1EEES8_S8_EEENS6_IJNS7_ILi64EEENS7_ILi128EEESB_EEENS_10bfloat16_tEfNS_4arch4Sm90ELb0ELb1ELb0ELb1ELb1ELb1ELb0ELb0ELi2ELi1ELi2ELi1ELb0EEENS1_21CollectiveEpilogueBwdISC_SD_SF_Li256ELb1ELb0ELi1EEENS1_19SingleTileSchedulerILb1ELb0ELb0ELi128EEEEEEEEEvNT_6ParamsE,"aw",@nobits
	.sectionflags	@""
	.align	16
	.zero		1024


//--------------------- .nv.shared._ZN7cutlass13device_kernelIN5flash11enable_sm90INS1_16FlashAttnBwdSm90INS1_25CollectiveMainloopBwdSm90ILi2ELi2ELi2EN4cute5tupleIJNS5_1CILi1EEES8_S8_EEENS6_IJNS7_ILi64EEENS7_ILi128EEESB_EEENS_10bfloat16_tEfNS_4arch4Sm90ELb0ELb1ELb0ELb1ELb0ELb1ELb0ELb0ELi2ELi1ELi2ELi1ELb0EEENS1_24CollectiveEpilogueBwdGQAISC_fSF_Li256ELb1ELb0EEENS1_19SingleTileSchedulerILb1ELb0ELb0ELi128EEEEEEEEEvNT_6ParamsE --------------------------
	.section	.nv.shared._ZN7cutlass13device_kernelIN5flash11enable_sm90INS1_16FlashAttnBwdSm90INS1_25CollectiveMainloopBwdSm90ILi2ELi2ELi2EN4cute5tupleIJNS5_1CILi1EEES8_S8_EEENS6_IJNS7_ILi64EEENS7_ILi128EEESB_EEENS_10bfloat16_tEfNS_4arch4Sm90ELb0ELb1ELb0ELb1ELb0ELb1ELb0ELb0ELi2ELi1ELi2ELi1ELb0EEENS1_24CollectiveEpilogueBwdGQAISC_fSF_Li256ELb1ELb0EEENS1_19SingleTileSchedulerILb1ELb0ELb0ELi128EEEEEEEEEvNT_6ParamsE,"aw",@nobits
	.sectionflags	@""
	.align	16
	.zero		1024


//--------------------- .nv.shared._ZN7cutlass13device_kernelIN5flash11enable_sm90INS1_16FlashAttnBwdSm90INS1_25CollectiveMainloopBwdSm90ILi2ELi2ELi2EN4cute5tupleIJNS5_1CILi1EEES8_S8_EEENS6_IJNS7_ILi64EEENS7_ILi128EEESB_EEENS_10bfloat16_tEfNS_4arch4Sm90ELb0ELb1ELb0ELb1ELb1ELb1ELb0ELb0ELi2ELi1ELi2ELi1ELb0EEENS1_24CollectiveEpilogueBwdGQAISC_fSF_Li256ELb1ELb1EEENS1_19SingleTileSchedulerILb1ELb0ELb0ELi128EEEEEEEEEvNT_6ParamsE --------------------------
	.section	.nv.shared._ZN7cutlass13device_kernelIN5flash11enable_sm90INS1_16FlashAttnBwdSm90INS1_25CollectiveMainloopBwdSm90ILi2ELi2ELi2EN4cute5tupleIJNS5_1CILi1EEES8_S8_EEENS6_IJNS7_ILi64EEENS7_ILi128EEESB_EEENS_10bfloat16_tEfNS_4arch4Sm90ELb0ELb1ELb0ELb1ELb1ELb1ELb0ELb0ELi2ELi1ELi2ELi1ELb0EEENS1_24CollectiveEpilogueBwdGQAISC_fSF_Li256ELb1ELb1EEENS1_19SingleTileSchedulerILb1ELb0ELb0ELi128EEEEEEEEEvNT_6ParamsE,"aw",@nobits
	.sectionflags	@""
	.align	16
	.zero		1024


//--------------------- .nv.shared._ZN7cutlass13device_kernelIN5flash11enable_sm90INS1_16FlashAttnBwdSm90INS1_25CollectiveMainloopBwdSm90ILi2ELi2ELi2EN4cute5tupleIJNS5_1CILi1EEES8_S8_EEENS6_IJNS7_ILi64EEENS7_ILi128EEESB_EEENS_10bfloat16_tEfNS_4arch4Sm90ELb1ELb0ELb0ELb0ELb0ELb1ELb0ELb0ELi2ELi1ELi2ELi1ELb0EEENS1_21CollectiveEpilogueBwdISC_SD_SF_Li256ELb0ELb0ELi1EEENS1_25SingleTileBwdLPTSchedulerILb0ELi128ELb0EEEEEEEEEvNT_6ParamsE --------------------------
	.section	.nv.shared._ZN7cutlass13device_kernelIN5flash11enable_sm90INS1_16FlashAttnBwdSm90INS1_25CollectiveMainloopBwdSm90ILi2ELi2ELi2EN4cute5tupleIJNS5_1CILi1EEES8_S8_EEENS6_IJNS7_ILi64EEENS7_ILi128EEESB_EEENS_10bfloat16_tEfNS_4arch4Sm90ELb1ELb0ELb0ELb0ELb0ELb1ELb0ELb0ELi2ELi1ELi2ELi1ELb0EEENS1_21CollectiveEpilogueBwdISC_SD_SF_Li256ELb0ELb0ELi1EEENS1_25SingleTileBwdLPTSchedulerILb0ELi128ELb0EEEEEEEEEvNT_6ParamsE,"aw",@nobits
	.sectionflags	@""
	.align	16
	.zero		1024


//--------------------- .nv.shared._ZN7cutlass13device_kernelIN5flash11enable_sm90INS1_16FlashAttnBwdSm90INS1_25CollectiveMainloopBwdSm90ILi2ELi2ELi2EN4cute5tupleIJNS5_1CILi1EEES8_S8_EEENS6_IJNS7_ILi64EEENS7_ILi128EEESB_EEENS_10bfloat16_tEfNS_4arch4Sm90ELb1ELb0ELb0ELb0ELb1ELb1ELb0ELb0ELi2ELi1ELi2ELi1ELb0EEENS1_21CollectiveEpilogueBwdISC_SD_SF_Li256ELb0ELb0ELi1EEENS1_25SingleTileBwdLPTSchedulerILb0ELi128ELb1EEEEEEEEEvNT_6ParamsE --------------------------
	.section	.nv.shared._ZN7cutlass13device_kernelIN5flash11enable_sm90INS1_16FlashAttnBwdSm90INS1_25CollectiveMainloopBwdSm90ILi2ELi2ELi2EN4cute5tupleIJNS5_1CILi1EEES8_S8_EEENS6_IJNS7_ILi64EEENS7_ILi128EEESB_EEENS_10bfloat16_tEfNS_4arch4Sm90ELb1ELb0ELb0ELb0ELb1ELb1ELb0ELb0ELi2ELi1ELi2ELi1ELb0EEENS1_21CollectiveEpilogueBwdISC_SD_SF_Li256ELb0ELb0ELi1EEENS1_25SingleTileBwdLPTSchedulerILb0ELi128ELb1EEEEEEEEEvNT_6ParamsE,"aw",@nobits
	.sectionflags	@""
	.align	16
	.zero		1024


//--------------------- .nv.shared._ZN7cutlass13device_kernelIN5flash11enable_sm90INS1_16FlashAttnBwdSm90INS1_25CollectiveMainloopBwdSm90ILi2ELi2ELi2EN4cute5tupleIJNS5_1CILi1EEES8_S8_EEENS6_IJNS7_ILi64EEENS7_ILi128EEESB_EEENS_10bfloat16_tEfNS_4arch4Sm90ELb1ELb0ELb0ELb0ELb0ELb1ELb0ELb0ELi2ELi1ELi2ELi1ELb0EEENS1_24CollectiveEpilogueBwdGQAISC_fSF_Li256ELb0ELb0EEENS1_25SingleTileBwdLPTSchedulerILb0ELi128ELb0EEEEEEEEEvNT_6ParamsE --------------------------
	.section	.nv.shared._ZN7cutlass13device_kernelIN5flash11enable_sm90INS1_16FlashAttnBwdSm90INS1_25CollectiveMainloopBwdSm90ILi2ELi2ELi2EN4cute5tupleIJNS5_1CILi1EEES8_S8_EEENS6_IJNS7_ILi64EEENS7_ILi128EEESB_EEENS_10bfloat16_tEfNS_4arch4Sm90ELb1ELb0ELb0ELb0ELb0ELb1ELb0ELb0ELi2ELi1ELi2ELi1ELb0EEENS1_24CollectiveEpilogueBwdGQAISC_fSF_Li256ELb0ELb0EEENS1_25SingleTileBwdLPTSchedulerILb0ELi128ELb0EEEEEEEEEvNT_6ParamsE,"aw",@nobits
	.sectionflags	@""
	.align	16
	.zero		1024


//--------------------- .nv.shared._ZN7cutlass13device_kernelIN5flash11enable_sm90INS1_16FlashAttnBwdSm90INS1_25CollectiveMainloopBwdSm90ILi2ELi2ELi2EN4cute5tupleIJNS5_1CILi1EEES8_S8_EEENS6_IJNS7_ILi64EEENS7_ILi128EEESB_EEENS_10bfloat16_tEfNS_4arch4Sm90ELb1ELb0ELb0ELb0ELb1ELb1ELb0ELb0ELi2ELi1ELi2ELi1ELb0EEENS1_24CollectiveEpilogueBwdGQAISC_fSF_Li256ELb0ELb1EEENS1_25SingleTileBwdLPTSchedulerILb0ELi128ELb1EEEEEEEEEvNT_6ParamsE --------------------------
	.section	.nv.shared._ZN7cutlass13device_kernelIN5flash11enable_sm90INS1_16FlashAttnBwdSm90INS1_25CollectiveMainloopBwdSm90ILi2ELi2ELi2EN4cute5tupleIJNS5_1CILi1EEES8_S8_EEENS6_IJNS7_ILi64EEENS7_ILi128EEESB_EEENS_10bfloat16_tEfNS_4arch4Sm90ELb1ELb0ELb0ELb0ELb1ELb1ELb0ELb0ELi2ELi1ELi2ELi1ELb0EEENS1_24CollectiveEpilogueBwdGQAISC_fSF_Li256ELb0ELb1EEENS1_25SingleTileBwdLPTSchedulerILb0ELi128ELb1EEEEEEEEEvNT_6ParamsE,"aw",@nobits
	.sectionflags	@""
	.align	16
	.zero		1024


//--------------------- .nv.shared._ZN7cutlass13device_kernelIN5flash22FlashAttnBwdPreprocessIN4cute5tupleIJNS3_1CILi64EEENS5_ILi128EEEEEENS_10bfloat16_tEfNS_4arch4Sm90ELb1ELb0EEEEEvNT_6ParamsE --------------------------
	.section	.nv.shared._ZN7cutlass13device_kernelIN5flash22FlashAttnBwdPreprocessIN4cute5tupleIJNS3_1CILi64EEENS5_ILi128EEEEEENS_10bfloat16_tEfNS_4arch4Sm90ELb1ELb0EEEEEvNT_6ParamsE,"aw",@nobits
	.sectionflags	@""
	.align	16
	.zero		1024


//--------------------- .nv.shared._ZN7cutlass13device_kernelIN5flash11enable_sm90INS1_16FlashAttnBwdSm90INS1_25CollectiveMainloopBwdSm90ILi2ELi2ELi2EN4cute5tupleIJNS5_1CILi1EEES8_S8_EEENS6_IJNS7_ILi64EEENS7_ILi128EEESB_EEENS_10bfloat16_tEfNS_4arch4Sm90ELb1ELb0ELb0ELb1ELb0ELb1ELb0ELb0ELi2ELi1ELi2ELi1ELb0EEENS1_21CollectiveEpilogueBwdISC_SD_SF_Li256ELb1ELb0ELi1EEENS1_25SingleTileBwdLPTSchedulerILb1ELi128ELb0EEEEEEEEEvNT_6ParamsE --------------------------
	.section	.nv.shared._ZN7cutlass13device_kernelIN5flash11enable_sm90INS1_16FlashAttnBwdSm90INS1_25CollectiveMainloopBwdSm90ILi2ELi2ELi2EN4cute5tupleIJNS5_1CILi1EEES8_S8_EEENS6_IJNS7_ILi64EEENS7_ILi128EEESB_EEENS_10bfloat16_tEfNS_4arch4Sm90ELb1ELb0ELb0ELb1ELb0ELb1ELb0ELb0ELi2ELi1ELi2ELi1ELb0EEENS1_21CollectiveEpilogueBwdISC_SD_SF_Li256ELb1ELb0ELi1EEENS1_25SingleTileBwdLPTSchedulerILb1ELi128ELb0EEEEEEEEEvNT_6ParamsE,"aw",@nobits
	.sectionflags	@""
	.align	16
	.zero		1024


//--------------------- .nv.shared._ZN7cutlass13device_kernelIN5flash11enable_sm90INS1_16FlashAttnBwdSm90INS1_25CollectiveMainloopBwdSm90ILi2ELi2ELi2EN4cute5tupleIJNS5_1CILi1EEES8_S8_EEENS6_IJNS7_ILi64EEENS7_ILi128EEESB_EEENS_10bfloat16_tEfNS_4arch4Sm90ELb1ELb0ELb0ELb1ELb1ELb1ELb0ELb0ELi2ELi1ELi2ELi1ELb0EEENS1_21CollectiveEpilogueBwdISC_SD_SF_Li256ELb1ELb0ELi1EEENS1_25SingleTileBwdLPTSchedulerILb1ELi128ELb1EEEEEEEEEvNT_6ParamsE --------------------------
	.section	.nv.shared._ZN7cutlass13device_kernelIN5flash11enable_sm90INS1_16FlashAttnBwdSm90INS1_25CollectiveMainloopBwdSm90ILi2ELi2ELi2EN4cute5tupleIJNS5_1CILi1EEES8_S8_EEENS6_IJNS7_ILi64EEENS7_ILi128EEESB_EEENS_10bfloat16_tEfNS_4arch4Sm90ELb1ELb0ELb0ELb1ELb1ELb1ELb0ELb0ELi2ELi1ELi2ELi1ELb0EEENS1_21CollectiveEpilogueBwdISC_SD_SF_Li256ELb1ELb0ELi1EEENS1_25SingleTileBwdLPTSchedulerILb1ELi128ELb1EEEEEEEEEvNT_6ParamsE,"aw",@nobits
	.sectionflags	@""
	.align	16
	.zero		1024


//--------------------- .nv.shared._ZN7cutlass13device_kernelIN5flash11enable_sm90INS1_16FlashAttnBwdSm90INS1_25CollectiveMainloopBwdSm90ILi2ELi2ELi2EN4cute5tupleIJNS5_1CILi1EEES8_S8_EEENS6_IJNS7_ILi64EEENS7_ILi128EEESB_EEENS_10bfloat16_tEfNS_4arch4Sm90ELb1ELb0ELb0ELb1ELb0ELb1ELb0ELb0ELi2ELi1ELi2ELi1ELb0EEENS1_24CollectiveEpilogueBwdGQAISC_fSF_Li256ELb1ELb0EEENS1_25SingleTileBwdLPTSchedulerILb1ELi128ELb0EEEEEEEEEvNT_6ParamsE --------------------------
	.section	.nv.shared._ZN7cutlass13device_kernelIN5flash11enable_sm90INS1_16FlashAttnBwdSm90INS1_25CollectiveMainloopBwdSm90ILi2ELi2ELi2EN4cute5tupleIJNS5_1CILi1EEES8_S8_EEENS6_IJNS7_ILi64EEENS7_ILi128EEESB_EEENS_10bfloat16_tEfNS_4arch4Sm90ELb1ELb0ELb0ELb1ELb0ELb1ELb0ELb0ELi2ELi1ELi2ELi1ELb0EEENS1_24CollectiveEpilogueBwdGQAISC_fSF_Li256ELb1ELb0EEENS1_25SingleTileBwdLPTSchedulerILb1ELi128ELb0EEEEEEEEEvNT_6ParamsE,"aw",@nobits
	.sectionflags	@""
	.align	16
	.zero		1024


//--------------------- .nv.shared._ZN7cutlass13device_kernelIN5flash32FlashAttnBwdPostprocessConvertdQIN4cute5tupleIJNS3_1CILi128EEES6_EEENS_10bfloat16_tEfNS_4arch4Sm90ELi256ENS3_8TiledMMAINS3_8MMA_AtomIJNS3_4SM904GMMA28MMA_64x128x16_F32BF16BF16_RSILNSE_5MajorE0ELSG_1ELNSE_7ScaleInE1ELSH_1EEEEEENS3_6LayoutINS4_IJNS5_ILi2EEENS5_ILi1EEESM_EEENS4_IJSM_NS5_ILi0EEESO_EEEEENS4_IJNS3_10UnderscoreESR_SR_EEEEELb0EEEEEvNT_6ParamsE --------------------------
	.section	.nv.shared._ZN7cutlass13device_kernelIN5flash32FlashAttnBwdPostprocessConvertdQIN4cute5tupleIJNS3_1CILi128EEES6_EEENS_10bfloat16_tEfNS_4arch4Sm90ELi256ENS3_8TiledMMAINS3_8MMA_AtomIJNS3_4SM904GMMA28MMA_64x128x16_F32BF16BF16_RSILNSE_5MajorE0ELSG_1ELNSE_7ScaleInE1ELSH_1EEEEEENS3_6LayoutINS4_IJNS5_ILi2EEENS5_ILi1EEESM_EEENS4_IJSM_NS5_ILi0EEESO_EEEEENS4_IJNS3_10UnderscoreESR_SR_EEEEELb0EEEEEvNT_6ParamsE,"aw",@nobits
	.sectionflags	@""
	.align	16
	.zero		1024


//--------------------- .nv.shared._ZN7cutlass13device_kernelIN5flash32FlashAttnBwdPostprocessConvertdQIN4cute5tupleIJNS3_1CILi64EEENS5_ILi128EEEEEENS_10bfloat16_tEfNS_4arch4Sm90ELi256ENS3_8TiledMMAINS3_8MMA_AtomIJNS3_4SM904GMMA27MMA_64x64x16_F32BF16BF16_SSILNSF_5MajorE0ELSH_1ELNSF_7ScaleInE1ELSI_1EEEEEENS3_6LayoutINS4_IJNS5_ILi1EEENS5_ILi2EEESM_EEENS4_IJNS5_ILi0EEESM_SP_EEEEENS4_IJNS3_10UnderscoreESS_SS_EEEEELb0EEEEEvNT_6ParamsE --------------------------
	.section	.nv.shared._ZN7cutlass13device_kernelIN5flash32FlashAttnBwdPostprocessConvertdQIN4cute5tupleIJNS3_1CILi64EEENS5_ILi128EEEEEENS_10bfloat16_tEfNS_4arch4Sm90ELi256ENS3_8TiledMMAINS3_8MMA_AtomIJNS3_4SM904GMMA27MMA_64x64x16_F32BF16BF16_SSILNSF_5MajorE0ELSH_1ELNSF_7ScaleInE1ELSI_1EEEEEENS3_6LayoutINS4_IJNS5_ILi1EEENS5_ILi2EEESM_EEENS4_IJNS5_ILi0EEESM_SP_EEEEENS4_IJNS3_10UnderscoreESS_SS_EEEEELb0EEEEEvNT_6ParamsE,"aw",@nobits
	.sectionflags	@""
	.align	16
	.zero		1024


//--------------------- .nv.shared._ZN7cutlass13device_kernelIN5flash11enable_sm90INS1_16FlashAttnBwdSm90INS1_25CollectiveMainloopBwdSm90ILi2ELi2ELi2EN4cute5tupleIJNS5_1CILi1EEES8_S8_EEENS6_IJNS7_ILi64EEENS7_ILi128EEESB_EEENS_10bfloat16_tEfNS_4arch4Sm90ELb1ELb0ELb0ELb1ELb1ELb1ELb0ELb0ELi2ELi1ELi2ELi1ELb0EEENS1_24CollectiveEpilogueBwdGQAISC_fSF_Li256ELb1ELb1EEENS1_25SingleTileBwdLPTSchedulerILb1ELi128ELb1EEEEEEEEEvNT_6ParamsE --------------------------
	.section	.nv.shared._ZN7cutlass13device_kernelIN5flash11enable_sm90INS1_16FlashAttnBwdSm90INS1_25CollectiveMainloopBwdSm90ILi2ELi2ELi2EN4cute5tupleIJNS5_1CILi1EEES8_S8_EEENS6_IJNS7_ILi64EEENS7_ILi128EEESB_EEENS_10bfloat16_tEfNS_4arch4Sm90ELb1ELb0ELb0ELb1ELb1ELb1ELb0ELb0ELi2ELi1ELi2ELi1ELb0EEENS1_24CollectiveEpilogueBwdGQAISC_fSF_Li256ELb1ELb1EEENS1_25SingleTileBwdLPTSchedulerILb1ELi128ELb1EEEEEEEEEvNT_6ParamsE,"aw",@nobits
	.sectionflags	@""
	.align	16
	.zero		1024


//--------------------- .nv.shared._ZN7cutlass13device_kernelIN5flash22FlashAttnBwdPreprocessIN4cute5tupleIJNS3_1CILi64EEENS5_ILi128EEEEEENS_10bfloat16_tEfNS_4arch4Sm90ELb1ELb1EEEEEvNT_6ParamsE --------------------------
	.section	.nv.shared._ZN7cutlass13device_kernelIN5flash22FlashAttnBwdPreprocessIN4cute5tupleIJNS3_1CILi64EEENS5_ILi128EEEEEENS_10bfloat16_tEfNS_4arch4Sm90ELb1ELb1EEEEEvNT_6ParamsE,"aw",@nobits
	.sectionflags	@""
	.align	16
	.zero		1024


//--------------------- .nv.constant0._ZN7cutlass13device_kernelIN5flash11enable_sm90INS1_16FlashAttnBwdSm90INS1_25CollectiveMainloopBwdSm90ILi2ELi2ELi2EN4cute5tupleIJNS5_1CILi1EEES8_S8_EEENS6_IJNS7_ILi80EEENS7_ILi128EEESB_EEENS_10bfloat16_tEfNS_4arch4Sm90ELb0ELb0ELb0ELb0ELb0ELb1ELb0ELb1ELi2ELi1ELi2ELi1ELb0EEENS1_21CollectiveEpilogueBwdISC_SD_SF_Li256ELb0ELb0ELi1EEENS1_19SingleTileSchedulerILb0ELb0ELb0ELi128EEEEEEEEEvNT_6ParamsE --------------------------
	.section	.nv.constant0._ZN7cutlass13device_kernelIN5flash11enable_sm90INS1_16FlashAttnBwdSm90INS1_25CollectiveMainloopBwdSm90ILi2ELi2ELi2EN4cute5tupleIJNS5_1CILi1EEES8_S8_EEENS6_IJNS7_ILi80EEENS7_ILi128EEESB_EEENS_10bfloat16_tEfNS_4arch4Sm90ELb0ELb0ELb0ELb0ELb0ELb1ELb0ELb1ELi2ELi1ELi2ELi1ELb0EEENS1_21CollectiveEpilogueBwdISC_SD_SF_Li256ELb0ELb0ELi1EEENS1_19SingleTileSchedulerILb0ELb0ELb0ELi128EEEEEEEEEvNT_6ParamsE,"a",@progbits
	.sectionflags	@""
	.align	4
.nv.constant0._ZN7cutlass13device_kernelIN5flash11enable_sm90INS1_16FlashAttnBwdSm90INS1_25CollectiveMainloopBwdSm90ILi2ELi2ELi2EN4cute5tupleIJNS5_1CILi1EEES8_S8_EEENS6_IJNS7_ILi80EEENS7_ILi128EEESB_EEENS_10bfloat16_tEfNS_4arch4Sm90ELb0ELb0ELb0ELb0ELb0ELb1ELb0ELb1ELi2ELi1ELi2ELi1ELb0EEENS1_21CollectiveEpilogueBwdISC_SD_SF_Li256ELb0ELb0ELi1EEENS1_19SingleTileSchedulerILb0ELb0ELb0ELi128EEEEEEEEEvNT_6ParamsE:
	.zero		2944


//--------------------- .nv.constant0._ZN7cutlass13device_kernelIN5flash11enable_sm90INS1_16FlashAttnBwdSm90INS1_25CollectiveMainloopBwdSm90ILi2ELi2ELi2EN4cute5tupleIJNS5_1CILi1EEES8_S8_EEENS6_IJNS7_ILi80EEENS7_ILi128EEESB_EEENS_10bfloat16_tEfNS_4arch4Sm90ELb0ELb0ELb0ELb0ELb1ELb1ELb0ELb1ELi2ELi1ELi2ELi1ELb0EEENS1_21CollectiveEpilogueBwdISC_SD_SF_Li256ELb0ELb0ELi1EEENS1_19SingleTileSchedulerILb0ELb0ELb0ELi128EEEEEEEEEvNT_6ParamsE --------------------------
	.section	.nv.constant0._ZN7cutlass13device_kernelIN5flash11enable_sm90INS1_16FlashAttnBwdSm90INS1_25CollectiveMainloopBwdSm90ILi2ELi2ELi2EN4cute5tupleIJNS5_1CILi1EEES8_S8_EEENS6_IJNS7_ILi80EEENS7_ILi128EEESB_EEENS_10bfloat16_tEfNS_4arch4Sm90ELb0ELb0ELb0ELb0ELb1ELb1ELb0ELb1ELi2ELi1ELi2ELi1ELb0EEENS1_21CollectiveEpilogueBwdISC_SD_SF_Li256ELb0ELb0ELi1EEENS1_19SingleTileSchedulerILb0ELb0ELb0ELi128EEEEEEEEEvNT_6ParamsE,"a",@progbits
	.sectionflags	@""
	.align	4
.nv.constant0._ZN7cutlass13device_kernelIN5flash11enable_sm90INS1_16FlashAttnBwdSm90INS1_25CollectiveMainloopBwdSm90ILi2ELi2ELi2EN4cute5tupleIJNS5_1CILi1EEES8_S8_EEENS6_IJNS7_ILi80EEENS7_ILi128EEESB_EEENS_10bfloat16_tEfNS_4arch4Sm90ELb0ELb0ELb0ELb0ELb1ELb1ELb0ELb1ELi2ELi1ELi2ELi1ELb0EEENS1_21CollectiveEpilogueBwdISC_SD_SF_Li256ELb0ELb0ELi1EEENS1_19SingleTileSchedulerILb0ELb0ELb0ELi128EEEEEEEEEvNT_6ParamsE:
	.zero		2944


//--------------------- .nv.constant0._ZN7cutlass13device_kernelIN5flash11enable_sm90INS1_16FlashAttnBwdSm90INS1_25CollectiveMainloopBwdSm90ILi2ELi2ELi2EN4cute5tupleIJNS5_1CILi1EEES8_S8_EEENS6_IJNS7_ILi80EEENS7_ILi128EEESB_EEENS_10bfloat16_tEfNS_4arch4Sm90ELb0ELb0ELb0ELb0ELb0ELb1ELb0ELb1ELi2ELi1ELi2ELi1ELb0EEENS1_24CollectiveEpilogueBwdGQAISC_fSF_Li256ELb0ELb0EEENS1_19SingleTileSchedulerILb0ELb0ELb0ELi128EEEEEEEEEvNT_6ParamsE --------------------------
	.section	.nv.constant0._ZN7cutlass13device_kernelIN5flash11enable_sm90INS1_16FlashAttnBwdSm90INS1_25CollectiveMainloopBwdSm90ILi2ELi2ELi2EN4cute5tupleIJNS5_1CILi1EEES8_S8_EEENS6_IJNS7_ILi80EEENS7_ILi128EEESB_EEENS_10bfloat16_tEfNS_4arch4Sm90ELb0ELb0ELb0ELb0ELb0ELb1ELb0ELb1ELi2ELi1ELi2ELi1ELb0EEENS1_24CollectiveEpilogueBwdGQAISC_fSF_Li256ELb0ELb0EEENS1_19SingleTileSchedulerILb0ELb0ELb0ELi128EEEEEEEEEvNT_6ParamsE,"a",@progbits
	.sectionflags	@""
	.align	4
.nv.constant0._ZN7cutlass13device_kernelIN5flash11enable_sm90INS1_16FlashAttnBwdSm90INS1_25CollectiveMainloopBwdSm90ILi2ELi2ELi2EN4cute5tupleIJNS5_1CILi1EEES8_S8_EEENS6_IJNS7_ILi80EEENS7_ILi128EEESB_EEENS_10bfloat16_tEfNS_4arch4Sm90ELb0ELb0ELb0ELb0ELb0ELb1ELb0ELb1ELi2ELi1ELi2ELi1ELb0EEENS1_24CollectiveEpilogueBwdGQAISC_fSF_Li256ELb0ELb0EEENS1_19SingleTileSchedulerILb0ELb0ELb0ELi128EEEEEEEEEvNT_6ParamsE:
	.zero		2304


//--------------------- .nv.constant0._ZN7cutlass13device_kernelIN5flash11enable_sm90INS1_16FlashAttnBwdSm90INS1_25CollectiveMainloopBwdSm90ILi2ELi2ELi2EN4cute5tupleIJNS5_1CILi1EEES8_S8_EEENS6_IJNS7_ILi80EEENS7_ILi128EEESB_EEENS_10bfloat16_tEfNS_4arch4Sm90ELb0ELb0ELb0ELb0ELb1ELb1ELb0ELb1ELi2ELi1ELi2ELi1ELb0EEENS1_24CollectiveEpilogueBwdGQAISC_fSF_Li256ELb0ELb1EEENS1_19SingleTileSchedulerILb0ELb0ELb0ELi128EEEEEEEEEvNT_6ParamsE --------------------------
	.section	.nv.constant0._ZN7cutlass13device_kernelIN5flash11enable_sm90INS1_16FlashAttnBwdSm90INS1_25CollectiveMainloopBwdSm90ILi2ELi2ELi2EN4cute5tupleIJNS5_1CILi1EEES8_S8_EEENS6_IJNS7_ILi80EEENS7_ILi128EEESB_EEENS_10bfloat16_tEfNS_4arch4Sm90ELb0ELb0ELb0ELb0ELb1ELb1ELb0ELb1ELi2ELi1ELi2ELi1ELb0EEENS1_24CollectiveEpilogueBwdGQAISC_fSF_Li256ELb0ELb1EEENS1_19SingleTileSchedulerILb0ELb0ELb0ELi128EEEEEEEEEvNT_6ParamsE,"a",@progbits
	.sectionflags	@""
	.align	4
.nv.constant0._ZN7cutlass13device_kernelIN5flash11enable_sm90INS1_16FlashAttnBwdSm90INS1_25CollectiveMainloopBwdSm90ILi2ELi2ELi2EN4cute5tupleIJNS5_1CILi1EEES8_S8_EEENS6_IJNS7_ILi80EEENS7_ILi128EEESB_EEENS_10bfloat16_tEfNS_4arch4Sm90ELb0ELb0ELb0ELb0ELb1ELb1ELb0ELb1ELi2ELi1ELi2ELi1ELb0EEENS1_24CollectiveEpilogueBwdGQAISC_fSF_Li256ELb0ELb1EEENS1_19SingleTileSchedulerILb0ELb0ELb0ELi128EEEEEEEEEvNT_6ParamsE:
	.zero		2304


//--------------------- .nv.constant0._ZN7cutlass13device_kernelIN5flash22FlashAttnBwdPreprocessIN4cute5tupleIJNS3_1CILi80EEENS5_ILi128EEEEEENS_10bfloat16_tEfNS_4arch4Sm90ELb1ELb0EEEEEvNT_6ParamsE --------------------------
	.section	.nv.constant0._ZN7cutlass13device_kernelIN5flash22FlashAttnBwdPreprocessIN4cute5tupleIJNS3_1CILi80EEENS5_ILi128EEEEEENS_10bfloat16_tEfNS_4arch4Sm90ELb1ELb0EEEEEvNT_6ParamsE,"a",@progbits
	.sectionflags	@""
	.align	4
.nv.constant0._ZN7cutlass13device_kernelIN5flash22FlashAttnBwdPreprocessIN4cute5tupleIJNS3_1CILi80EEENS5_ILi128EEEEEENS_10bfloat16_tEfNS_4arch4Sm90ELb1ELb0EEEEEvNT_6ParamsE:
	.zero		768


//--------------------- .nv.constant0._ZN7cutlass13device_kernelIN5flash11enable_sm90INS1_16FlashAttnBwdSm90INS1_25CollectiveMainloopBwdSm90ILi2ELi2ELi2EN4cute5tupleIJNS5_1CILi1EEES8_S8_EEENS6_IJNS7_ILi80EEENS7_ILi128EEESB_EEENS_10bfloat16_tEfNS_4arch4Sm90ELb0ELb0ELb0ELb1ELb0ELb1ELb0ELb1ELi2ELi1ELi2ELi1ELb0EEENS1_21CollectiveEpilogueBwdISC_SD_SF_Li256ELb1ELb0ELi1EEENS1_19SingleTileSchedulerILb1ELb0ELb0ELi128EEEEEEEEEvNT_6ParamsE --------------------------
	.section	.nv.constant0._ZN7cutlass13device_kernelIN5flash11enable_sm90INS1_16FlashAttnBwdSm90INS1_25CollectiveMainloopBwdSm90ILi2ELi2ELi2EN4cute5tupleIJNS5_1CILi1EEES8_S8_EEENS6_IJNS7_ILi80EEENS7_ILi128EEESB_EEENS_10bfloat16_tEfNS_4arch4Sm90ELb0ELb0ELb0ELb1ELb0ELb1ELb0ELb1ELi2ELi1ELi2ELi1ELb0EEENS1_21CollectiveEpilogueBwdISC_SD_SF_Li256ELb1ELb0ELi1EEENS1_19SingleTileSchedulerILb1ELb0ELb0ELi128EEEEEEEEEvNT_6ParamsE,"a",@progbits
	.sectionflags	@""
	.align	4
.nv.constant0._ZN7cutlass13device_kernelIN5flash11enable_sm90INS1_16FlashAttnBwdSm90INS1_25CollectiveMainloopBwdSm90ILi2ELi2ELi2EN4cute5tupleIJNS5_1CILi1EEES8_S8_EEENS6_IJNS7_ILi80EEENS7_ILi128EEESB_EEENS_10bfloat16_tEfNS_4arch4Sm90ELb0ELb0ELb0ELb1ELb0ELb1ELb0ELb1ELi2ELi1ELi2ELi1ELb0EEENS1_21CollectiveEpilogueBwdISC_SD_SF_Li256ELb1ELb0ELi1EEENS1_19SingleTileSchedulerILb1ELb0ELb0ELi128EEEEEEEEEvNT_6ParamsE:
	.zero		2304


//--------------------- .nv.constant0._ZN7cutlass13device_kernelIN5flash11enable_sm90INS1_16FlashAttnBwdSm90INS1_25CollectiveMainloopBwdSm90ILi2ELi2ELi2EN4cute5tupleIJNS5_1CILi1EEES8_S8_EEENS6_IJNS7_ILi80EEENS7_ILi128EEESB_EEENS_10bfloat16_tEfNS_4arch4Sm90ELb0ELb0ELb0ELb1ELb1ELb1ELb0ELb1ELi2ELi1ELi2ELi1ELb0EEENS1_21CollectiveEpilogueBwdISC_SD_SF_Li256ELb1ELb0ELi1EEENS1_19SingleTileSchedulerILb1ELb0ELb0ELi128EEEEEEEEEvNT_6ParamsE --------------------------
	.section	.nv.constant0._ZN7cutlass13device_kernelIN5flash11enable_sm90INS1_16FlashAttnBwdSm90INS1_25CollectiveMainloopBwdSm90ILi2ELi2ELi2EN4cute5tupleIJNS5_1CILi1EEES8_S8_EEENS6_IJNS7_ILi80EEENS7_ILi128EEESB_EEENS_10bfloat16_tEfNS_4arch4Sm90ELb0ELb0ELb0ELb1ELb1ELb1ELb0ELb1ELi2ELi1ELi2ELi1ELb0EEENS1_21CollectiveEpilogueBwdISC_SD_SF_Li256ELb1ELb0ELi1EEENS1_19SingleTileSchedulerILb1ELb0ELb0ELi128EEEEEEEEEvNT_6ParamsE,"a",@progbits
	.sectionflags	@""
	.align	4
.nv.constant0._ZN7cutlass13device_kernelIN5flash11enable_sm90INS1_16FlashAttnBwdSm90INS1_25CollectiveMainloopBwdSm90ILi2ELi2ELi2EN4cute5tupleIJNS5_1CILi1EEES8_S8_EEENS6_IJNS7_ILi80EEENS7_ILi128EEESB_EEENS_10bfloat16_tEfNS_4arch4Sm90ELb0ELb0ELb0ELb1ELb1ELb1ELb0ELb1ELi2ELi1ELi2ELi1ELb0EEENS1_21CollectiveEpilogueBwdISC_SD_SF_Li256ELb1ELb0ELi1EEENS1_19SingleTileSchedulerILb1ELb0ELb0ELi128EEEEEEEEEvNT_6ParamsE:
	.zero		2304


//--------------------- .nv.constant0._ZN7cutlass13device_kernelIN5flash11enable_sm90INS1_16FlashAttnBwdSm90INS1_25CollectiveMainloopBwdSm90ILi2ELi2ELi2EN4cute5tupleIJNS5_1CILi1EEES8_S8_EEENS6_IJNS7_ILi80EEENS7_ILi128EEESB_EEENS_10bfloat16_tEfNS_4arch4Sm90ELb0ELb0ELb0ELb1ELb0ELb1ELb0ELb1ELi2ELi1ELi2ELi1ELb0EEENS1_24CollectiveEpilogueBwdGQAISC_fSF_Li256ELb1ELb0EEENS1_19SingleTileSchedulerILb1ELb0ELb0ELi128EEEEEEEEEvNT_6ParamsE --------------------------
	.section	.nv.constant0._ZN7cutlass13device_kernelIN5flash11enable_sm90INS1_16FlashAttnBwdSm90INS1_25CollectiveMainloopBwdSm90ILi2ELi2ELi2EN4cute5tupleIJNS5_1CILi1EEES8_S8_EEENS6_IJNS7_ILi80EEENS7_ILi128EEESB_EEENS_10bfloat16_tEfNS_4arch4Sm90ELb0ELb0ELb0ELb1ELb0ELb1ELb0ELb1ELi2ELi1ELi2ELi1ELb0EEENS1_24CollectiveEpilogueBwdGQAISC_fSF_Li256ELb1ELb0EEENS1_19SingleTileSchedulerILb1ELb0ELb0ELi128EEEEEEEEEvNT_6ParamsE,"a",@progbits
	.sectionflags	@""
	.align	4
.nv.constant0._ZN7cutlass13device_kernelIN5flash11enable_sm90INS1_16FlashAttnBwdSm90INS1_25CollectiveMainloopBwdSm90ILi2ELi2ELi2EN4cute5tupleIJNS5_1CILi1EEES8_S8_EEENS6_IJNS7_ILi80EEENS7_ILi128EEESB_EEENS_10bfloat16_tEfNS_4arch4Sm90ELb0ELb0ELb0ELb1ELb0ELb1ELb0ELb1ELi2ELi1ELi2ELi1ELb0EEENS1_24CollectiveEpilogueBwdGQAISC_fSF_Li256ELb1ELb0EEENS1_19SingleTileSchedulerILb1ELb0ELb0ELi128EEEEEEEEEvNT_6ParamsE:
	.zero		2304


//--------------------- .nv.constant0._ZN7cutlass13device_kernelIN5flash32FlashAttnBwdPostprocessConvertdQIN4cute5tupleIJNS3_1CILi80EEENS5_ILi128EEEEEENS_10bfloat16_tEfNS_4arch4Sm90ELi256ENS3_8TiledMMAINS3_8MMA_AtomIJNS3_4SM904GMMA27MMA_64x16x16_F32BF16BF16_SSILNSF_5MajorE1ELSH_0ELNSF_7ScaleInE1ELSI_1EEEEEENS3_6LayoutINS4_IJNS5_ILi2EEENS5_ILi1EEESN_EEENS4_IJSN_NS5_ILi0EEESP_EEEEENS4_IJNS3_10UnderscoreESS_SS_EEEEELb1EEEEEvNT_6ParamsE --------------------------
	.section	.nv.constant0._ZN7cutlass13device_kernelIN5flash32FlashAttnBwdPostprocessConvertdQIN4cute5tupleIJNS3_1CILi80EEENS5_ILi128EEEEEENS_10bfloat16_tEfNS_4arch4Sm90ELi256ENS3_8TiledMMAINS3_8MMA_AtomIJNS3_4SM904GMMA27MMA_64x16x16_F32BF16BF16_SSILNSF_5MajorE1ELSH_0ELNSF_7ScaleInE1ELSI_1EEEEEENS3_6LayoutINS4_IJNS5_ILi2EEENS5_ILi1EEESN_EEENS4_IJSN_NS5_ILi0EEESP_EEEEENS4_IJNS3_10UnderscoreESS_SS_EEEEELb1EEEEEvNT_6ParamsE,"a",@progbits
	.sectionflags	@""
	.align	4
.nv.constant0._ZN7cutlass13device_kernelIN5flash32FlashAttnBwdPostprocessConvertdQIN4cute5tupleIJNS3_1CILi80EEENS5_ILi128EEEEEENS_10bfloat16_tEfNS_4arch4Sm90ELi256ENS3_8TiledMMAINS3_8MMA_AtomIJNS3_4SM904GMMA27MMA_64x16x16_F32BF16BF16_SSILNSF_5MajorE1ELSH_0ELNSF_7ScaleInE1ELSI_1EEEEEENS3_6LayoutINS4_IJNS5_ILi2EEENS5_ILi1EEESN_EEENS4_IJSN_NS5_ILi0EEESP_EEEEENS4_IJNS3_10UnderscoreESS_SS_EEEEELb1EEEEEvNT_6ParamsE:
	.zero		640


//--------------------- .nv.constant0._ZN7cutlass13device_kernelIN5flash11enable_sm90INS1_16FlashAttnBwdSm90INS1_25CollectiveMainloopBwdSm90ILi2ELi2ELi2EN4cute5tupleIJNS5_1CILi1EEES8_S8_EEENS6_IJNS7_ILi80EEENS7_ILi128EEESB_EEENS_10bfloat16_tEfNS_4arch4Sm90ELb0ELb0ELb0ELb1ELb1ELb1ELb0ELb1ELi2ELi1ELi2ELi1ELb0EEENS1_24CollectiveEpilogueBwdGQAISC_fSF_Li256ELb1ELb1EEENS1_19SingleTileSchedulerILb1ELb0ELb0ELi128EEEEEEEEEvNT_6ParamsE --------------------------
	.section	.nv.constant0._ZN7cutlass13device_kernelIN5flash11enable_sm90INS1_16FlashAttnBwdSm90INS1_25CollectiveMainloopBwdSm90ILi2ELi2ELi2EN4cute5tupleIJNS5_1CILi1EEES8_S8_EEENS6_IJNS7_ILi80EEENS7_ILi128EEESB_EEENS_10bfloat16_tEfNS_4arch4Sm90ELb0ELb0ELb0ELb1ELb1ELb1ELb0ELb1ELi2ELi1ELi2ELi1ELb0EEENS1_24CollectiveEpilogueBwdGQAISC_fSF_Li256ELb1ELb1EEENS1_19SingleTileSchedulerILb1ELb0ELb0ELi128EEEEEEEEEvNT_6ParamsE,"a",@progbits
	.sectionflags	@""
	.align	4
.nv.constant0._ZN7cutlass13device_kernelIN5flash11enable_sm90INS1_16FlashAttnBwdSm90INS1_25CollectiveMainloopBwdSm90ILi2ELi2ELi2EN4cute5tupleIJNS5_1CILi1EEES8_S8_EEENS6_IJNS7_ILi80EEENS7_ILi128EEESB_EEENS_10bfloat16_tEfNS_4arch4Sm90ELb0ELb0ELb0ELb1ELb1ELb1ELb0ELb1ELi2ELi1ELi2ELi1ELb0EEENS1_24CollectiveEpilogueBwdGQAISC_fSF_Li256ELb1ELb1EEENS1_19SingleTileSchedulerILb1ELb0ELb0ELi128EEEEEEEEEvNT_6ParamsE:
	.zero		2304


//--------------------- .nv.constant0._ZN7cutlass13device_kernelIN5flash22FlashAttnBwdPreprocessIN4cute5tupleIJNS3_1CILi80EEENS5_ILi128EEEEEENS_10bfloat16_tEfNS_4arch4Sm90ELb1ELb1EEEEEvNT_6ParamsE --------------------------
	.section	.nv.constant0._ZN7cutlass13device_kernelIN5flash22FlashAttnBwdPreprocessIN4cute5tupleIJNS3_1CILi80EEENS5_ILi128EEEEEENS_10bfloat16_tEfNS_4arch4Sm90ELb1ELb1EEEEEvNT_6ParamsE,"a",@progbits
	.sectionflags	@""
	.align	4
.nv.constant0._ZN7cutlass13device_kernelIN5flash22FlashAttnBwdPreprocessIN4cute5tupleIJNS3_1CILi80EEENS5_ILi128EEEEEENS_10bfloat16_tEfNS_4arch4Sm90ELb1ELb1EEEEEvNT_6ParamsE:
	.zero		768


//--------------------- .nv.constant0._ZN7cutlass13device_kernelIN5flash11enable_sm90INS1_16FlashAttnBwdSm90INS1_25CollectiveMainloopBwdSm90ILi2ELi2ELi2EN4cute5tupleIJNS5_1CILi1EEES8_S8_EEENS6_IJNS7_ILi64EEENS7_ILi128EEESB_EEENS_10bfloat16_tEfNS_4arch4Sm90ELb0ELb1ELb0ELb0ELb0ELb1ELb0ELb0ELi2ELi1ELi2ELi1ELb0EEENS1_21CollectiveEpilogueBwdISC_SD_SF_Li256ELb0ELb0ELi1EEENS1_19SingleTileSchedulerILb0ELb0ELb0ELi128EEEEEEEEEvNT_6ParamsE --------------------------
	.section	.nv.constant0._ZN7cutlass13device_kernelIN5flash11enable_sm90INS1_16FlashAttnBwdSm90INS1_25CollectiveMainloopBwdSm90ILi2ELi2ELi2EN4cute5tupleIJNS5_1CILi1EEES8_S8_EEENS6_IJNS7_ILi64EEENS7_ILi128EEESB_EEENS_10bfloat16_tEfNS_4arch4Sm90ELb0ELb1ELb0ELb0ELb0ELb1ELb0ELb0ELi2ELi1ELi2ELi1ELb0EEENS1_21CollectiveEpilogueBwdISC_SD_SF_Li256ELb0ELb0ELi1EEENS1_19SingleTileSchedulerILb0ELb0ELb0ELi128EEEEEEEEEvNT_6ParamsE,"a",@progbits
	.sectionflags	@""
	.align	4
.nv.constant0._ZN7cutlass13device_kernelIN5flash11enable_sm90INS1_16FlashAttnBwdSm90INS1_25CollectiveMainloopBwdSm90ILi2ELi2ELi2EN4cute5tupleIJNS5_1CILi1EEES8_S8_EEENS6_IJNS7_ILi64EEENS7_ILi128EEESB_EEENS_10bfloat16_tEfNS_4arch4Sm90ELb0ELb1ELb0ELb0ELb0ELb1ELb0ELb0ELi2ELi1ELi2ELi1ELb0EEENS1_21CollectiveEpilogueBwdISC_SD_SF_Li256ELb0ELb0ELi1EEENS1_19SingleTileSchedulerILb0ELb0ELb0ELi128EEEEEEEEEvNT_6ParamsE:
	.zero		2944


//--------------------- .nv.constant0._ZN7cutlass13device_kernelIN5flash11enable_sm90INS1_16FlashAttnBwdSm90INS1_25CollectiveMainloopBwdSm90ILi2ELi2ELi2EN4cute5tupleIJNS5_1CILi1EEES8_S8_EEENS6_IJNS7_ILi64EEENS7_ILi128EEESB_EEENS_10bfloat16_tEfNS_4arch4Sm90ELb0ELb1ELb0ELb0ELb1ELb1ELb0ELb0ELi2ELi1ELi2ELi1ELb0EEENS1_21CollectiveEpilogueBwdISC_SD_SF_Li256ELb0ELb0ELi1EEENS1_19SingleTileSchedulerILb0ELb0ELb0ELi128EEEEEEEEEvNT_6ParamsE --------------------------
	.section	.nv.constant0._ZN7cutlass13device_kernelIN5flash11enable_sm90INS1_16FlashAttnBwdSm90INS1_25CollectiveMainloopBwdSm90ILi2ELi2ELi2EN4cute5tupleIJNS5_1CILi1EEES8_S8_EEENS6_IJNS7_ILi64EEENS7_ILi128EEESB_EEENS_10bfloat16_tEfNS_4arch4Sm90ELb0ELb1ELb0ELb0ELb1ELb1ELb0ELb0ELi2ELi1ELi2ELi1ELb0EEENS1_21CollectiveEpilogueBwdISC_SD_SF_Li256ELb0ELb0ELi1EEENS1_19SingleTileSchedulerILb0ELb0ELb0ELi128EEEEEEEEEvNT_6ParamsE,"a",@progbits
	.sectionflags	@""
	.align	4
.nv.constant0._ZN7cutlass13device_kernelIN5flash11enable_sm90INS1_16FlashAttnBwdSm90INS1_25CollectiveMainloopBwdSm90ILi2ELi2ELi2EN4cute5tupleIJNS5_1CILi1EEES8_S8_EEENS6_IJNS7_ILi64EEENS7_ILi128EEESB_EEENS_10bfloat16_tEfNS_4arch4Sm90ELb0ELb1ELb0ELb0ELb1ELb1ELb0ELb0ELi2ELi1ELi2ELi1ELb0EEENS1_21CollectiveEpilogueBwdISC_SD_SF_Li256ELb0ELb0ELi1EEENS1_19SingleTileSchedulerILb0ELb0ELb0ELi128EEEEEEEEEvNT_6ParamsE:
	.zero		2944


//--------------------- .nv.constant0._ZN7cutlass13device_kernelIN5flash11enable_sm90INS1_16FlashAttnBwdSm90INS1_25CollectiveMainloopBwdSm90ILi2ELi2ELi2EN4cute5tupleIJNS5_1CILi1EEES8_S8_EEENS6_IJNS7_ILi64EEENS7_ILi128EEESB_EEENS_10bfloat16_tEfNS_4arch4Sm90ELb0ELb1ELb0ELb0ELb0ELb1ELb0ELb0ELi2ELi1ELi2ELi1ELb0EEENS1_24CollectiveEpilogueBwdGQAISC_fSF_Li256ELb0ELb0EEENS1_19SingleTileSchedulerILb0ELb0ELb0ELi128EEEEEEEEEvNT_6ParamsE --------------------------
	.section	.nv.constant0._ZN7cutlass13device_kernelIN5flash11enable_sm90INS1_16FlashAttnBwdSm90INS1_25CollectiveMainloopBwdSm90ILi2ELi2ELi2EN4cute5tupleIJNS5_1CILi1EEES8_S8_EEENS6_IJNS7_ILi64EEENS7_ILi128EEESB_EEENS_10bfloat16_tEfNS_4arch4Sm90ELb0ELb1ELb0ELb0ELb0ELb1ELb0ELb0ELi2ELi1ELi2ELi1ELb0EEENS1_24CollectiveEpilogueBwdGQAISC_fSF_Li256ELb0ELb0EEENS1_19SingleTileSchedulerILb0ELb0ELb0ELi128EEEEEEEEEvNT_6ParamsE,"a",@progbits
	.sectionflags	@""
	.align	4
.nv.constant0._ZN7cutlass13device_kernelIN5flash11enable_sm90INS1_16FlashAttnBwdSm90INS1_25CollectiveMainloopBwdSm90ILi2ELi2ELi2EN4cute5tupleIJNS5_1CILi1EEES8_S8_EEENS6_IJNS7_ILi64EEENS7_ILi128EEESB_EEENS_10bfloat16_tEfNS_4arch4Sm90ELb0ELb1ELb0ELb0ELb0ELb1ELb0ELb0ELi2ELi1ELi2ELi1ELb0EEENS1_24CollectiveEpilogueBwdGQAISC_fSF_Li256ELb0ELb0EEENS1_19SingleTileSchedulerILb0ELb0ELb0ELi128EEEEEEEEEvNT_6ParamsE:
	.zero		2304


//--------------------- .nv.constant0._ZN7cutlass13device_kernelIN5flash11enable_sm90INS1_16FlashAttnBwdSm90INS1_25CollectiveMainloopBwdSm90ILi2ELi2ELi2EN4cute5tupleIJNS5_1CILi1EEES8_S8_EEENS6_IJNS7_ILi64EEENS7_ILi128EEESB_EEENS_10bfloat16_tEfNS_4arch4Sm90ELb0ELb1ELb0ELb0ELb1ELb1ELb0ELb0ELi2ELi1ELi2ELi1ELb0EEENS1_24CollectiveEpilogueBwdGQAISC_fSF_Li256ELb0ELb1EEENS1_19SingleTileSchedulerILb0ELb0ELb0ELi128EEEEEEEEEvNT_6ParamsE --------------------------
	.section	.nv.constant0._ZN7cutlass13device_kernelIN5flash11enable_sm90INS1_16FlashAttnBwdSm90INS1_25CollectiveMainloopBwdSm90ILi2ELi2ELi2EN4cute5tupleIJNS5_1CILi1EEES8_S8_EEENS6_IJNS7_ILi64EEENS7_ILi128EEESB_EEENS_10bfloat16_tEfNS_4arch4Sm90ELb0ELb1ELb0ELb0ELb1ELb1ELb0ELb0ELi2ELi1ELi2ELi1ELb0EEENS1_24CollectiveEpilogueBwdGQAISC_fSF_Li256ELb0ELb1EEENS1_19SingleTileSchedulerILb0ELb0ELb0ELi128EEEEEEEEEvNT_6ParamsE,"a",@progbits
	.sectionflags	@""
	.align	4
.nv.constant0._ZN7cutlass13device_kernelIN5flash11enable_sm90INS1_16FlashAttnBwdSm90INS1_25CollectiveMainloopBwdSm90ILi2ELi2ELi2EN4cute5tupleIJNS5_1CILi1EEES8_S8_EEENS6_IJNS7_ILi64EEENS7_ILi128EEESB_EEENS_10bfloat16_tEfNS_4arch4Sm90ELb0ELb1ELb0ELb0ELb1ELb1ELb0ELb0ELi2ELi1ELi2ELi1ELb0EEENS1_24CollectiveEpilogueBwdGQAISC_fSF_Li256ELb0ELb1EEENS1_19SingleTileSchedulerILb0ELb0ELb0ELi128EEEEEEEEEvNT_6ParamsE:
	.zero		2304


//--------------------- .nv.constant0._ZN7cutlass13device_kernelIN5flash11enable_sm90INS1_16FlashAttnBwdSm90INS1_25CollectiveMainloopBwdSm90ILi2ELi2ELi2EN4cute5tupleIJNS5_1CILi1EEES8_S8_EEENS6_IJNS7_ILi64EEENS7_ILi128EEESB_EEENS_10bfloat16_tEfNS_4arch4Sm90ELb0ELb1ELb0ELb1ELb0ELb1ELb0ELb0ELi2ELi1ELi2ELi1ELb0EEENS1_21CollectiveEpilogueBwdISC_SD_SF_Li256ELb1ELb0ELi1EEENS1_19SingleTileSchedulerILb1ELb0ELb0ELi128EEEEEEEEEvNT_6ParamsE --------------------------
	.section	.nv.constant0._ZN7cutlass13device_kernelIN5flash11enable_sm90INS1_16FlashAttnBwdSm90INS1_25CollectiveMainloopBwdSm90ILi2ELi2ELi2EN4cute5tupleIJNS5_1CILi1EEES8_S8_EEENS6_IJNS7_ILi64EEENS7_ILi128EEESB_EEENS_10bfloat16_tEfNS_4arch4Sm90ELb0ELb1ELb0ELb1ELb0ELb1ELb0ELb0ELi2ELi1ELi2ELi1ELb0EEENS1_21CollectiveEpilogueBwdISC_SD_SF_Li256ELb1ELb0ELi1EEENS1_19SingleTileSchedulerILb1ELb0ELb0ELi128EEEEEEEEEvNT_6ParamsE,"a",@progbits
	.sectionflags	@""
	.align	4
.nv.constant0._ZN7cutlass13device_kernelIN5flash11enable_sm90INS1_16FlashAttnBwdSm90INS1_25CollectiveMainloopBwdSm90ILi2ELi2ELi2EN4cute5tupleIJNS5_1CILi1EEES8_S8_EEENS6_IJNS7_ILi64EEENS7_ILi128EEESB_EEENS_10bfloat16_tEfNS_4arch4Sm90ELb0ELb1ELb0ELb1ELb0ELb1ELb0ELb0ELi2ELi1ELi2ELi1ELb0EEENS1_21CollectiveEpilogueBwdISC_SD_SF_Li256ELb1ELb0ELi1EEENS1_19SingleTileSchedulerILb1ELb0ELb0ELi128EEEEEEEEEvNT_6ParamsE:
	.zero		2304


//--------------------- .nv.constant0._ZN7cutlass13device_kernelIN5flash11enable_sm90INS1_16FlashAttnBwdSm90INS1_25CollectiveMainloopBwdSm90ILi2ELi2ELi2EN4cute5tupleIJNS5_1CILi1EEES8_S8_EEENS6_IJNS7_ILi64EEENS7_ILi128EEESB_EEENS_10bfloat16_tEfNS_4arch4Sm90ELb0ELb1ELb0ELb1ELb1ELb1ELb0ELb0ELi2ELi1ELi2ELi1ELb0EEENS1_21CollectiveEpilogueBwdISC_SD_SF_Li256ELb1ELb0ELi1EEENS1_19SingleTileSchedulerILb1ELb0ELb0ELi128EEEEEEEEEvNT_6ParamsE --------------------------
	.section	.nv.constant0._ZN7cutlass13device_kernelIN5flash11enable_sm90INS1_16FlashAttnBwdSm90INS1_25CollectiveMainloopBwdSm90ILi2ELi2ELi2EN4cute5tupleIJNS5_1CILi1EEES8_S8_EEENS6_IJNS7_ILi64EEENS7_ILi128EEESB_EEENS_10bfloat16_tEfNS_4arch4Sm90ELb0ELb1ELb0ELb1ELb1ELb1ELb0ELb0ELi2ELi1ELi2ELi1ELb0EEENS1_21CollectiveEpilogueBwdISC_SD_SF_Li256ELb1ELb0ELi1EEENS1_19SingleTileSchedulerILb1ELb0ELb0ELi128EEEEEEEEEvNT_6ParamsE,"a",@progbits
	.sectionflags	@""
	.align	4
.nv.constant0._ZN7cutlass13device_kernelIN5flash11enable_sm90INS1_16FlashAttnBwdSm90INS1_25CollectiveMainloopBwdSm90ILi2ELi2ELi2EN4cute5tupleIJNS5_1CILi1EEES8_S8_EEENS6_IJNS7_ILi64EEENS7_ILi128EEESB_EEENS_10bfloat16_tEfNS_4arch4Sm90ELb0ELb1ELb0ELb1ELb1ELb1ELb0ELb0ELi2ELi1ELi2ELi1ELb0EEENS1_21CollectiveEpilogueBwdISC_SD_SF_Li256ELb1ELb0ELi1EEENS1_19SingleTileSchedulerILb1ELb0ELb0ELi128EEEEEEEEEvNT_6ParamsE:
	.zero		2304


//--------------------- .nv.constant0._ZN7cutlass13device_kernelIN5flash11enable_sm90INS1_16FlashAttnBwdSm90INS1_25CollectiveMainloopBwdSm90ILi2ELi2ELi2EN4cute5tupleIJNS5_1CILi1EEES8_S8_EEENS6_IJNS7_ILi64EEENS7_ILi128EEESB_EEENS_10bfloat16_tEfNS_4arch4Sm90ELb0ELb1ELb0ELb1ELb0ELb1ELb0ELb0ELi2ELi1ELi2ELi1ELb0EEENS1_24CollectiveEpilogueBwdGQAISC_fSF_Li256ELb1ELb0EEENS1_19SingleTileSchedulerILb1ELb0ELb0ELi128EEEEEEEEEvNT_6ParamsE --------------------------
	.section	.nv.constant0._ZN7cutlass13device_kernelIN5flash11enable_sm90INS1_16FlashAttnBwdSm90INS1_25CollectiveMainloopBwdSm90ILi2ELi2ELi2EN4cute5tupleIJNS5_1CILi1EEES8_S8_EEENS6_IJNS7_ILi64EEENS7_ILi128EEESB_EEENS_10bfloat16_tEfNS_4arch4Sm90ELb0ELb1ELb0ELb1ELb0ELb1ELb0ELb0ELi2ELi1ELi2ELi1ELb0EEENS1_24CollectiveEpilogueBwdGQAISC_fSF_Li256ELb1ELb0EEENS1_19SingleTileSchedulerILb1ELb0ELb0ELi128EEEEEEEEEvNT_6ParamsE,"a",@progbits
	.sectionflags	@""
	.align	4
.nv.constant0._ZN7cutlass13device_kernelIN5flash11enable_sm90INS1_16FlashAttnBwdSm90INS1_25CollectiveMainloopBwdSm90ILi2ELi2ELi2EN4cute5tupleIJNS5_1CILi1EEES8_S8_EEENS6_IJNS7_ILi64EEENS7_ILi128EEESB_EEENS_10bfloat16_tEfNS_4arch4Sm90ELb0ELb1ELb0ELb1ELb0ELb1ELb0ELb0ELi2ELi1ELi2ELi1ELb0EEENS1_24CollectiveEpilogueBwdGQAISC_fSF_Li256ELb1ELb0EEENS1_19SingleTileSchedulerILb1ELb0ELb0ELi128EEEEEEEEEvNT_6ParamsE:
	.zero		2304


//--------------------- .nv.constant0._ZN7cutlass13device_kernelIN5flash11enable_sm90INS1_16FlashAttnBwdSm90INS1_25CollectiveMainloopBwdSm90ILi2ELi2ELi2EN4cute5tupleIJNS5_1CILi1EEES8_S8_EEENS6_IJNS7_ILi64EEENS7_ILi128EEESB_EEENS_10bfloat16_tEfNS_4arch4Sm90ELb0ELb1ELb0ELb1ELb1ELb1ELb0ELb0ELi2ELi1ELi2ELi1ELb0EEENS1_24CollectiveEpilogueBwdGQAISC_fSF_Li256ELb1ELb1EEENS1_19SingleTileSchedulerILb1ELb0ELb0ELi128EEEEEEEEEvNT_6ParamsE --------------------------
	.section	.nv.constant0._ZN7cutlass13device_kernelIN5flash11enable_sm90INS1_16FlashAttnBwdSm90INS1_25CollectiveMainloopBwdSm90ILi2ELi2ELi2EN4cute5tupleIJNS5_1CILi1EEES8_S8_EEENS6_IJNS7_ILi64EEENS7_ILi128EEESB_EEENS_10bfloat16_tEfNS_4arch4Sm90ELb0ELb1ELb0ELb1ELb1ELb1ELb0ELb0ELi2ELi1ELi2ELi1ELb0EEENS1_24CollectiveEpilogueBwdGQAISC_fSF_Li256ELb1ELb1EEENS1_19SingleTileSchedulerILb1ELb0ELb0ELi128EEEEEEEEEvNT_6ParamsE,"a",@progbits
	.sectionflags	@""
	.align	4
.nv.constant0._ZN7cutlass13device_kernelIN5flash11enable_sm90INS1_16FlashAttnBwdSm90INS1_25CollectiveMainloopBwdSm90ILi2ELi2ELi2EN4cute5tupleIJNS5_1CILi1EEES8_S8_EEENS6_IJNS7_ILi64EEENS7_ILi128EEESB_EEENS_10bfloat16_tEfNS_4arch4Sm90ELb0ELb1ELb0ELb1ELb1ELb1ELb0ELb0ELi2ELi1ELi2ELi1ELb0EEENS1_24CollectiveEpilogueBwdGQAISC_fSF_Li256ELb1ELb1EEENS1_19SingleTileSchedulerILb1ELb0ELb0ELi128EEEEEEEEEvNT_6ParamsE:
	.zero		2304


//--------------------- .nv.constant0._ZN7cutlass13device_kernelIN5flash11enable_sm90INS1_16FlashAttnBwdSm90INS1_25CollectiveMainloopBwdSm90ILi2ELi2ELi2EN4cute5tupleIJNS5_1CILi1EEES8_S8_EEENS6_IJNS7_ILi64EEENS7_ILi128EEESB_EEENS_10bfloat16_tEfNS_4arch4Sm90ELb1ELb0ELb0ELb0ELb0ELb1ELb0ELb0ELi2ELi1ELi2ELi1ELb0EEENS1_21CollectiveEpilogueBwdISC_SD_SF_Li256ELb0ELb0ELi1EEENS1_25SingleTileBwdLPTSchedulerILb0ELi128ELb0EEEEEEEEEvNT_6ParamsE --------------------------
	.section	.nv.constant0._ZN7cutlass13device_kernelIN5flash11enable_sm90INS1_16FlashAttnBwdSm90INS1_25CollectiveMainloopBwdSm90ILi2ELi2ELi2EN4cute5tupleIJNS5_1CILi1EEES8_S8_EEENS6_IJNS7_ILi64EEENS7_ILi128EEESB_EEENS_10bfloat16_tEfNS_4arch4Sm90ELb1ELb0ELb0ELb0ELb0ELb1ELb0ELb0ELi2ELi1ELi2ELi1ELb0EEENS1_21CollectiveEpilogueBwdISC_SD_SF_Li256ELb0ELb0ELi1EEENS1_25SingleTileBwdLPTSchedulerILb0ELi128ELb0EEEEEEEEEvNT_6ParamsE,"a",@progbits
	.sectionflags	@""
	.align	4
.nv.constant0._ZN7cutlass13device_kernelIN5flash11enable_sm90INS1_16FlashAttnBwdSm90INS1_25CollectiveMainloopBwdSm90ILi2ELi2ELi2EN4cute5tupleIJNS5_1CILi1EEES8_S8_EEENS6_IJNS7_ILi64EEENS7_ILi128EEESB_EEENS_10bfloat16_tEfNS_4arch4Sm90ELb1ELb0ELb0ELb0ELb0ELb1ELb0ELb0ELi2ELi1ELi2ELi1ELb0EEENS1_21CollectiveEpilogueBwdISC_SD_SF_Li256ELb0ELb0ELi1EEENS1_25SingleTileBwdLPTSchedulerILb0ELi128ELb0EEEEEEEEEvNT_6ParamsE:
	.zero		2944


//--------------------- .nv.constant0._ZN7cutlass13device_kernelIN5flash11enable_sm90INS1_16FlashAttnBwdSm90INS1_25CollectiveMainloopBwdSm90ILi2ELi2ELi2EN4cute5tupleIJNS5_1CILi1EEES8_S8_EEENS6_IJNS7_ILi64EEENS7_ILi128EEESB_EEENS_10bfloat16_tEfNS_4arch4Sm90ELb1ELb0ELb0ELb0ELb1ELb1ELb0ELb0ELi2ELi1ELi2ELi1ELb0EEENS1_21CollectiveEpilogueBwdISC_SD_SF_Li256ELb0ELb0ELi1EEENS1_25SingleTileBwdLPTSchedulerILb0ELi128ELb1EEEEEEEEEvNT_6ParamsE --------------------------
	.section	.nv.constant0._ZN7cutlass13device_kernelIN5flash11enable_sm90INS1_16FlashAttnBwdSm90INS1_25CollectiveMainloopBwdSm90ILi2ELi2ELi2EN4cute5tupleIJNS5_1CILi1EEES8_S8_EEENS6_IJNS7_ILi64EEENS7_ILi128EEESB_EEENS_10bfloat16_tEfNS_4arch4Sm90ELb1ELb0ELb0ELb0ELb1ELb1ELb0ELb0ELi2ELi1ELi2ELi1ELb0EEENS1_21CollectiveEpilogueBwdISC_SD_SF_Li256ELb0ELb0ELi1EEENS1_25SingleTileBwdLPTSchedulerILb0ELi128ELb1EEEEEEEEEvNT_6ParamsE,"a",@progbits
	.sectionflags	@""
	.align	4
.nv.constant0._ZN7cutlass13device_kernelIN5flash11enable_sm90INS1_16FlashAttnBwdSm90INS1_25CollectiveMainloopBwdSm90ILi2ELi2ELi2EN4cute5tupleIJNS5_1CILi1EEES8_S8_EEENS6_IJNS7_ILi64EEENS7_ILi128EEESB_EEENS_10bfloat16_tEfNS_4arch4Sm90ELb1ELb0ELb0ELb0ELb1ELb1ELb0ELb0ELi2ELi1ELi2ELi1ELb0EEENS1_21CollectiveEpilogueBwdISC_SD_SF_Li256ELb0ELb0ELi1EEENS1_25SingleTileBwdLPTSchedulerILb0ELi128ELb1EEEEEEEEEvNT_6ParamsE:
	.zero		2944


//--------------------- .nv.constant0._ZN7cutlass13device_kernelIN5flash11enable_sm90INS1_16FlashAttnBwdSm90INS1_25CollectiveMainloopBwdSm90ILi2ELi2ELi2EN4cute5tupleIJNS5_1CILi1EEES8_S8_EEENS6_IJNS7_ILi64EEENS7_ILi128EEESB_EEENS_10bfloat16_tEfNS_4arch4Sm90ELb1ELb0ELb0ELb0ELb0ELb1ELb0ELb0ELi2ELi1ELi2ELi1ELb0EEENS1_24CollectiveEpilogueBwdGQAISC_fSF_Li256ELb0ELb0EEENS1_25SingleTileBwdLPTSchedulerILb0ELi128ELb0EEEEEEEEEvNT_6ParamsE --------------------------
	.section	.nv.constant0._ZN7cutlass13device_kernelIN5flash11enable_sm90INS1_16FlashAttnBwdSm90INS1_25CollectiveMainloopBwdSm90ILi2ELi2ELi2EN4cute5tupleIJNS5_1CILi1EEES8_S8_EEENS6_IJNS7_ILi64EEENS7_ILi128EEESB_EEENS_10bfloat16_tEfNS_4arch4Sm90ELb1ELb0ELb0ELb0ELb0ELb1ELb0ELb0ELi2ELi1ELi2ELi1ELb0EEENS1_24CollectiveEpilogueBwdGQAISC_fSF_Li256ELb0ELb0EEENS1_25SingleTileBwdLPTSchedulerILb0ELi128ELb0EEEEEEEEEvNT_6ParamsE,"a",@progbits
	.sectionflags	@""
	.align	4
.nv.constant0._ZN7cutlass13device_kernelIN5flash11enable_sm90INS1_16FlashAttnBwdSm90INS1_25CollectiveMainloopBwdSm90ILi2ELi2ELi2EN4cute5tupleIJNS5_1CILi1EEES8_S8_EEENS6_IJNS7_ILi64EEENS7_ILi128EEESB_EEENS_10bfloat16_tEfNS_4arch4Sm90ELb1ELb0ELb0ELb0ELb0ELb1ELb0ELb0ELi2ELi1ELi2ELi1ELb0EEENS1_24CollectiveEpilogueBwdGQAISC_fSF_Li256ELb0ELb0EEENS1_25SingleTileBwdLPTSchedulerILb0ELi128ELb0EEEEEEEEEvNT_6ParamsE:
	.zero		2432


//--------------------- .nv.constant0._ZN7cutlass13device_kernelIN5flash11enable_sm90INS1_16FlashAttnBwdSm90INS1_25CollectiveMainloopBwdSm90ILi2ELi2ELi2EN4cute5tupleIJNS5_1CILi1EEES8_S8_EEENS6_IJNS7_ILi64EEENS7_ILi128EEESB_EEENS_10bfloat16_tEfNS_4arch4Sm90ELb1ELb0ELb0ELb0ELb1ELb1ELb0ELb0ELi2ELi1ELi2ELi1ELb0EEENS1_24CollectiveEpilogueBwdGQAISC_fSF_Li256ELb0ELb1EEENS1_25SingleTileBwdLPTSchedulerILb0ELi128ELb1EEEEEEEEEvNT_6ParamsE --------------------------
	.section	.nv.constant0._ZN7cutlass13device_kernelIN5flash11enable_sm90INS1_16FlashAttnBwdSm90INS1_25CollectiveMainloopBwdSm90ILi2ELi2ELi2EN4cute5tupleIJNS5_1CILi1EEES8_S8_EEENS6_IJNS7_ILi64EEENS7_ILi128EEESB_EEENS_10bfloat16_tEfNS_4arch4Sm90ELb1ELb0ELb0ELb0ELb1ELb1ELb0ELb0ELi2ELi1ELi2ELi1ELb0EEENS1_24CollectiveEpilogueBwdGQAISC_fSF_Li256ELb0ELb1EEENS1_25SingleTileBwdLPTSchedulerILb0ELi128ELb1EEEEEEEEEvNT_6ParamsE,"a",@progbits
	.sectionflags	@""
	.align	4
.nv.constant0._ZN7cutlass13device_kernelIN5flash11enable_sm90INS1_16FlashAttnBwdSm90INS1_25CollectiveMainloopBwdSm90ILi2ELi2ELi2EN4cute5tupleIJNS5_1CILi1EEES8_S8_EEENS6_IJNS7_ILi64EEENS7_ILi128EEESB_EEENS_10bfloat16_tEfNS_4arch4Sm90ELb1ELb0ELb0ELb0ELb1ELb1ELb0ELb0ELi2ELi1ELi2ELi1ELb0EEENS1_24CollectiveEpilogueBwdGQAISC_fSF_Li256ELb0ELb1EEENS1_25SingleTileBwdLPTSchedulerILb0ELi128ELb1EEEEEEEEEvNT_6ParamsE:
	.zero		2432


//--------------------- .nv.constant0._ZN7cutlass13device_kernelIN5flash22FlashAttnBwdPreprocessIN4cute5tupleIJNS3_1CILi64EEENS5_ILi128EEEEEENS_10bfloat16_tEfNS_4arch4Sm90ELb1ELb0EEEEEvNT_6ParamsE --------------------------
	.section	.nv.constant0._ZN7cutlass13device_kernelIN5flash22FlashAttnBwdPreprocessIN4cute5tupleIJNS3_1CILi64EEENS5_ILi128EEEEEENS_10bfloat16_tEfNS_4arch4Sm90ELb1ELb0EEEEEvNT_6ParamsE,"a",@progbits
	.sectionflags	@""
	.align	4
.nv.constant0._ZN7cutlass13device_kernelIN5flash22FlashAttnBwdPreprocessIN4cute5tupleIJNS3_1CILi64EEENS5_ILi128EEEEEENS_10bfloat16_tEfNS_4arch4Sm90ELb1ELb0EEEEEvNT_6ParamsE:
	.zero		768


//--------------------- .nv.constant0._ZN7cutlass13device_kernelIN5flash11enable_sm90INS1_16FlashAttnBwdSm90INS1_25CollectiveMainloopBwdSm90ILi2ELi2ELi2EN4cute5tupleIJNS5_1CILi1EEES8_S8_EEENS6_IJNS7_ILi64EEENS7_ILi128EEESB_EEENS_10bfloat16_tEfNS_4arch4Sm90ELb1ELb0ELb0ELb1ELb0ELb1ELb0ELb0ELi2ELi1ELi2ELi1ELb0EEENS1_21CollectiveEpilogueBwdISC_SD_SF_Li256ELb1ELb0ELi1EEENS1_25SingleTileBwdLPTSchedulerILb1ELi128ELb0EEEEEEEEEvNT_6ParamsE --------------------------
	.section	.nv.constant0._ZN7cutlass13device_kernelIN5flash11enable_sm90INS1_16FlashAttnBwdSm90INS1_25CollectiveMainloopBwdSm90ILi2ELi2ELi2EN4cute5tupleIJNS5_1CILi1EEES8_S8_EEENS6_IJNS7_ILi64EEENS7_ILi128EEESB_EEENS_10bfloat16_tEfNS_4arch4Sm90ELb1ELb0ELb0ELb1ELb0ELb1ELb0ELb0ELi2ELi1ELi2ELi1ELb0EEENS1_21CollectiveEpilogueBwdISC_SD_SF_Li256ELb1ELb0ELi1EEENS1_25SingleTileBwdLPTSchedulerILb1ELi128ELb0EEEEEEEEEvNT_6ParamsE,"a",@progbits
	.sectionflags	@""
	.align	4
.nv.constant0._ZN7cutlass13device_kernelIN5flash11enable_sm90INS1_16FlashAttnBwdSm90INS1_25CollectiveMainloopBwdSm90ILi2ELi2ELi2EN4cute5tupleIJNS5_1CILi1EEES8_S8_EEENS6_IJNS7_ILi64EEENS7_ILi128EEESB_EEENS_10bfloat16_tEfNS_4arch4Sm90ELb1ELb0ELb0ELb1ELb0ELb1ELb0ELb0ELi2ELi1ELi2ELi1ELb0EEENS1_21CollectiveEpilogueBwdISC_SD_SF_Li256ELb1ELb0ELi1EEENS1_25SingleTileBwdLPTSchedulerILb1ELi128ELb0EEEEEEEEEvNT_6ParamsE:
	.zero		2304


//--------------------- .nv.constant0._ZN7cutlass13device_kernelIN5flash11enable_sm90INS1_16FlashAttnBwdSm90INS1_25CollectiveMainloopBwdSm90ILi2ELi2ELi2EN4cute5tupleIJNS5_1CILi1EEES8_S8_EEENS6_IJNS7_ILi64EEENS7_ILi128EEESB_EEENS_10bfloat16_tEfNS_4arch4Sm90ELb1ELb0ELb0ELb1ELb1ELb1ELb0ELb0ELi2ELi1ELi2ELi1ELb0EEENS1_21CollectiveEpilogueBwdISC_SD_SF_Li256ELb1ELb0ELi1EEENS1_25SingleTileBwdLPTSchedulerILb1ELi128ELb1EEEEEEEEEvNT_6ParamsE --------------------------
	.section	.nv.constant0._ZN7cutlass13device_kernelIN5flash11enable_sm90INS1_16FlashAttnBwdSm90INS1_25CollectiveMainloopBwdSm90ILi2ELi2ELi2EN4cute5tupleIJNS5_1CILi1EEES8_S8_EEENS6_IJNS7_ILi64EEENS7_ILi128EEESB_EEENS_10bfloat16_tEfNS_4arch4Sm90ELb1ELb0ELb0ELb1ELb1ELb1ELb0ELb0ELi2ELi1ELi2ELi1ELb0EEENS1_21CollectiveEpilogueBwdISC_SD_SF_Li256ELb1ELb0ELi1EEENS1_25SingleTileBwdLPTSchedulerILb1ELi128ELb1EEEEEEEEEvNT_6ParamsE,"a",@progbits
	.sectionflags	@""
	.align	4
.nv.constant0._ZN7cutlass13device_kernelIN5flash11enable_sm90INS1_16FlashAttnBwdSm90INS1_25CollectiveMainloopBwdSm90ILi2ELi2ELi2EN4cute5tupleIJNS5_1CILi1EEES8_S8_EEENS6_IJNS7_ILi64EEENS7_ILi128EEESB_EEENS_10bfloat16_tEfNS_4arch4Sm90ELb1ELb0ELb0ELb1ELb1ELb1ELb0ELb0ELi2ELi1ELi2ELi1ELb0EEENS1_21CollectiveEpilogueBwdISC_SD_SF_Li256ELb1ELb0ELi1EEENS1_25SingleTileBwdLPTSchedulerILb1ELi128ELb1EEEEEEEEEvNT_6ParamsE:
	.zero		2304


//--------------------- .nv.constant0._ZN7cutlass13device_kernelIN5flash11enable_sm90INS1_16FlashAttnBwdSm90INS1_25CollectiveMainloopBwdSm90ILi2ELi2ELi2EN4cute5tupleIJNS5_1CILi1EEES8_S8_EEENS6_IJNS7_ILi64EEENS7_ILi128EEESB_EEENS_10bfloat16_tEfNS_4arch4Sm90ELb1ELb0ELb0ELb1ELb0ELb1ELb0ELb0ELi2ELi1ELi2ELi1ELb0EEENS1_24CollectiveEpilogueBwdGQAISC_fSF_Li256ELb1ELb0EEENS1_25SingleTileBwdLPTSchedulerILb1ELi128ELb0EEEEEEEEEvNT_6ParamsE --------------------------
	.section	.nv.constant0._ZN7cutlass13device_kernelIN5flash11enable_sm90INS1_16FlashAttnBwdSm90INS1_25CollectiveMainloopBwdSm90ILi2ELi2ELi2EN4cute5tupleIJNS5_1CILi1EEES8_S8_EEENS6_IJNS7_ILi64EEENS7_ILi128EEESB_EEENS_10bfloat16_tEfNS_4arch4Sm90ELb1ELb0ELb0ELb1ELb0ELb1ELb0ELb0ELi2ELi1ELi2ELi1ELb0EEENS1_24CollectiveEpilogueBwdGQAISC_fSF_Li256ELb1ELb0EEENS1_25SingleTileBwdLPTSchedulerILb1ELi128ELb0EEEEEEEEEvNT_6ParamsE,"a",@progbits
	.sectionflags	@""
	.align	4
.nv.constant0._ZN7cutlass13device_kernelIN5flash11enable_sm90INS1_16FlashAttnBwdSm90INS1_25CollectiveMainloopBwdSm90ILi2ELi2ELi2EN4cute5tupleIJNS5_1CILi1EEES8_S8_EEENS6_IJNS7_ILi64EEENS7_ILi128EEESB_EEENS_10bfloat16_tEfNS_4arch4Sm90ELb1ELb0ELb0ELb1ELb0ELb1ELb0ELb0ELi2ELi1ELi2ELi1ELb0EEENS1_24CollectiveEpilogueBwdGQAISC_fSF_Li256ELb1ELb0EEENS1_25SingleTileBwdLPTSchedulerILb1ELi128ELb0EEEEEEEEEvNT_6ParamsE:
	.zero		2432


//--------------------- .nv.constant0._ZN7cutlass13device_kernelIN5flash32FlashAttnBwdPostprocessConvertdQIN4cute5tupleIJNS3_1CILi128EEES6_EEENS_10bfloat16_tEfNS_4arch4Sm90ELi256ENS3_8TiledMMAINS3_8MMA_AtomIJNS3_4SM904GMMA28MMA_64x128x16_F32BF16BF16_RSILNSE_5MajorE0ELSG_1ELNSE_7ScaleInE1ELSH_1EEEEEENS3_6LayoutINS4_IJNS5_ILi2EEENS5_ILi1EEESM_EEENS4_IJSM_NS5_ILi0EEESO_EEEEENS4_IJNS3_10UnderscoreESR_SR_EEEEELb0EEEEEvNT_6ParamsE --------------------------
	.section	.nv.constant0._ZN7cutlass13device_kernelIN5flash32FlashAttnBwdPostprocessConvertdQIN4cute5tupleIJNS3_1CILi128EEES6_EEENS_10bfloat16_tEfNS_4arch4Sm90ELi256ENS3_8TiledMMAINS3_8MMA_AtomIJNS3_4SM904GMMA28MMA_64x128x16_F32BF16BF16_RSILNSE_5MajorE0ELSG_1ELNSE_7ScaleInE1ELSH_1EEEEEENS3_6LayoutINS4_IJNS5_ILi2EEENS5_ILi1EEESM_EEENS4_IJSM_NS5_ILi0EEESO_EEEEENS4_IJNS3_10UnderscoreESR_SR_EEEEELb0EEEEEvNT_6ParamsE,"a",@progbits
	.sectionflags	@""
	.align	4
.nv.constant0._ZN7cutlass13device_kernelIN5flash32FlashAttnBwdPostprocessConvertdQIN4cute5tupleIJNS3_1CILi128EEES6_EEENS_10bfloat16_tEfNS_4arch4Sm90ELi256ENS3_8TiledMMAINS3_8MMA_AtomIJNS3_4SM904GMMA28MMA_64x128x16_F32BF16BF16_RSILNSE_5MajorE0ELSG_1ELNSE_7ScaleInE1ELSH_1EEEEEENS3_6LayoutINS4_IJNS5_ILi2EEENS5_ILi1EEESM_EEENS4_IJSM_NS5_ILi0EEESO_EEEEENS4_IJNS3_10UnderscoreESR_SR_EEEEELb0EEEEEvNT_6ParamsE:
	.zero		640


//--------------------- .nv.constant0._ZN7cutlass13device_kernelIN5flash32FlashAttnBwdPostprocessConvertdQIN4cute5tupleIJNS3_1CILi64EEENS5_ILi128EEEEEENS_10bfloat16_tEfNS_4arch4Sm90ELi256ENS3_8TiledMMAINS3_8MMA_AtomIJNS3_4SM904GMMA27MMA_64x64x16_F32BF16BF16_SSILNSF_5MajorE0ELSH_1ELNSF_7ScaleInE1ELSI_1EEEEEENS3_6LayoutINS4_IJNS5_ILi1EEENS5_ILi2EEESM_EEENS4_IJNS5_ILi0EEESM_SP_EEEEENS4_IJNS3_10UnderscoreESS_SS_EEEEELb0EEEEEvNT_6ParamsE --------------------------
	.section	.nv.constant0._ZN7cutlass13device_kernelIN5flash32FlashAttnBwdPostprocessConvertdQIN4cute5tupleIJNS3_1CILi64EEENS5_ILi128EEEEEENS_10bfloat16_tEfNS_4arch4Sm90ELi256ENS3_8TiledMMAINS3_8MMA_AtomIJNS3_4SM904GMMA27MMA_64x64x16_F32BF16BF16_SSILNSF_5MajorE0ELSH_1ELNSF_7ScaleInE1ELSI_1EEEEEENS3_6LayoutINS4_IJNS5_ILi1EEENS5_ILi2EEESM_EEENS4_IJNS5_ILi0EEESM_SP_EEEEENS4_IJNS3_10UnderscoreESS_SS_EEEEELb0EEEEEvNT_6ParamsE,"a",@progbits
	.sectionflags	@""
	.align	4
.nv.constant0._ZN7cutlass13device_kernelIN5flash32FlashAttnBwdPostprocessConvertdQIN4cute5tupleIJNS3_1CILi64EEENS5_ILi128EEEEEENS_10bfloat16_tEfNS_4arch4Sm90ELi256ENS3_8TiledMMAINS3_8MMA_AtomIJNS3_4SM904GMMA27MMA_64x64x16_F32BF16BF16_SSILNSF_5MajorE0ELSH_1ELNSF_7ScaleInE1ELSI_1EEEEEENS3_6LayoutINS4_IJNS5_ILi1EEENS5_ILi2EEESM_EEENS4_IJNS5_ILi0EEESM_SP_EEEEENS4_IJNS3_10UnderscoreESS_SS_EEEEELb0EEEEEvNT_6ParamsE:
	.zero		640


//--------------------- .nv.constant0._ZN7cutlass13device_kernelIN5flash11enable_sm90INS1_16FlashAttnBwdSm90INS1_25CollectiveMainloopBwdSm90ILi2ELi2ELi2EN4cute5tupleIJNS5_1CILi1EEES8_S8_EEENS6_IJNS7_ILi64EEENS7_ILi128EEESB_EEENS_10bfloat16_tEfNS_4arch4Sm90ELb1ELb0ELb0ELb1ELb1ELb1ELb0ELb0ELi2ELi1ELi2ELi1ELb0EEENS1_24CollectiveEpilogueBwdGQAISC_fSF_Li256ELb1ELb1EEENS1_25SingleTileBwdLPTSchedulerILb1ELi128ELb1EEEEEEEEEvNT_6ParamsE --------------------------
	.section	.nv.constant0._ZN7cutlass13device_kernelIN5flash11enable_sm90INS1_16FlashAttnBwdSm90INS1_25CollectiveMainloopBwdSm90ILi2ELi2ELi2EN4cute5tupleIJNS5_1CILi1EEES8_S8_EEENS6_IJNS7_ILi64EEENS7_ILi128EEESB_EEENS_10bfloat16_tEfNS_4arch4Sm90ELb1ELb0ELb0ELb1ELb1ELb1ELb0ELb0ELi2ELi1ELi2ELi1ELb0EEENS1_24CollectiveEpilogueBwdGQAISC_fSF_Li256ELb1ELb1EEENS1_25SingleTileBwdLPTSchedulerILb1ELi128ELb1EEEEEEEEEvNT_6ParamsE,"a",@progbits
	.sectionflags	@""
	.align	4
.nv.constant0._ZN7cutlass13device_kernelIN5flash11enable_sm90INS1_16FlashAttnBwdSm90INS1_25CollectiveMainloopBwdSm90ILi2ELi2ELi2EN4cute5tupleIJNS5_1CILi1EEES8_S8_EEENS6_IJNS7_ILi64EEENS7_ILi128EEESB_EEENS_10bfloat16_tEfNS_4arch4Sm90ELb1ELb0ELb0ELb1ELb1ELb1ELb0ELb0ELi2ELi1ELi2ELi1ELb0EEENS1_24CollectiveEpilogueBwdGQAISC_fSF_Li256ELb1ELb1EEENS1_25SingleTileBwdLPTSchedulerILb1ELi128ELb1EEEEEEEEEvNT_6ParamsE:
	.zero		2432


//--------------------- .nv.constant0._ZN7cutlass13device_kernelIN5flash22FlashAttnBwdPreprocessIN4cute5tupleIJNS3_1CILi64EEENS5_ILi128EEEEEENS_10bfloat16_tEfNS_4arch4Sm90ELb1ELb1EEEEEvNT_6ParamsE --------------------------
	.section	.nv.constant0._ZN7cutlass13device_kernelIN5flash22FlashAttnBwdPreprocessIN4cute5tupleIJNS3_1CILi64EEENS5_ILi128EEEEEENS_10bfloat16_tEfNS_4arch4Sm90ELb1ELb1EEEEEvNT_6ParamsE,"a",@progbits
	.sectionflags	@""
	.align	4
.nv.constant0._ZN7cutlass13device_kernelIN5flash22FlashAttnBwdPreprocessIN4cute5tupleIJNS3_1CILi64EEENS5_ILi128EEEEEENS_10bfloat16_tEfNS_4arch4Sm90ELb1ELb1EEEEEvNT_6ParamsE:
	.zero		768


//--------------------- SYMBOLS --------------------------

	.type		.nv.reservedSmem.offset0,@object
	.size		.nv.reservedSmem.offset0,0x4
	.type		__assertfail,@function
